	.target	sm_90a

	.elftype	@"ET_EXEC"


//--------------------- .note.nv.tkinfo           --------------------------
	.section	.note.nv.tkinfo,"",@"SHT_NOTE"
	.sectionflags	@"SHF_NOTE_NV_TKINFO"
	.tkinfo
        /*0018*/ 	.word	0x00000002
        /*0030*/ 	.string	""
        /*0030*/ 	.string	"ptxas"
        /*0030*/ 	.string	"Cuda compilation tools, release 13.0, V13.0.88"
        /*0030*/ 	.string	"Build cuda_13.0.r13.0/compiler.36424714_0"
        /*0030*/ 	.string	"-arch sm_90a -m 64 "



//--------------------- .note.nv.cuinfo           --------------------------
	.section	.note.nv.cuinfo,"",@"SHT_NOTE"
	.sectionflags	@"SHF_NOTE_NV_CUINFO"
        /*0018*/ 	.short	0x0002
        /*001a*/ 	.short	0x005a
        /*001c*/ 	.short	0x0082
	.zero		2


//--------------------- .nv.info                  --------------------------
	.section	.nv.info,"",@"SHT_CUDA_INFO"
	.align	4


	//----- nvinfo : EIATTR_REGCOUNT
	.align		4
        /*0000*/ 	.byte	0x04, 0x2f
        /*0002*/ 	.short	(.L_15 - .L_14)
	.align		4
.L_14:
        /*0004*/ 	.word	index@(_ZN7cutlass13device_kernelINS_4gemm6kernel13GemmUniversalINS1_17GroupProblemShapeIN4cute5tupleIJiiiEEEEENS1_10collective13CollectiveMmaINS1_39MainloopSm90ArrayTmaGmmaWarpSpecializedILi6ENS6_IJNS5_1CILi1EEESD_SD_EEENS1_40KernelPtrArrayTmaWarpSpecializedPingpongEEENS6_IJNSC_ILi128EEESH_NSC_ILi64EEEEEENS_6half_tEPNS6_IJlSD_NSC_ILi0EEEEEESK_SN_NS5_8TiledMMAINS5_8MMA_AtomIJNS5_4SM904GMMA26MMA_64x128x16_F32F16F16_SSILNSR_5MajorE0ELST_0ELNSR_7ScaleInE1ELSU_1EEEEEENS5_6LayoutISE_NS6_IJSL_SL_SL_EEEEENS6_IJNS5_10UnderscoreES10_S10_EEEEENS5_13SM90_TMA_LOADENS5_14ComposedLayoutINS5_7SwizzleILi3ELi4ELi3EEENS5_18smem_ptr_flag_bitsILi16EEENSX_INS6_IJNSC_ILi8EEESI_EEENS6_IJSI_SD_EEEEEEEvNS5_8identityES13_S1D_vS1E_EENS_8epilogue10collective18CollectiveEpilogueINS1G_30Sm90PtrArrayTmaWarpSpecializedILi4ELi2ELi16ELb1ELb0ELi2EEEJSJ_NS6_IJSI_NSC_ILi32EEEEEESK_PNS6_IJSD_lSL_EEESK_S1O_NS1G_6fusion15FusionCallbacksIS1K_NS1P_17LinearCombinationISK_fSK_fLNS_15FloatRoundStyleE2EEESJ_S1M_JEEES13_NS14_IS16_S18_NSX_INS6_IJSI_S19_EEENS6_IJSD_SI_EEEEEEENS5_17SM75_U16x8_LDSM_TENS5_14SM90_TMA_STOREES1Y_NS5_17SM90_U16x8_STSM_TENS5_9Copy_AtomIJNS5_17SM90_U32x4_STSM_NESK_EEEvEEEvvEEEEvNT_6ParamsE)
        /*0008*/ 	.word	0x000000a8


	//----- nvinfo : EIATTR_FRAME_SIZE
	.align		4
.L_15:
        /*000c*/ 	.byte	0x04, 0x11
        /*000e*/ 	.short	(.L_17 - .L_16)
	.align		4
.L_16:
        /*0010*/ 	.word	index@($__internal_0_$__cuda_sm20_div_u64)
        /*0014*/ 	.word	0x00000000


	//----- nvinfo : EIATTR_FRAME_SIZE
	.align		4
.L_17:
        /*0018*/ 	.byte	0x04, 0x11
        /*001a*/ 	.short	(.L_19 - .L_18)
	.align		4
.L_18:
        /*001c*/ 	.word	index@(_ZN7cutlass13device_kernelINS_4gemm6kernel13GemmUniversalINS1_17GroupProblemShapeIN4cute5tupleIJiiiEEEEENS1_10collective13CollectiveMmaINS1_39MainloopSm90ArrayTmaGmmaWarpSpecializedILi6ENS6_IJNS5_1CILi1EEESD_SD_EEENS1_40KernelPtrArrayTmaWarpSpecializedPingpongEEENS6_IJNSC_ILi128EEESH_NSC_ILi64EEEEEENS_6half_tEPNS6_IJlSD_NSC_ILi0EEEEEESK_SN_NS5_8TiledMMAINS5_8MMA_AtomIJNS5_4SM904GMMA26MMA_64x128x16_F32F16F16_SSILNSR_5MajorE0ELST_0ELNSR_7ScaleInE1ELSU_1EEEEEENS5_6LayoutISE_NS6_IJSL_SL_SL_EEEEENS6_IJNS5_10UnderscoreES10_S10_EEEEENS5_13SM90_TMA_LOADENS5_14ComposedLayoutINS5_7SwizzleILi3ELi4ELi3EEENS5_18smem_ptr_flag_bitsILi16EEENSX_INS6_IJNSC_ILi8EEESI_EEENS6_IJSI_SD_EEEEEEEvNS5_8identityES13_S1D_vS1E_EENS_8epilogue10collective18CollectiveEpilogueINS1G_30Sm90PtrArrayTmaWarpSpecializedILi4ELi2ELi16ELb1ELb0ELi2EEEJSJ_NS6_IJSI_NSC_ILi32EEEEEESK_PNS6_IJSD_lSL_EEESK_S1O_NS1G_6fusion15FusionCallbacksIS1K_NS1P_17LinearCombinationISK_fSK_fLNS_15FloatRoundStyleE2EEESJ_S1M_JEEES13_NS14_IS16_S18_NSX_INS6_IJSI_S19_EEENS6_IJSD_SI_EEEEEEENS5_17SM75_U16x8_LDSM_TENS5_14SM90_TMA_STOREES1Y_NS5_17SM90_U16x8_STSM_TENS5_9Copy_AtomIJNS5_17SM90_U32x4_STSM_NESK_EEEvEEEvvEEEEvNT_6ParamsE)
        /*0020*/ 	.word	0x00000000


	//----- nvinfo : EIATTR_MIN_STACK_SIZE
	.align		4
.L_19:
        /*0024*/ 	.byte	0x04, 0x12
        /*0026*/ 	.short	(.L_21 - .L_20)
	.align		4
.L_20:
        /*0028*/ 	.word	index@(_ZN7cutlass13device_kernelINS_4gemm6kernel13GemmUniversalINS1_17GroupProblemShapeIN4cute5tupleIJiiiEEEEENS1_10collective13CollectiveMmaINS1_39MainloopSm90ArrayTmaGmmaWarpSpecializedILi6ENS6_IJNS5_1CILi1EEESD_SD_EEENS1_40KernelPtrArrayTmaWarpSpecializedPingpongEEENS6_IJNSC_ILi128EEESH_NSC_ILi64EEEEEENS_6half_tEPNS6_IJlSD_NSC_ILi0EEEEEESK_SN_NS5_8TiledMMAINS5_8MMA_AtomIJNS5_4SM904GMMA26MMA_64x128x16_F32F16F16_SSILNSR_5MajorE0ELST_0ELNSR_7ScaleInE1ELSU_1EEEEEENS5_6LayoutISE_NS6_IJSL_SL_SL_EEEEENS6_IJNS5_10UnderscoreES10_S10_EEEEENS5_13SM90_TMA_LOADENS5_14ComposedLayoutINS5_7SwizzleILi3ELi4ELi3EEENS5_18smem_ptr_flag_bitsILi16EEENSX_INS6_IJNSC_ILi8EEESI_EEENS6_IJSI_SD_EEEEEEEvNS5_8identityES13_S1D_vS1E_EENS_8epilogue10collective18CollectiveEpilogueINS1G_30Sm90PtrArrayTmaWarpSpecializedILi4ELi2ELi16ELb1ELb0ELi2EEEJSJ_NS6_IJSI_NSC_ILi32EEEEEESK_PNS6_IJSD_lSL_EEESK_S1O_NS1G_6fusion15FusionCallbacksIS1K_NS1P_17LinearCombinationISK_fSK_fLNS_15FloatRoundStyleE2EEESJ_S1M_JEEES13_NS14_IS16_S18_NSX_INS6_IJSI_S19_EEENS6_IJSD_SI_EEEEEEENS5_17SM75_U16x8_LDSM_TENS5_14SM90_TMA_STOREES1Y_NS5_17SM90_U16x8_STSM_TENS5_9Copy_AtomIJNS5_17SM90_U32x4_STSM_NESK_EEEvEEEvvEEEEvNT_6ParamsE)
        /*002c*/ 	.word	0x00000000
.L_21:


//--------------------- .nv.compat                --------------------------
	.section	.nv.compat,"",@"SHT_CUDA_COMPAT_INFO"
	.align	4
        /*0000*/ 	.byte	0x02, 0x09, 0x01, 0x00, 0x02, 0x02, 0x04, 0x00, 0x02, 0x05, 0x05, 0x00, 0x03, 0x07, 0x01, 0x01
        /*0010*/ 	.byte	0x02, 0x03, 0x03, 0x00, 0x02, 0x06, 0x01, 0x00, 0x04, 0x0b, 0x08, 0x00, 0x00, 0x00, 0x00, 0x00
        /*0020*/ 	.byte	0x00, 0x00, 0x00, 0x00


//--------------------- .nv.info._ZN7cutlass13device_kernelINS_4gemm6kernel13GemmUniversalINS1_17GroupProblemShapeIN4cute5tupleIJiiiEEEEENS1_10collective13CollectiveMmaINS1_39MainloopSm90ArrayTmaGmmaWarpSpecializedILi6ENS6_IJNS5_1CILi1EEESD_SD_EEENS1_40KernelPtrArrayTmaWarpSpecializedPingpongEEENS6_IJNSC_ILi128EEESH_NSC_ILi64EEEEEENS_6half_tEPNS6_IJlSD_NSC_ILi0EEEEEESK_SN_NS5_8TiledMMAINS5_8MMA_AtomIJNS5_4SM904GMMA26MMA_64x128x16_F32F16F16_SSILNSR_5MajorE0ELST_0ELNSR_7ScaleInE1ELSU_1EEEEEENS5_6LayoutISE_NS6_IJSL_SL_SL_EEEEENS6_IJNS5_10UnderscoreES10_S10_EEEEENS5_13SM90_TMA_LOADENS5_14ComposedLayoutINS5_7SwizzleILi3ELi4ELi3EEENS5_18smem_ptr_flag_bitsILi16EEENSX_INS6_IJNSC_ILi8EEESI_EEENS6_IJSI_SD_EEEEEEEvNS5_8identityES13_S1D_vS1E_EENS_8epilogue10collective18CollectiveEpilogueINS1G_30Sm90PtrArrayTmaWarpSpecializedILi4ELi2ELi16ELb1ELb0ELi2EEEJSJ_NS6_IJSI_NSC_ILi32EEEEEESK_PNS6_IJSD_lSL_EEESK_S1O_NS1G_6fusion15FusionCallbacksIS1K_NS1P_17LinearCombinationISK_fSK_fLNS_15FloatRoundStyleE2EEESJ_S1M_JEEES13_NS14_IS16_S18_NSX_INS6_IJSI_S19_EEENS6_IJSD_SI_EEEEEEENS5_17SM75_U16x8_LDSM_TENS5_14SM90_TMA_STOREES1Y_NS5_17SM90_U16x8_STSM_TENS5_9Copy_AtomIJNS5_17SM90_U32x4_STSM_NESK_EEEvEEEvvEEEEvNT_6ParamsE --------------------------
	.section	.nv.info._ZN7cutlass13device_kernelINS_4gemm6kernel13GemmUniversalINS1_17GroupProblemShapeIN4cute5tupleIJiiiEEEEENS1_10collective13CollectiveMmaINS1_39MainloopSm90ArrayTmaGmmaWarpSpecializedILi6ENS6_IJNS5_1CILi1EEESD_SD_EEENS1_40KernelPtrArrayTmaWarpSpecializedPingpongEEENS6_IJNSC_ILi128EEESH_NSC_ILi64EEEEEENS_6half_tEPNS6_IJlSD_NSC_ILi0EEEEEESK_SN_NS5_8TiledMMAINS5_8MMA_AtomIJNS5_4SM904GMMA26MMA_64x128x16_F32F16F16_SSILNSR_5MajorE0ELST_0ELNSR_7ScaleInE1ELSU_1EEEEEENS5_6LayoutISE_NS6_IJSL_SL_SL_EEEEENS6_IJNS5_10UnderscoreES10_S10_EEEEENS5_13SM90_TMA_LOADENS5_14ComposedLayoutINS5_7SwizzleILi3ELi4ELi3EEENS5_18smem_ptr_flag_bitsILi16EEENSX_INS6_IJNSC_ILi8EEESI_EEENS6_IJSI_SD_EEEEEEEvNS5_8identityES13_S1D_vS1E_EENS_8epilogue10collective18CollectiveEpilogueINS1G_30Sm90PtrArrayTmaWarpSpecializedILi4ELi2ELi16ELb1ELb0ELi2EEEJSJ_NS6_IJSI_NSC_ILi32EEEEEESK_PNS6_IJSD_lSL_EEESK_S1O_NS1G_6fusion15FusionCallbacksIS1K_NS1P_17LinearCombinationISK_fSK_fLNS_15FloatRoundStyleE2EEESJ_S1M_JEEES13_NS14_IS16_S18_NSX_INS6_IJSI_S19_EEENS6_IJSD_SI_EEEEEEENS5_17SM75_U16x8_LDSM_TENS5_14SM90_TMA_STOREES1Y_NS5_17SM90_U16x8_STSM_TENS5_9Copy_AtomIJNS5_17SM90_U32x4_STSM_NESK_EEEvEEEvvEEEEvNT_6ParamsE,"",@"SHT_CUDA_INFO"
	.sectionflags	@""
	.align	4


	//----- nvinfo : EIATTR_CUDA_API_VERSION
	.align		4
        /*0000*/ 	.byte	0x04, 0x37
        /*0002*/ 	.short	(.L_23 - .L_22)
.L_22:
        /*0004*/ 	.word	0x00000082


	//----- nvinfo : EIATTR_KPARAM_INFO
	.align		4
.L_23:
        /*0008*/ 	.byte	0x04, 0x17
        /*000a*/ 	.short	(.L_25 - .L_24)
.L_24:
        /*000c*/ 	.word	0x00000000
        /*0010*/ 	.short	0x0000
        /*0012*/ 	.short	0x0070
        /*0014*/ 	.byte	0x00, 0xf0, 0x01, 0x1c


	//----- nvinfo : EIATTR_SPARSE_MMA_MASK
	.align		4
.L_25:
        /*0018*/ 	.byte	0x03, 0x50
        /*001a*/ 	.short	0x0000


	//----- nvinfo : EIATTR_MAXREG_COUNT
	.align		4
        /*001c*/ 	.byte	0x03, 0x1b
        /*001e*/ 	.short	0x00a8


	//----- nvinfo : EIATTR_NUM_BARRIERS
	.align		4
        /*0020*/ 	.byte	0x02, 0x4c
        /*0022*/ 	.byte	0x02
	.zero		1


	//----- nvinfo : EIATTR_EXTERNS
	.align		4
        /*0024*/ 	.byte	0x04, 0x0f
        /*0026*/ 	.short	(.L_27 - .L_26)


	//   ....[0]....
	.align		4
.L_26:
        /*0028*/ 	.word	index@(__assertfail)


	//----- nvinfo : EIATTR_MERCURY_ISA_VERSION
	.align		4
.L_27:
        /*002c*/ 	.byte	0x03, 0x5f
        /*002e*/ 	.short	0x0101


	//----- nvinfo : EIATTR_INT_WARP_WIDE_INSTR_OFFSETS
	.align		4
        /*0030*/ 	.byte	0x04, 0x31
        /*0032*/ 	.short	(.L_29 - .L_28)


	//   ....[0]....
.L_28:
        /*0034*/ 	.word	0x000011b0


	//   ....[1]....
        /*0038*/ 	.word	0x000011c0


	//   ....[2]....
        /*003c*/ 	.word	0x00001240


	//   ....[3]....
        /*0040*/ 	.word	0x000012a0


	//   ....[4]....
        /*0044*/ 	.word	0x000012e0


	//   ....[5]....
        /*0048*/ 	.word	0x00001310


	//   ....[6]....
        /*004c*/ 	.word	0x00001380


	//   ....[7]....
        /*0050*/ 	.word	0x000013c0


	//----- nvinfo : EIATTR_COOP_GROUP_MASK_REGIDS
	.align		4
.L_29:
        /*0054*/ 	.byte	0x04, 0x29
        /*0056*/ 	.short	(.L_31 - .L_30)


	//   ....[0]....
.L_30:
        /*0058*/ 	.word	0xffffffff


	//   ....[1]....
        /*005c*/ 	.word	0xffffffff


	//   ....[2]....
        /*0060*/ 	.word	0xffffffff


	//   ....[3]....
        /*0064*/ 	.word	0xffffffff


	//   ....[4]....
        /*0068*/ 	.word	0xffffffff


	//   ....[5]....
        /*006c*/ 	.word	0xffffffff


	//   ....[6]....
        /*0070*/ 	.word	0xffffffff


	//   ....[7]....
        /*0074*/ 	.word	0xffffffff


	//   ....[8]....
        /*0078*/ 	.word	0xffffffff


	//   ....[9]....
        /*007c*/ 	.word	0xffffffff


	//   ....[10]....
        /*0080*/ 	.word	0xffffffff


	//   ....[11]....
        /*0084*/ 	.word	0xffffffff


	//   ....[12]....
        /*0088*/ 	.word	0xffffffff


	//   ....[13]....
        /*008c*/ 	.word	0xffffffff


	//   ....[14]....
        /*0090*/ 	.word	0xffffffff


	//   ....[15]....
        /*0094*/ 	.word	0xffffffff


	//   ....[16]....
        /*0098*/ 	.word	0xffffffff


	//   ....[17]....
        /*009c*/ 	.word	0xffffffff


	//   ....[18]....
        /*00a0*/ 	.word	0xffffffff


	//   ....[19]....
        /*00a4*/ 	.word	0xffffffff


	//   ....[20]....
        /*00a8*/ 	.word	0xffffffff


	//   ....[21]....
        /*00ac*/ 	.word	0xffffffff


	//   ....[22]....
        /*00b0*/ 	.word	0xffffffff


	//   ....[23]....
        /*00b4*/ 	.word	0xffffffff


	//   ....[24]....
        /*00b8*/ 	.word	0xffffffff


	//   ....[25]....
        /*00bc*/ 	.word	0xffffffff


	//   ....[26]....
        /*00c0*/ 	.word	0xffffffff


	//   ....[27]....
        /*00c4*/ 	.word	0xffffffff


	//   ....[28]....
        /*00c8*/ 	.word	0xffffffff


	//   ....[29]....
        /*00cc*/ 	.word	0xffffffff


	//   ....[30]....
        /*00d0*/ 	.word	0xffffffff


	//   ....[31]....
        /*00d4*/ 	.word	0xffffffff


	//   ....[32]....
        /*00d8*/ 	.word	0xffffffff


	//   ....[33]....
        /*00dc*/ 	.word	0xffffffff


	//   ....[34]....
        /*00e0*/ 	.word	0xffffffff


	//   ....[35]....
        /*00e4*/ 	.word	0xffffffff


	//   ....[36]....
        /*00e8*/ 	.word	0xffffffff


	//   ....[37]....
        /*00ec*/ 	.word	0xffffffff


	//   ....[38]....
        /*00f0*/ 	.word	0xffffffff


	//   ....[39]....
        /*00f4*/ 	.word	0xffffffff


	//   ....[40]....
        /*00f8*/ 	.word	0xffffffff


	//   ....[41]....
        /*00fc*/ 	.word	0xffffffff


	//   ....[42]....
        /*0100*/ 	.word	0xffffffff


	//   ....[43]....
        /*0104*/ 	.word	0xffffffff


	//   ....[44]....
        /*0108*/ 	.word	0xffffffff


	//   ....[45]....
        /*010c*/ 	.word	0xffffffff


	//   ....[46]....
        /*0110*/ 	.word	0xffffffff


	//   ....[47]....
        /*0114*/ 	.word	0xffffffff


	//   ....[48]....
        /*0118*/ 	.word	0xffffffff


	//   ....[49]....
        /*011c*/ 	.word	0xffffffff


	//   ....[50]....
        /*0120*/ 	.word	0xffffffff


	//   ....[51]....
        /*0124*/ 	.word	0xffffffff


	//   ....[52]....
        /*0128*/ 	.word	0xffffffff


	//   ....[53]....
        /*012c*/ 	.word	0xffffffff


	//   ....[54]....
        /*0130*/ 	.word	0xffffffff


	//   ....[55]....
        /*0134*/ 	.word	0xffffffff


	//   ....[56]....
        /*0138*/ 	.word	0xffffffff


	//   ....[57]....
        /*013c*/ 	.word	0xffffffff


	//   ....[58]....
        /*0140*/ 	.word	0xffffffff


	//   ....[59]....
        /*0144*/ 	.word	0xffffffff


	//   ....[60]....
        /*0148*/ 	.word	0xffffffff


	//   ....[61]....
        /*014c*/ 	.word	0xffffffff


	//   ....[62]....
        /*0150*/ 	.word	0xffffffff


	//   ....[63]....
        /*0154*/ 	.word	0xffffffff


	//   ....[64]....
        /*0158*/ 	.word	0xffffffff


	//   ....[65]....
        /*015c*/ 	.word	0xffffffff


	//   ....[66]....
        /*0160*/ 	.word	0xffffffff


	//   ....[67]....
        /*0164*/ 	.word	0xffffffff


	//   ....[68]....
        /*0168*/ 	.word	0xffffffff


	//   ....[69]....
        /*016c*/ 	.word	0xffffffff


	//   ....[70]....
        /*0170*/ 	.word	0xffffffff


	//   ....[71]....
        /*0174*/ 	.word	0xffffffff


	//   ....[72]....
        /*0178*/ 	.word	0xffffffff


	//   ....[73]....
        /*017c*/ 	.word	0xffffffff


	//   ....[74]....
        /*0180*/ 	.word	0xffffffff


	//   ....[75]....
        /*0184*/ 	.word	0xffffffff


	//   ....[76]....
        /*0188*/ 	.word	0xffffffff


	//   ....[77]....
        /*018c*/ 	.word	0xffffffff


	//   ....[78]....
        /*0190*/ 	.word	0x0500000f


	//----- nvinfo : EIATTR_COOP_GROUP_INSTR_OFFSETS
	.align		4
.L_31:
        /*0194*/ 	.byte	0x04, 0x28
        /*0196*/ 	.short	(.L_33 - .L_32)


	//   ....[0]....
.L_32:
        /*0198*/ 	.word	0x00000750


	//   ....[1]....
        /*019c*/ 	.word	0x00000840


	//   ....[2]....
        /*01a0*/ 	.word	0x00000cc0


	//   ....[3]....
        /*01a4*/ 	.word	0x00000ef0


	//   ....[4]....
        /*01a8*/ 	.word	0x000010c0


	//   ....[5]....
        /*01ac*/ 	.word	0x00001100


	//   ....[6]....
        /*01b0*/ 	.word	0x00001a40


	//   ....[7]....
        /*01b4*/ 	.word	0x00001a70


	//   ....[8]....
        /*01b8*/ 	.word	0x00001af0


	//   ....[9]....
        /*01bc*/ 	.word	0x00001b00


	//   ....[10]....
        /*01c0*/ 	.word	0x00001b40


	//   ....[11]....
        /*01c4*/ 	.word	0x00001b60


	//   ....[12]....
        /*01c8*/ 	.word	0x00001ba0


	//   ....[13]....
        /*01cc*/ 	.word	0x00001bc0


	//   ....[14]....
        /*01d0*/ 	.word	0x00001c00


	//   ....[15]....
        /*01d4*/ 	.word	0x00001c20


	//   ....[16]....
        /*01d8*/ 	.word	0x00001c90


	//   ....[17]....
        /*01dc*/ 	.word	0x00001e10


	//   ....[18]....
        /*01e0*/ 	.word	0x00001e20


	//   ....[19]....
        /*01e4*/ 	.word	0x00002400


	//   ....[20]....
        /*01e8*/ 	.word	0x00002410


	//   ....[21]....
        /*01ec*/ 	.word	0x00002460


	//   ....[22]....
        /*01f0*/ 	.word	0x00002470


	//   ....[23]....
        /*01f4*/ 	.word	0x000024c0


	//   ....[24]....
        /*01f8*/ 	.word	0x000024d0


	//   ....[25]....
        /*01fc*/ 	.word	0x00002520


	//   ....[26]....
        /*0200*/ 	.word	0x00002530


	//   ....[27]....
        /*0204*/ 	.word	0x00002580


	//   ....[28]....
        /*0208*/ 	.word	0x00002590


	//   ....[29]....
        /*020c*/ 	.word	0x00002620


	//   ....[30]....
        /*0210*/ 	.word	0x00002690


	//   ....[31]....
        /*0214*/ 	.word	0x00002720


	//   ....[32]....
        /*0218*/ 	.word	0x00002740


	//   ....[33]....
        /*021c*/ 	.word	0x00002750


	//   ....[34]....
        /*0220*/ 	.word	0x00002760


	//   ....[35]....
        /*0224*/ 	.word	0x00002770


	//   ....[36]....
        /*0228*/ 	.word	0x00002780


	//   ....[37]....
        /*022c*/ 	.word	0x00003040


	//   ....[38]....
        /*0230*/ 	.word	0x000032e0


	//   ....[39]....
        /*0234*/ 	.word	0x00003650


	//   ....[40]....
        /*0238*/ 	.word	0x00008760


	//   ....[41]....
        /*023c*/ 	.word	0x00008b60


	//   ....[42]....
        /*0240*/ 	.word	0x00008f00


	//   ....[43]....
        /*0244*/ 	.word	0x0000a230


	//   ....[44]....
        /*0248*/ 	.word	0x0000a900


	//   ....[45]....
        /*024c*/ 	.word	0x0000add0


	//   ....[46]....
        /*0250*/ 	.word	0x0000bc10


	//   ....[47]....
        /*0254*/ 	.word	0x0000cb70


	//   ....[48]....
        /*0258*/ 	.word	0x0000cb90


	//   ....[49]....
        /*025c*/ 	.word	0x0000cbe0


	//   ....[50]....
        /*0260*/ 	.word	0x0000cc00


	//   ....[51]....
        /*0264*/ 	.word	0x0000cc40


	//   ....[52]....
        /*0268*/ 	.word	0x0000cc70


	//   ....[53]....
        /*026c*/ 	.word	0x0000ccb0


	//   ....[54]....
        /*0270*/ 	.word	0x0000cce0


	//   ....[55]....
        /*0274*/ 	.word	0x0000cd20


	//   ....[56]....
        /*0278*/ 	.word	0x0000cd50


	//   ....[57]....
        /*027c*/ 	.word	0x0000cde0


	//   ....[58]....
        /*0280*/ 	.word	0x0000cf00


	//   ....[59]....
        /*0284*/ 	.word	0x0000cf20


	//   ....[60]....
        /*0288*/ 	.word	0x0000d570


	//   ....[61]....
        /*028c*/ 	.word	0x0000d580


	//   ....[62]....
        /*0290*/ 	.word	0x0000d5d0


	//   ....[63]....
        /*0294*/ 	.word	0x0000d5e0


	//   ....[64]....
        /*0298*/ 	.word	0x0000d630


	//   ....[65]....
        /*029c*/ 	.word	0x0000d640


	//   ....[66]....
        /*02a0*/ 	.word	0x0000d690


	//   ....[67]....
        /*02a4*/ 	.word	0x0000d6a0


	//   ....[68]....
        /*02a8*/ 	.word	0x0000d6f0


	//   ....[69]....
        /*02ac*/ 	.word	0x0000d700


	//   ....[70]....
        /*02b0*/ 	.word	0x0000d790


	//   ....[71]....
        /*02b4*/ 	.word	0x0000d800


	//   ....[72]....
        /*02b8*/ 	.word	0x0000d890


	//   ....[73]....
        /*02bc*/ 	.word	0x0000d8b0


	//   ....[74]....
        /*02c0*/ 	.word	0x0000d8c0


	//   ....[75]....
        /*02c4*/ 	.word	0x0000d8d0


	//   ....[76]....
        /*02c8*/ 	.word	0x0000d8e0


	//   ....[77]....
        /*02cc*/ 	.word	0x0000d8f0


	//   ....[78]....
        /*02d0*/ 	.word	0x0000f1c0


	//----- nvinfo : EIATTR_REG_RECONFIG
	.align		4
.L_33:
        /*02d4*/ 	.byte	0x01, 0x54
	.zero		2


	//----- nvinfo : EIATTR_SYSCALL_OFFSETS
	.align		4
        /*02d8*/ 	.byte	0x04, 0x46
        /*02da*/ 	.short	(.L_35 - .L_34)


	//   ....[0]....
.L_34:
        /*02dc*/ 	.word	0x00004eb0


	//   ....[1]....
        /*02e0*/ 	.word	0x00004fa0


	//----- nvinfo : EIATTR_MBARRIER_INSTR_OFFSETS
	.align		4
.L_35:
        /*02e4*/ 	.byte	0x04, 0x39
        /*02e6*/ 	.short	(.L_37 - .L_36)


	//   ....[0]....
.L_36:
        /*02e8*/ 	.word	0x00000ba0
        /*02ec*/ 	.word	0x000000ff
        /*02f0*/ 	.word	0x00034400
        /*02f4*/ 	.short	0x0100
        /*02f6*/ 	.byte	0x06
	.zero		1


	//   ....[1]....
        /*02f8*/ 	.word	0x00000bb0
        /*02fc*/ 	.word	0x000000ff
        /*0300*/ 	.word	0x00034440
        /*0304*/ 	.short	0x0100
        /*0306*/ 	.byte	0x06
	.zero		1


	//   ....[2]....
        /*0308*/ 	.word	0x00000bc0
        /*030c*/ 	.word	0x000000ff
        /*0310*/ 	.word	0x00034408
        /*0314*/ 	.short	0x0100
        /*0316*/ 	.byte	0x06
	.zero		1


	//   ....[3]....
        /*0318*/ 	.word	0x00000bd0
        /*031c*/ 	.word	0x000000ff
        /*0320*/ 	.word	0x00034448
        /*0324*/ 	.short	0x0100
        /*0326*/ 	.byte	0x06
	.zero		1


	//   ....[4]....
        /*0328*/ 	.word	0x00000be0
        /*032c*/ 	.word	0x000000ff
        /*0330*/ 	.word	0x00034410
        /*0334*/ 	.short	0x0100
        /*0336*/ 	.byte	0x06
	.zero		1


	//   ....[5]....
        /*0338*/ 	.word	0x00000bf0
        /*033c*/ 	.word	0x000000ff
        /*0340*/ 	.word	0x00034450
        /*0344*/ 	.short	0x0100
        /*0346*/ 	.byte	0x06
	.zero		1


	//   ....[6]....
        /*0348*/ 	.word	0x00000c00
        /*034c*/ 	.word	0x000000ff
        /*0350*/ 	.word	0x00034418
        /*0354*/ 	.short	0x0100
        /*0356*/ 	.byte	0x06
	.zero		1


	//   ....[7]....
        /*0358*/ 	.word	0x00000c10
        /*035c*/ 	.word	0x000000ff
        /*0360*/ 	.word	0x00034458
        /*0364*/ 	.short	0x0100
        /*0366*/ 	.byte	0x06
	.zero		1


	//   ....[8]....
        /*0368*/ 	.word	0x00000c20
        /*036c*/ 	.word	0x000000ff
        /*0370*/ 	.word	0x00034420
        /*0374*/ 	.short	0x0100
        /*0376*/ 	.byte	0x06
	.zero		1


	//   ....[9]....
        /*0378*/ 	.word	0x00000c30
        /*037c*/ 	.word	0x000000ff
        /*0380*/ 	.word	0x00034460
        /*0384*/ 	.short	0x0100
        /*0386*/ 	.byte	0x06
	.zero		1


	//   ....[10]....
        /*0388*/ 	.word	0x00000c40
        /*038c*/ 	.word	0x000000ff
        /*0390*/ 	.word	0x00034428
        /*0394*/ 	.short	0x0100
        /*0396*/ 	.byte	0x06
	.zero		1


	//   ....[11]....
        /*0398*/ 	.word	0x00000c50
        /*039c*/ 	.word	0x000000ff
        /*03a0*/ 	.word	0x00034468
        /*03a4*/ 	.short	0x0100
        /*03a6*/ 	.byte	0x06
	.zero		1


	//   ....[12]....
        /*03a8*/ 	.word	0x00000c60
        /*03ac*/ 	.word	0x000000ff
        /*03b0*/ 	.word	0x00034430
        /*03b4*/ 	.short	0x0100
        /*03b6*/ 	.byte	0x06
	.zero		1


	//   ....[13]....
        /*03b8*/ 	.word	0x00000c70
        /*03bc*/ 	.word	0x000000ff
        /*03c0*/ 	.word	0x00034470
        /*03c4*/ 	.short	0x0100
        /*03c6*/ 	.byte	0x06
	.zero		1


	//   ....[14]....
        /*03c8*/ 	.word	0x00000c80
        /*03cc*/ 	.word	0x000000ff
        /*03d0*/ 	.word	0x00034438
        /*03d4*/ 	.short	0x0100
        /*03d6*/ 	.byte	0x06
	.zero		1


	//   ....[15]....
        /*03d8*/ 	.word	0x00000c90
        /*03dc*/ 	.word	0x000000ff
        /*03e0*/ 	.word	0x00034478
        /*03e4*/ 	.short	0x0100
        /*03e6*/ 	.byte	0x06
	.zero		1


	//   ....[16]....
        /*03e8*/ 	.word	0x00000e20
        /*03ec*/ 	.word	0x000000ff
        /*03f0*/ 	.word	0x00034480
        /*03f4*/ 	.short	0x0100
        /*03f6*/ 	.byte	0x06
	.zero		1


	//   ....[17]....
        /*03f8*/ 	.word	0x00000e30
        /*03fc*/ 	.word	0x000000ff
        /*0400*/ 	.word	0x000344b0
        /*0404*/ 	.short	0x0100
        /*0406*/ 	.byte	0x06
	.zero		1


	//   ....[18]....
        /*0408*/ 	.word	0x00000e40
        /*040c*/ 	.word	0x000000ff
        /*0410*/ 	.word	0x00034488
        /*0414*/ 	.short	0x0100
        /*0416*/ 	.byte	0x06
	.zero		1


	//   ....[19]....
        /*0418*/ 	.word	0x00000e50
        /*041c*/ 	.word	0x000000ff
        /*0420*/ 	.word	0x000344b8
        /*0424*/ 	.short	0x0100
        /*0426*/ 	.byte	0x06
	.zero		1


	//   ....[20]....
        /*0428*/ 	.word	0x00000e60
        /*042c*/ 	.word	0x000000ff
        /*0430*/ 	.word	0x00034490
        /*0434*/ 	.short	0x0100
        /*0436*/ 	.byte	0x06
	.zero		1


	//   ....[21]....
        /*0438*/ 	.word	0x00000e70
        /*043c*/ 	.word	0x000000ff
        /*0440*/ 	.word	0x000344c0
        /*0444*/ 	.short	0x0100
        /*0446*/ 	.byte	0x06
	.zero		1


	//   ....[22]....
        /*0448*/ 	.word	0x00000e80
        /*044c*/ 	.word	0x000000ff
        /*0450*/ 	.word	0x00034498
        /*0454*/ 	.short	0x0100
        /*0456*/ 	.byte	0x06
	.zero		1


	//   ....[23]....
        /*0458*/ 	.word	0x00000e90
        /*045c*/ 	.word	0x000000ff
        /*0460*/ 	.word	0x000344c8
        /*0464*/ 	.short	0x0100
        /*0466*/ 	.byte	0x06
	.zero		1


	//   ....[24]....
        /*0468*/ 	.word	0x00000ea0
        /*046c*/ 	.word	0x000000ff
        /*0470*/ 	.word	0x000344a0
        /*0474*/ 	.short	0x0100
        /*0476*/ 	.byte	0x06
	.zero		1


	//   ....[25]....
        /*0478*/ 	.word	0x00000eb0
        /*047c*/ 	.word	0x000000ff
        /*0480*/ 	.word	0x000344d0
        /*0484*/ 	.short	0x0100
        /*0486*/ 	.byte	0x06
	.zero		1


	//   ....[26]....
        /*0488*/ 	.word	0x00000ec0
        /*048c*/ 	.word	0x000000ff
        /*0490*/ 	.word	0x000344a8
        /*0494*/ 	.short	0x0100
        /*0496*/ 	.byte	0x06
	.zero		1


	//   ....[27]....
        /*0498*/ 	.word	0x00000ed0
        /*049c*/ 	.word	0x000000ff
        /*04a0*/ 	.word	0x000344d8
        /*04a4*/ 	.short	0x0100
        /*04a6*/ 	.byte	0x06
	.zero		1


	//   ....[28]....
        /*04a8*/ 	.word	0x00001030
        /*04ac*/ 	.word	0x000000ff
        /*04b0*/ 	.word	0x000344e0
        /*04b4*/ 	.short	0x0100
        /*04b6*/ 	.byte	0x06
	.zero		1


	//   ....[29]....
        /*04b8*/ 	.word	0x00001040
        /*04bc*/ 	.word	0x000000ff
        /*04c0*/ 	.word	0x00034500
        /*04c4*/ 	.short	0x0100
        /*04c6*/ 	.byte	0x06
	.zero		1


	//   ....[30]....
        /*04c8*/ 	.word	0x00001050
        /*04cc*/ 	.word	0x000000ff
        /*04d0*/ 	.word	0x000344e8
        /*04d4*/ 	.short	0x0100
        /*04d6*/ 	.byte	0x06
	.zero		1


	//   ....[31]....
        /*04d8*/ 	.word	0x00001060
        /*04dc*/ 	.word	0x000000ff
        /*04e0*/ 	.word	0x00034508
        /*04e4*/ 	.short	0x0100
        /*04e6*/ 	.byte	0x06
	.zero		1


	//   ....[32]....
        /*04e8*/ 	.word	0x00001070
        /*04ec*/ 	.word	0x000000ff
        /*04f0*/ 	.word	0x000344f0
        /*04f4*/ 	.short	0x0100
        /*04f6*/ 	.byte	0x06
	.zero		1


	//   ....[33]....
        /*04f8*/ 	.word	0x00001080
        /*04fc*/ 	.word	0x000000ff
        /*0500*/ 	.word	0x00034510
        /*0504*/ 	.short	0x0100
        /*0506*/ 	.byte	0x06
	.zero		1


	//   ....[34]....
        /*0508*/ 	.word	0x00001090
        /*050c*/ 	.word	0x000000ff
        /*0510*/ 	.word	0x000344f8
        /*0514*/ 	.short	0x0100
        /*0516*/ 	.byte	0x06
	.zero		1


	//   ....[35]....
        /*0518*/ 	.word	0x000010a0
        /*051c*/ 	.word	0x000000ff
        /*0520*/ 	.word	0x00034518
        /*0524*/ 	.short	0x0100
        /*0526*/ 	.byte	0x06
	.zero		1


	//   ....[36]....
        /*0528*/ 	.word	0x000012d0
        /*052c*/ 	.word	0x000000ff
        /*0530*/ 	.word	0x00034520
        /*0534*/ 	.short	0x0100
        /*0536*/ 	.byte	0x06
	.zero		1


	//   ....[37]....
        /*0538*/ 	.word	0x00001300
        /*053c*/ 	.word	0x000000ff
        /*0540*/ 	.word	0x00034528
        /*0544*/ 	.short	0x0100
        /*0546*/ 	.byte	0x06
	.zero		1


	//   ....[38]....
        /*0548*/ 	.word	0x00001370
        /*054c*/ 	.word	0x000000ff
        /*0550*/ 	.word	0x00034530
        /*0554*/ 	.short	0x0100
        /*0556*/ 	.byte	0x0b
	.zero		1


	//   ....[39]....
        /*0558*/ 	.word	0x000013b0
        /*055c*/ 	.word	0x000000ff
        /*0560*/ 	.word	0x00034538
        /*0564*/ 	.short	0x0100
        /*0566*/ 	.byte	0x0b
	.zero		1


	//   ....[40]....
        /*0568*/ 	.word	0x000013d0
        /*056c*/ 	.word	0x000000ff
        /*0570*/ 	.word	0x00034540
        /*0574*/ 	.short	0x0100
        /*0576*/ 	.byte	0x0b
	.zero		1


	//   ....[41]....
        /*0578*/ 	.word	0x000013e0
        /*057c*/ 	.word	0x000000ff
        /*0580*/ 	.word	0x00034548
        /*0584*/ 	.short	0x0100
        /*0586*/ 	.byte	0x0b
	.zero		1


	//   ....[42]....
        /*0588*/ 	.word	0x00002db0
        /*058c*/ 	.word	0x000000ff
        /*0590*/ 	.word	0x00034400
        /*0594*/ 	.short	0x010a
        /*0596*/ 	.byte	0x0b
	.zero		1


	//   ....[43]....
        /*0598*/ 	.word	0x00002e90
        /*059c*/ 	.word	0x000000ff
        /*05a0*/ 	.word	0x00000000
        /*05a4*/ 	.short	0x0101
        /*05a6*/ 	.byte	0x0b
	.zero		1


	//   ....[44]....
        /*05a8*/ 	.word	0x00003af0
        /*05ac*/ 	.word	0x00000009
        /*05b0*/ 	.word	0x00000000
        /*05b4*/ 	.short	0x010a
        /*05b6*/ 	.byte	0x30
	.zero		1


	//   ....[45]....
        /*05b8*/ 	.word	0x00004020
        /*05bc*/ 	.word	0x000000ff
        /*05c0*/ 	.word	0x00034480
        /*05c4*/ 	.short	0x010a
        /*05c6*/ 	.byte	0x04
	.zero		1


	//   ....[46]....
        /*05c8*/ 	.word	0x00004060
        /*05cc*/ 	.word	0x000000ff
        /*05d0*/ 	.word	0x00034480
        /*05d4*/ 	.short	0x010a
        /*05d6*/ 	.byte	0x04
	.zero		1


	//   ....[47]....
        /*05d8*/ 	.word	0x00004540
        /*05dc*/ 	.word	0x000000ff
        /*05e0*/ 	.word	0x00034480
        /*05e4*/ 	.short	0x010a
        /*05e6*/ 	.byte	0x04
	.zero		1


	//   ....[48]....
        /*05e8*/ 	.word	0x00004580
        /*05ec*/ 	.word	0x000000ff
        /*05f0*/ 	.word	0x00034480
        /*05f4*/ 	.short	0x010a
        /*05f6*/ 	.byte	0x04
	.zero		1


	//   ....[49]....
        /*05f8*/ 	.word	0x000049b0
        /*05fc*/ 	.word	0x000000ff
        /*0600*/ 	.word	0x00000000
        /*0604*/ 	.short	0x0101
        /*0606*/ 	.byte	0x04
	.zero		1


	//   ....[50]....
        /*0608*/ 	.word	0x00004ab0
        /*060c*/ 	.word	0x00000000
        /*0610*/ 	.word	0x00000000
        /*0614*/ 	.short	0x0101
        /*0616*/ 	.byte	0x33
	.zero		1


	//   ....[51]....
        /*0618*/ 	.word	0x00004ba0
        /*061c*/ 	.word	0x00000000
        /*0620*/ 	.word	0x00000000
        /*0624*/ 	.short	0x0101
        /*0626*/ 	.byte	0x3f
	.zero		1


	//   ....[52]....
        /*0628*/ 	.word	0x00004bf0
        /*062c*/ 	.word	0x00000009
        /*0630*/ 	.word	0x00000010
        /*0634*/ 	.short	0x010a
        /*0636*/ 	.byte	0x30
	.zero		1


	//   ....[53]....
        /*0638*/ 	.word	0x00005350
        /*063c*/ 	.word	0x000000ff
        /*0640*/ 	.word	0x000344e0
        /*0644*/ 	.short	0x010a
        /*0646*/ 	.byte	0x32
	.zero		1


	//   ....[54]....
        /*0648*/ 	.word	0x00005910
        /*064c*/ 	.word	0x000000ff
        /*0650*/ 	.word	0x000344e8
        /*0654*/ 	.short	0x010a
        /*0656*/ 	.byte	0x32
	.zero		1


	//   ....[55]....
        /*0658*/ 	.word	0x00005e60
        /*065c*/ 	.word	0x000000ff
        /*0660*/ 	.word	0x00000000
        /*0664*/ 	.short	0x0101
        /*0666*/ 	.byte	0x08
	.zero		1


	//   ....[56]....
        /*0668*/ 	.word	0x00005e90
        /*066c*/ 	.word	0x000000ff
        /*0670*/ 	.word	0x000344f0
        /*0674*/ 	.short	0x010a
        /*0676*/ 	.byte	0x32
	.zero		1


	//   ....[57]....
        /*0678*/ 	.word	0x000063e0
        /*067c*/ 	.word	0x000000ff
        /*0680*/ 	.word	0x00000000
        /*0684*/ 	.short	0x0101
        /*0686*/ 	.byte	0x09
	.zero		1


	//   ....[58]....
        /*0688*/ 	.word	0x00006410
        /*068c*/ 	.word	0x000000ff
        /*0690*/ 	.word	0x000344f8
        /*0694*/ 	.short	0x010a
        /*0696*/ 	.byte	0x32
	.zero		1


	//   ....[59]....
        /*0698*/ 	.word	0x00006960
        /*069c*/ 	.word	0x000000ff
        /*06a0*/ 	.word	0x00000000
        /*06a4*/ 	.short	0x0101
        /*06a6*/ 	.byte	0x0a
	.zero		1


	//   ....[60]....
        /*06a8*/ 	.word	0x000069b0
        /*06ac*/ 	.word	0x000000ff
        /*06b0*/ 	.word	0x000344e0
        /*06b4*/ 	.short	0x010a
        /*06b6*/ 	.byte	0x32
	.zero		1


	//   ....[61]....
        /*06b8*/ 	.word	0x00006f00
        /*06bc*/ 	.word	0x000000ff
        /*06c0*/ 	.word	0x00000000
        /*06c4*/ 	.short	0x0101
        /*06c6*/ 	.byte	0x07
	.zero		1


	//   ....[62]....
        /*06c8*/ 	.word	0x00006f30
        /*06cc*/ 	.word	0x000000ff
        /*06d0*/ 	.word	0x000344e8
        /*06d4*/ 	.short	0x010a
        /*06d6*/ 	.byte	0x32
	.zero		1


	//   ....[63]....
        /*06d8*/ 	.word	0x00007460
        /*06dc*/ 	.word	0x000000ff
        /*06e0*/ 	.word	0x00000000
        /*06e4*/ 	.short	0x0101
        /*06e6*/ 	.byte	0x08
	.zero		1


	//   ....[64]....
        /*06e8*/ 	.word	0x00007490
        /*06ec*/ 	.word	0x000000ff
        /*06f0*/ 	.word	0x000344f0
        /*06f4*/ 	.short	0x010a
        /*06f6*/ 	.byte	0x32
	.zero		1


	//   ....[65]....
        /*06f8*/ 	.word	0x000079c0
        /*06fc*/ 	.word	0x000000ff
        /*0700*/ 	.word	0x00000000
        /*0704*/ 	.short	0x0101
        /*0706*/ 	.byte	0x09
	.zero		1


	//   ....[66]....
        /*0708*/ 	.word	0x000079f0
        /*070c*/ 	.word	0x000000ff
        /*0710*/ 	.word	0x000344f8
        /*0714*/ 	.short	0x010a
        /*0716*/ 	.byte	0x32
	.zero		1


	//   ....[67]....
        /*0718*/ 	.word	0x00007f30
        /*071c*/ 	.word	0x000000ff
        /*0720*/ 	.word	0x00000000
        /*0724*/ 	.short	0x0101
        /*0726*/ 	.byte	0x0a
	.zero		1


	//   ....[68]....
        /*0728*/ 	.word	0x00007fb0
        /*072c*/ 	.word	0x000000ff
        /*0730*/ 	.word	0x00034400
        /*0734*/ 	.short	0x010a
        /*0736*/ 	.byte	0x04
	.zero		1


	//   ....[69]....
        /*0738*/ 	.word	0x000080d0
        /*073c*/ 	.word	0x000000ff
        /*0740*/ 	.word	0x00000000
        /*0744*/ 	.short	0x0101
        /*0746*/ 	.byte	0x04
	.zero		1


	//   ....[70]....
        /*0748*/ 	.word	0x00008280
        /*074c*/ 	.word	0x000000ff
        /*0750*/ 	.word	0x00034400
        /*0754*/ 	.short	0x010a
        /*0756*/ 	.byte	0x04
	.zero		1


	//   ....[71]....
        /*0758*/ 	.word	0x00008390
        /*075c*/ 	.word	0x000000ff
        /*0760*/ 	.word	0x00000000
        /*0764*/ 	.short	0x0101
        /*0766*/ 	.byte	0x04
	.zero		1


	//   ....[72]....
        /*0768*/ 	.word	0x00008850
        /*076c*/ 	.word	0x000000ff
        /*0770*/ 	.word	0x00000000
        /*0774*/ 	.short	0x0101
        /*0776*/ 	.byte	0x07
	.zero		1


	//   ....[73]....
        /*0778*/ 	.word	0x00008880
        /*077c*/ 	.word	0x00000000
        /*0780*/ 	.word	0x00000000
        /*0784*/ 	.short	0x0101
        /*0786*/ 	.byte	0x33
	.zero		1


	//   ....[74]....
        /*0788*/ 	.word	0x00009000
        /*078c*/ 	.word	0x000000ff
        /*0790*/ 	.word	0x00034528
        /*0794*/ 	.short	0x010a
        /*0796*/ 	.byte	0x06
	.zero		1


	//   ....[75]....
        /*0798*/ 	.word	0x00009120
        /*079c*/ 	.word	0x000000ff
        /*07a0*/ 	.word	0x00034400
        /*07a4*/ 	.short	0x010a
        /*07a6*/ 	.byte	0x07
	.zero		1


	//   ....[76]....
        /*07a8*/ 	.word	0x00009240
        /*07ac*/ 	.word	0x000000ff
        /*07b0*/ 	.word	0x00000000
        /*07b4*/ 	.short	0x0101
        /*07b6*/ 	.byte	0x07
	.zero		1


	//   ....[77]....
        /*07b8*/ 	.word	0x00009430
        /*07bc*/ 	.word	0x000000ff
        /*07c0*/ 	.word	0x00034500
        /*07c4*/ 	.short	0x010a
        /*07c6*/ 	.byte	0x06
	.zero		1


	//   ....[78]....
        /*07c8*/ 	.word	0x000094f0
        /*07cc*/ 	.word	0x000000ff
        /*07d0*/ 	.word	0x000344e0
        /*07d4*/ 	.short	0x010b
        /*07d6*/ 	.byte	0x06
	.zero		1


	//   ....[79]....
        /*07d8*/ 	.word	0x00009550
        /*07dc*/ 	.word	0x000000ff
        /*07e0*/ 	.word	0x00000000
        /*07e4*/ 	.short	0x0101
        /*07e6*/ 	.byte	0x07
	.zero		1


	//   ....[80]....
        /*07e8*/ 	.word	0x00009580
        /*07ec*/ 	.word	0x000000ff
        /*07f0*/ 	.word	0x00034508
        /*07f4*/ 	.short	0x010a
        /*07f6*/ 	.byte	0x06
	.zero		1


	//   ....[81]....
        /*07f8*/ 	.word	0x00009660
        /*07fc*/ 	.word	0x000000ff
        /*0800*/ 	.word	0x000344e8
        /*0804*/ 	.short	0x010b
        /*0806*/ 	.byte	0x06
	.zero		1


	//   ....[82]....
        /*0808*/ 	.word	0x000096d0
        /*080c*/ 	.word	0x000000ff
        /*0810*/ 	.word	0x00000000
        /*0814*/ 	.short	0x0101
        /*0816*/ 	.byte	0x10
	.zero		1


	//   ....[83]....
        /*0818*/ 	.word	0x00009700
        /*081c*/ 	.word	0x000000ff
        /*0820*/ 	.word	0x00034510
        /*0824*/ 	.short	0x010a
        /*0826*/ 	.byte	0x06
	.zero		1


	//   ....[84]....
        /*0828*/ 	.word	0x000097d0
        /*082c*/ 	.word	0x000000ff
        /*0830*/ 	.word	0x000344f0
        /*0834*/ 	.short	0x010b
        /*0836*/ 	.byte	0x06
	.zero		1


	//   ....[85]....
        /*0838*/ 	.word	0x00009830
        /*083c*/ 	.word	0x000000ff
        /*0840*/ 	.word	0x00000000
        /*0844*/ 	.short	0x0101
        /*0846*/ 	.byte	0x21
	.zero		1


	//   ....[86]....
        /*0848*/ 	.word	0x00009860
        /*084c*/ 	.word	0x000000ff
        /*0850*/ 	.word	0x00034518
        /*0854*/ 	.short	0x010a
        /*0856*/ 	.byte	0x06
	.zero		1


	//   ....[87]....
        /*0858*/ 	.word	0x00009930
        /*085c*/ 	.word	0x000000ff
        /*0860*/ 	.word	0x000344f8
        /*0864*/ 	.short	0x010b
        /*0866*/ 	.byte	0x06
	.zero		1


	//   ....[88]....
        /*0868*/ 	.word	0x000099a0
        /*086c*/ 	.word	0x000000ff
        /*0870*/ 	.word	0x00000000
        /*0874*/ 	.short	0x0101
        /*0876*/ 	.byte	0x22
	.zero		1


	//   ....[89]....
        /*0878*/ 	.word	0x000099e0
        /*087c*/ 	.word	0x000000ff
        /*0880*/ 	.word	0x00034500
        /*0884*/ 	.short	0x010a
        /*0886*/ 	.byte	0x06
	.zero		1


	//   ....[90]....
        /*0888*/ 	.word	0x00009aa0
        /*088c*/ 	.word	0x000000ff
        /*0890*/ 	.word	0x000344e0
        /*0894*/ 	.short	0x010b
        /*0896*/ 	.byte	0x06
	.zero		1


	//   ....[91]....
        /*0898*/ 	.word	0x00009ae0
        /*089c*/ 	.word	0x000000ff
        /*08a0*/ 	.word	0x00000000
        /*08a4*/ 	.short	0x0101
        /*08a6*/ 	.byte	0x07
	.zero		1


	//   ....[92]....
        /*08a8*/ 	.word	0x00009b10
        /*08ac*/ 	.word	0x000000ff
        /*08b0*/ 	.word	0x00034508
        /*08b4*/ 	.short	0x010a
        /*08b6*/ 	.byte	0x06
	.zero		1


	//   ....[93]....
        /*08b8*/ 	.word	0x00009be0
        /*08bc*/ 	.word	0x000000ff
        /*08c0*/ 	.word	0x000344e8
        /*08c4*/ 	.short	0x010b
        /*08c6*/ 	.byte	0x06
	.zero		1


	//   ....[94]....
        /*08c8*/ 	.word	0x00009c20
        /*08cc*/ 	.word	0x000000ff
        /*08d0*/ 	.word	0x00000000
        /*08d4*/ 	.short	0x0101
        /*08d6*/ 	.byte	0x10
	.zero		1


	//   ....[95]....
        /*08d8*/ 	.word	0x00009c60
        /*08dc*/ 	.word	0x000000ff
        /*08e0*/ 	.word	0x00034510
        /*08e4*/ 	.short	0x010a
        /*08e6*/ 	.byte	0x06
	.zero		1


	//   ....[96]....
        /*08e8*/ 	.word	0x00009d10
        /*08ec*/ 	.word	0x000000ff
        /*08f0*/ 	.word	0x000344f0
        /*08f4*/ 	.short	0x010b
        /*08f6*/ 	.byte	0x06
	.zero		1


	//   ....[97]....
        /*08f8*/ 	.word	0x00009d50
        /*08fc*/ 	.word	0x000000ff
        /*0900*/ 	.word	0x00000000
        /*0904*/ 	.short	0x0101
        /*0906*/ 	.byte	0x21
	.zero		1


	//   ....[98]....
        /*0908*/ 	.word	0x00009d80
        /*090c*/ 	.word	0x000000ff
        /*0910*/ 	.word	0x00034518
        /*0914*/ 	.short	0x010a
        /*0916*/ 	.byte	0x06
	.zero		1


	//   ....[99]....
        /*0918*/ 	.word	0x00009e50
        /*091c*/ 	.word	0x000000ff
        /*0920*/ 	.word	0x000344f8
        /*0924*/ 	.short	0x010b
        /*0926*/ 	.byte	0x06
	.zero		1


	//   ....[100]....
        /*0928*/ 	.word	0x00009ea0
        /*092c*/ 	.word	0x000000ff
        /*0930*/ 	.word	0x00000000
        /*0934*/ 	.short	0x0101
        /*0936*/ 	.byte	0x22
	.zero		1


	//   ....[101]....
        /*0938*/ 	.word	0x0000a3f0
        /*093c*/ 	.word	0x000000ff
        /*0940*/ 	.word	0x00034500
        /*0944*/ 	.short	0x010a
        /*0946*/ 	.byte	0x06
	.zero		1


	//   ....[102]....
        /*0948*/ 	.word	0x0000a430
        /*094c*/ 	.word	0x000000ff
        /*0950*/ 	.word	0x00034508
        /*0954*/ 	.short	0x010a
        /*0956*/ 	.byte	0x06
	.zero		1


	//   ....[103]....
        /*0958*/ 	.word	0x0000a470
        /*095c*/ 	.word	0x000000ff
        /*0960*/ 	.word	0x00034510
        /*0964*/ 	.short	0x010a
        /*0966*/ 	.byte	0x06
	.zero		1


	//   ....[104]....
        /*0968*/ 	.word	0x0000a4e0
        /*096c*/ 	.word	0x00000003
        /*0970*/ 	.word	0x00034518
        /*0974*/ 	.short	0x010a
        /*0976*/ 	.byte	0x3f
	.zero		1


	//   ....[105]....
        /*0978*/ 	.word	0x0000b1c0
        /*097c*/ 	.word	0x0000000a
        /*0980*/ 	.word	0x000344b0
        /*0984*/ 	.short	0x010a
        /*0986*/ 	.byte	0x3f
	.zero		1


	//   ....[106]....
        /*0988*/ 	.word	0x0000b460
        /*098c*/ 	.word	0x000000ff
        /*0990*/ 	.word	0x00034528
        /*0994*/ 	.short	0x0101
        /*0996*/ 	.byte	0x0c
	.zero		1


	//   ....[107]....
        /*0998*/ 	.word	0x0000b520
        /*099c*/ 	.word	0x00000005
        /*09a0*/ 	.word	0x00034400
        /*09a4*/ 	.short	0x010a
        /*09a6*/ 	.byte	0x3f
	.zero		1


	//   ....[108]....
        /*09a8*/ 	.word	0x0000b660
        /*09ac*/ 	.word	0x00000004
        /*09b0*/ 	.word	0x00000000
        /*09b4*/ 	.short	0x0101
        /*09b6*/ 	.byte	0x3f
	.zero		1


	//   ....[109]....
        /*09b8*/ 	.word	0x0000bea0
        /*09bc*/ 	.word	0x00000007
        /*09c0*/ 	.word	0x00000000
        /*09c4*/ 	.short	0x010a
        /*09c6*/ 	.byte	0x3f
	.zero		1


	//   ....[110]....
        /*09c8*/ 	.word	0x0000bf20
        /*09cc*/ 	.word	0x00000006
        /*09d0*/ 	.word	0x00000000
        /*09d4*/ 	.short	0x010a
        /*09d6*/ 	.byte	0x3f
	.zero		1


	//   ....[111]....
        /*09d8*/ 	.word	0x0000bfb0
        /*09dc*/ 	.word	0x00000007
        /*09e0*/ 	.word	0x00000000
        /*09e4*/ 	.short	0x010a
        /*09e6*/ 	.byte	0x3f
	.zero		1


	//   ....[112]....
        /*09e8*/ 	.word	0x0000c040
        /*09ec*/ 	.word	0x00000006
        /*09f0*/ 	.word	0x00000000
        /*09f4*/ 	.short	0x010a
        /*09f6*/ 	.byte	0x3f
	.zero		1


	//   ....[113]....
        /*09f8*/ 	.word	0x0000c0d0
        /*09fc*/ 	.word	0x00000007
        /*0a00*/ 	.word	0x00000000
        /*0a04*/ 	.short	0x010a
        /*0a06*/ 	.byte	0x3f
	.zero		1


	//   ....[114]....
        /*0a08*/ 	.word	0x0000c160
        /*0a0c*/ 	.word	0x00000005
        /*0a10*/ 	.word	0x00000000
        /*0a14*/ 	.short	0x010a
        /*0a16*/ 	.byte	0x3f
	.zero		1


	//   ....[115]....
        /*0a18*/ 	.word	0x0000dde0
        /*0a1c*/ 	.word	0x00000011
        /*0a20*/ 	.word	0x00034440
        /*0a24*/ 	.short	0x010a
        /*0a26*/ 	.byte	0x3f
	.zero		1


	//   ....[116]....
        /*0a28*/ 	.word	0x0000df00
        /*0a2c*/ 	.word	0x00000011
        /*0a30*/ 	.word	0x00034400
        /*0a34*/ 	.short	0x0101
        /*0a36*/ 	.byte	0x3f
	.zero		1


	//   ....[117]....
        /*0a38*/ 	.word	0x0000dfd0
        /*0a3c*/ 	.word	0x00000005
        /*0a40*/ 	.word	0x00034440
        /*0a44*/ 	.short	0x010a
        /*0a46*/ 	.byte	0x3f
	.zero		1


	//   ....[118]....
        /*0a48*/ 	.word	0x0000e080
        /*0a4c*/ 	.word	0x00000007
        /*0a50*/ 	.word	0x00034440
        /*0a54*/ 	.short	0x010a
        /*0a56*/ 	.byte	0x3f
	.zero		1


	//   ....[119]....
        /*0a58*/ 	.word	0x0000e130
        /*0a5c*/ 	.word	0x00000007
        /*0a60*/ 	.word	0x00034440
        /*0a64*/ 	.short	0x010a
        /*0a66*/ 	.byte	0x3f
	.zero		1


	//   ....[120]....
        /*0a68*/ 	.word	0x0000e1e0
        /*0a6c*/ 	.word	0x00000007
        /*0a70*/ 	.word	0x00034440
        /*0a74*/ 	.short	0x010a
        /*0a76*/ 	.byte	0x3f
	.zero		1


	//   ....[121]....
        /*0a78*/ 	.word	0x0000e290
        /*0a7c*/ 	.word	0x00000007
        /*0a80*/ 	.word	0x00034440
        /*0a84*/ 	.short	0x010a
        /*0a86*/ 	.byte	0x3f
	.zero		1


	//   ....[122]....
        /*0a88*/ 	.word	0x0000e340
        /*0a8c*/ 	.word	0x00000007
        /*0a90*/ 	.word	0x00034440
        /*0a94*/ 	.short	0x010a
        /*0a96*/ 	.byte	0x3f
	.zero		1


	//   ....[123]....
        /*0a98*/ 	.word	0x0000e3f0
        /*0a9c*/ 	.word	0x00000007
        /*0aa0*/ 	.word	0x00034440
        /*0aa4*/ 	.short	0x010a
        /*0aa6*/ 	.byte	0x3f
	.zero		1


	//   ....[124]....
        /*0aa8*/ 	.word	0x0000e4a0
        /*0aac*/ 	.word	0x00000003
        /*0ab0*/ 	.word	0x00034440
        /*0ab4*/ 	.short	0x010a
        /*0ab6*/ 	.byte	0x3f
	.zero		1


	//   ....[125]....
        /*0ab8*/ 	.word	0x0000e500
        /*0abc*/ 	.word	0x00000003
        /*0ac0*/ 	.word	0x00034400
        /*0ac4*/ 	.short	0x010a
        /*0ac6*/ 	.byte	0x3f
	.zero		1


	//   ....[126]....
        /*0ac8*/ 	.word	0x0000e570
        /*0acc*/ 	.word	0x00000005
        /*0ad0*/ 	.word	0x00000000
        /*0ad4*/ 	.short	0x010a
        /*0ad6*/ 	.byte	0x3f
	.zero		1


	//   ....[127]....
        /*0ad8*/ 	.word	0x0000e5d0
        /*0adc*/ 	.word	0x00000005
        /*0ae0*/ 	.word	0x00034480
        /*0ae4*/ 	.short	0x010a
        /*0ae6*/ 	.byte	0x3f
	.zero		1


	//   ....[128]....
        /*0ae8*/ 	.word	0x0000e630
        /*0aec*/ 	.word	0x00000005
        /*0af0*/ 	.word	0x00034480
        /*0af4*/ 	.short	0x010a
        /*0af6*/ 	.byte	0x3f
	.zero		1


	//   ....[129]....
        /*0af8*/ 	.word	0x0000e6a0
        /*0afc*/ 	.word	0x00000005
        /*0b00*/ 	.word	0x00000010
        /*0b04*/ 	.short	0x010a
        /*0b06*/ 	.byte	0x3f
	.zero		1


	//   ....[130]....
        /*0b08*/ 	.word	0x0000e760
        /*0b0c*/ 	.word	0x00000005
        /*0b10*/ 	.word	0x000344e0
        /*0b14*/ 	.short	0x010a
        /*0b16*/ 	.byte	0x3f
	.zero		1


	//   ....[131]....
        /*0b18*/ 	.word	0x0000e7c0
        /*0b1c*/ 	.word	0x0000000f
        /*0b20*/ 	.word	0x000344e8
        /*0b24*/ 	.short	0x010a
        /*0b26*/ 	.byte	0x3f
	.zero		1


	//   ....[132]....
        /*0b28*/ 	.word	0x0000e820
        /*0b2c*/ 	.word	0x0000000f
        /*0b30*/ 	.word	0x000344f0
        /*0b34*/ 	.short	0x010a
        /*0b36*/ 	.byte	0x3f
	.zero		1


	//   ....[133]....
        /*0b38*/ 	.word	0x0000e880
        /*0b3c*/ 	.word	0x0000000f
        /*0b40*/ 	.word	0x000344f8
        /*0b44*/ 	.short	0x010a
        /*0b46*/ 	.byte	0x3f
	.zero		1


	//   ....[134]....
        /*0b48*/ 	.word	0x0000e8e0
        /*0b4c*/ 	.word	0x0000000f
        /*0b50*/ 	.word	0x000344e0
        /*0b54*/ 	.short	0x010a
        /*0b56*/ 	.byte	0x3f
	.zero		1


	//   ....[135]....
        /*0b58*/ 	.word	0x0000e940
        /*0b5c*/ 	.word	0x0000000f
        /*0b60*/ 	.word	0x000344e8
        /*0b64*/ 	.short	0x010a
        /*0b66*/ 	.byte	0x3f
	.zero		1


	//   ....[136]....
        /*0b68*/ 	.word	0x0000e9a0
        /*0b6c*/ 	.word	0x0000000f
        /*0b70*/ 	.word	0x000344f0
        /*0b74*/ 	.short	0x010a
        /*0b76*/ 	.byte	0x3f
	.zero		1


	//   ....[137]....
        /*0b78*/ 	.word	0x0000ea00
        /*0b7c*/ 	.word	0x0000000f
        /*0b80*/ 	.word	0x000344f8
        /*0b84*/ 	.short	0x010a
        /*0b86*/ 	.byte	0x3f
	.zero		1


	//   ....[138]....
        /*0b88*/ 	.word	0x0000ea60
        /*0b8c*/ 	.word	0x00000003
        /*0b90*/ 	.word	0x00034400
        /*0b94*/ 	.short	0x010a
        /*0b96*/ 	.byte	0x3f
	.zero		1


	//   ....[139]....
        /*0b98*/ 	.word	0x0000eac0
        /*0b9c*/ 	.word	0x00000004
        /*0ba0*/ 	.word	0x00034400
        /*0ba4*/ 	.short	0x010a
        /*0ba6*/ 	.byte	0x3f
	.zero		1


	//   ....[140]....
        /*0ba8*/ 	.word	0x0000eb20
        /*0bac*/ 	.word	0x00000003
        /*0bb0*/ 	.word	0x00034528
        /*0bb4*/ 	.short	0x010a
        /*0bb6*/ 	.byte	0x3f
	.zero		1


	//   ....[141]....
        /*0bb8*/ 	.word	0x0000eb80
        /*0bbc*/ 	.word	0x00000006
        /*0bc0*/ 	.word	0x00034400
        /*0bc4*/ 	.short	0x010a
        /*0bc6*/ 	.byte	0x3f
	.zero		1


	//   ....[142]....
        /*0bc8*/ 	.word	0x0000ebe0
        /*0bcc*/ 	.word	0x00000004
        /*0bd0*/ 	.word	0x00034500
        /*0bd4*/ 	.short	0x010a
        /*0bd6*/ 	.byte	0x3f
	.zero		1


	//   ....[143]....
        /*0bd8*/ 	.word	0x0000ec40
        /*0bdc*/ 	.word	0x00000004
        /*0be0*/ 	.word	0x00034508
        /*0be4*/ 	.short	0x010a
        /*0be6*/ 	.byte	0x3f
	.zero		1


	//   ....[144]....
        /*0be8*/ 	.word	0x0000eca0
        /*0bec*/ 	.word	0x00000004
        /*0bf0*/ 	.word	0x00034510
        /*0bf4*/ 	.short	0x010a
        /*0bf6*/ 	.byte	0x3f
	.zero		1


	//   ....[145]....
        /*0bf8*/ 	.word	0x0000ed00
        /*0bfc*/ 	.word	0x00000004
        /*0c00*/ 	.word	0x00034518
        /*0c04*/ 	.short	0x010a
        /*0c06*/ 	.byte	0x3f
	.zero		1


	//   ....[146]....
        /*0c08*/ 	.word	0x0000ed60
        /*0c0c*/ 	.word	0x00000005
        /*0c10*/ 	.word	0x00034500
        /*0c14*/ 	.short	0x010a
        /*0c16*/ 	.byte	0x3f
	.zero		1


	//   ....[147]....
        /*0c18*/ 	.word	0x0000edc0
        /*0c1c*/ 	.word	0x00000005
        /*0c20*/ 	.word	0x00034508
        /*0c24*/ 	.short	0x010a
        /*0c26*/ 	.byte	0x3f
	.zero		1


	//   ....[148]....
        /*0c28*/ 	.word	0x0000ee20
        /*0c2c*/ 	.word	0x00000005
        /*0c30*/ 	.word	0x00034510
        /*0c34*/ 	.short	0x010a
        /*0c36*/ 	.byte	0x3f
	.zero		1


	//   ....[149]....
        /*0c38*/ 	.word	0x0000ee80
        /*0c3c*/ 	.word	0x00000005
        /*0c40*/ 	.word	0x00034518
        /*0c44*/ 	.short	0x010a
        /*0c46*/ 	.byte	0x3f
	.zero		1


	//   ....[150]....
        /*0c48*/ 	.word	0x0000eee0
        /*0c4c*/ 	.word	0x00000000
        /*0c50*/ 	.word	0x00034500
        /*0c54*/ 	.short	0x010a
        /*0c56*/ 	.byte	0x3f
	.zero		1


	//   ....[151]....
        /*0c58*/ 	.word	0x0000ef40
        /*0c5c*/ 	.word	0x00000000
        /*0c60*/ 	.word	0x00034508
        /*0c64*/ 	.short	0x010a
        /*0c66*/ 	.byte	0x3f
	.zero		1


	//   ....[152]....
        /*0c68*/ 	.word	0x0000efa0
        /*0c6c*/ 	.word	0x00000000
        /*0c70*/ 	.word	0x00034510
        /*0c74*/ 	.short	0x010a
        /*0c76*/ 	.byte	0x3f
	.zero		1


	//   ....[153]....
        /*0c78*/ 	.word	0x0000f070
        /*0c7c*/ 	.word	0x0000000a
        /*0c80*/ 	.word	0x000344b0
        /*0c84*/ 	.short	0x010a
        /*0c86*/ 	.byte	0x3f
	.zero		1


	//   ....[154]....
        /*0c88*/ 	.word	0x0000f0c0
        /*0c8c*/ 	.word	0x00000005
        /*0c90*/ 	.word	0x00034400
        /*0c94*/ 	.short	0x010a
        /*0c96*/ 	.byte	0x3f
	.zero		1


	//   ....[155]....
        /*0c98*/ 	.word	0x0000f2d0
        /*0c9c*/ 	.word	0x00000007
        /*0ca0*/ 	.word	0x00000000
        /*0ca4*/ 	.short	0x010a
        /*0ca6*/ 	.byte	0x3f
	.zero		1


	//   ....[156]....
        /*0ca8*/ 	.word	0x0000f320
        /*0cac*/ 	.word	0x00000006
        /*0cb0*/ 	.word	0x00000000
        /*0cb4*/ 	.short	0x010a
        /*0cb6*/ 	.byte	0x3f
	.zero		1


	//   ....[157]....
        /*0cb8*/ 	.word	0x0000f370
        /*0cbc*/ 	.word	0x00000007
        /*0cc0*/ 	.word	0x00000000
        /*0cc4*/ 	.short	0x010a
        /*0cc6*/ 	.byte	0x3f
	.zero		1


	//   ....[158]....
        /*0cc8*/ 	.word	0x0000f3c0
        /*0ccc*/ 	.word	0x00000006
        /*0cd0*/ 	.word	0x00000000
        /*0cd4*/ 	.short	0x010a
        /*0cd6*/ 	.byte	0x3f
	.zero		1


	//   ....[159]....
        /*0cd8*/ 	.word	0x0000f410
        /*0cdc*/ 	.word	0x00000007
        /*0ce0*/ 	.word	0x00000000
        /*0ce4*/ 	.short	0x010a
        /*0ce6*/ 	.byte	0x3f
	.zero		1


	//   ....[160]....
        /*0ce8*/ 	.word	0x0000f460
        /*0cec*/ 	.word	0x00000011
        /*0cf0*/ 	.word	0x00034440
        /*0cf4*/ 	.short	0x010a
        /*0cf6*/ 	.byte	0x3f
	.zero		1


	//   ....[161]....
        /*0cf8*/ 	.word	0x0000f4b0
        /*0cfc*/ 	.word	0x00000005
        /*0d00*/ 	.word	0x00034440
        /*0d04*/ 	.short	0x010a
        /*0d06*/ 	.byte	0x3f
	.zero		1


	//   ....[162]....
        /*0d08*/ 	.word	0x0000f500
        /*0d0c*/ 	.word	0x00000007
        /*0d10*/ 	.word	0x00034440
        /*0d14*/ 	.short	0x010a
        /*0d16*/ 	.byte	0x3f
	.zero		1


	//   ....[163]....
        /*0d18*/ 	.word	0x0000f550
        /*0d1c*/ 	.word	0x00000007
        /*0d20*/ 	.word	0x00034440
        /*0d24*/ 	.short	0x010a
        /*0d26*/ 	.byte	0x3f
	.zero		1


	//   ....[164]....
        /*0d28*/ 	.word	0x0000f5a0
        /*0d2c*/ 	.word	0x00000007
        /*0d30*/ 	.word	0x00034440
        /*0d34*/ 	.short	0x010a
        /*0d36*/ 	.byte	0x3f
	.zero		1


	//   ....[165]....
        /*0d38*/ 	.word	0x0000f5f0
        /*0d3c*/ 	.word	0x00000007
        /*0d40*/ 	.word	0x00034440
        /*0d44*/ 	.short	0x010a
        /*0d46*/ 	.byte	0x3f
	.zero		1


	//   ....[166]....
        /*0d48*/ 	.word	0x0000f640
        /*0d4c*/ 	.word	0x00000007
        /*0d50*/ 	.word	0x00034440
        /*0d54*/ 	.short	0x010a
        /*0d56*/ 	.byte	0x3f
	.zero		1


	//   ....[167]....
        /*0d58*/ 	.word	0x0000f690
        /*0d5c*/ 	.word	0x00000007
        /*0d60*/ 	.word	0x00034440
        /*0d64*/ 	.short	0x010a
        /*0d66*/ 	.byte	0x3f
	.zero		1


	//----- nvinfo : EIATTR_NUM_MBARRIERS
	.align		4
.L_37:
        /*0d68*/ 	.byte	0x03, 0x38
        /*0d6a*/ 	.short	0x002a


	//----- nvinfo : EIATTR_EXIT_INSTR_OFFSETS
	.align		4
        /*0d6c*/ 	.byte	0x04, 0x1c
        /*0d6e*/ 	.short	(.L_39 - .L_38)


	//   ....[0]....
.L_38:
        /*0d70*/ 	.word	0x00002c10


	//   ....[1]....
        /*0d74*/ 	.word	0x00002ea0


	//   ....[2]....
        /*0d78*/ 	.word	0x00002ff0


	//   ....[3]....
        /*0d7c*/ 	.word	0x000088a0


	//   ....[4]....
        /*0d80*/ 	.word	0x00008940


	//   ....[5]....
        /*0d84*/ 	.word	0x0000a530


	//   ....[6]....
        /*0d88*/ 	.word	0x0000c1b0


	//   ....[7]....
        /*0d8c*/ 	.word	0x0000e4d0


	//----- nvinfo : EIATTR_MAX_THREADS
	.align		4
.L_39:
        /*0d90*/ 	.byte	0x04, 0x05
        /*0d92*/ 	.short	(.L_41 - .L_40)
.L_40:
        /*0d94*/ 	.word	0x00000180
        /*0d98*/ 	.word	0x00000001
        /*0d9c*/ 	.word	0x00000001


	//----- nvinfo : EIATTR_CRS_STACK_SIZE
	.align		4
.L_41:
        /*0da0*/ 	.byte	0x04, 0x1e
        /*0da2*/ 	.short	(.L_43 - .L_42)
.L_42:
        /*0da4*/ 	.word	0x00000000


	//----- nvinfo : EIATTR_CBANK_PARAM_SIZE
	.align		4
.L_43:
        /*0da8*/ 	.byte	0x03, 0x19
        /*0daa*/ 	.short	0x0770


	//----- nvinfo : EIATTR_PARAM_CBANK
	.align		4
        /*0dac*/ 	.byte	0x04, 0x0a
        /*0dae*/ 	.short	(.L_45 - .L_44)
	.align		4
.L_44:
        /*0db0*/ 	.word	index@(.nv.constant0._ZN7cutlass13device_kernelINS_4gemm6kernel13GemmUniversalINS1_17GroupProblemShapeIN4cute5tupleIJiiiEEEEENS1_10collective13CollectiveMmaINS1_39MainloopSm90ArrayTmaGmmaWarpSpecializedILi6ENS6_IJNS5_1CILi1EEESD_SD_EEENS1_40KernelPtrArrayTmaWarpSpecializedPingpongEEENS6_IJNSC_ILi128EEESH_NSC_ILi64EEEEEENS_6half_tEPNS6_IJlSD_NSC_ILi0EEEEEESK_SN_NS5_8TiledMMAINS5_8MMA_AtomIJNS5_4SM904GMMA26MMA_64x128x16_F32F16F16_SSILNSR_5MajorE0ELST_0ELNSR_7ScaleInE1ELSU_1EEEEEENS5_6LayoutISE_NS6_IJSL_SL_SL_EEEEENS6_IJNS5_10UnderscoreES10_S10_EEEEENS5_13SM90_TMA_LOADENS5_14ComposedLayoutINS5_7SwizzleILi3ELi4ELi3EEENS5_18smem_ptr_flag_bitsILi16EEENSX_INS6_IJNSC_ILi8EEESI_EEENS6_IJSI_SD_EEEEEEEvNS5_8identityES13_S1D_vS1E_EENS_8epilogue10collective18CollectiveEpilogueINS1G_30Sm90PtrArrayTmaWarpSpecializedILi4ELi2ELi16ELb1ELb0ELi2EEEJSJ_NS6_IJSI_NSC_ILi32EEEEEESK_PNS6_IJSD_lSL_EEESK_S1O_NS1G_6fusion15FusionCallbacksIS1K_NS1P_17LinearCombinationISK_fSK_fLNS_15FloatRoundStyleE2EEESJ_S1M_JEEES13_NS14_IS16_S18_NSX_INS6_IJSI_S19_EEENS6_IJSD_SI_EEEEEEENS5_17SM75_U16x8_LDSM_TENS5_14SM90_TMA_STOREES1Y_NS5_17SM90_U16x8_STSM_TENS5_9Copy_AtomIJNS5_17SM90_U32x4_STSM_NESK_EEEvEEEvvEEEEvNT_6ParamsE)
        /*0db4*/ 	.short	0x0210
        /*0db6*/ 	.short	0x0770


	//----- nvinfo : EIATTR_SW_WAR
	.align		4
.L_45:
        /*0db8*/ 	.byte	0x04, 0x36
        /*0dba*/ 	.short	(.L_47 - .L_46)
.L_46:
        /*0dbc*/ 	.word	0x00000008
.L_47:


//--------------------- .nv.callgraph             --------------------------
	.section	.nv.callgraph,"",@"SHT_CUDA_CALLGRAPH"
	.align	4
	.sectionentsize	8
	.align		4
        /*0000*/ 	.word	0x00000000
	.align		4
        /*0004*/ 	.word	0xffffffff
	.align		4
        /*0008*/ 	.word	index@(_ZN7cutlass13device_kernelINS_4gemm6kernel13GemmUniversalINS1_17GroupProblemShapeIN4cute5tupleIJiiiEEEEENS1_10collective13CollectiveMmaINS1_39MainloopSm90ArrayTmaGmmaWarpSpecializedILi6ENS6_IJNS5_1CILi1EEESD_SD_EEENS1_40KernelPtrArrayTmaWarpSpecializedPingpongEEENS6_IJNSC_ILi128EEESH_NSC_ILi64EEEEEENS_6half_tEPNS6_IJlSD_NSC_ILi0EEEEEESK_SN_NS5_8TiledMMAINS5_8MMA_AtomIJNS5_4SM904GMMA26MMA_64x128x16_F32F16F16_SSILNSR_5MajorE0ELST_0ELNSR_7ScaleInE1ELSU_1EEEEEENS5_6LayoutISE_NS6_IJSL_SL_SL_EEEEENS6_IJNS5_10UnderscoreES10_S10_EEEEENS5_13SM90_TMA_LOADENS5_14ComposedLayoutINS5_7SwizzleILi3ELi4ELi3EEENS5_18smem_ptr_flag_bitsILi16EEENSX_INS6_IJNSC_ILi8EEESI_EEENS6_IJSI_SD_EEEEEEEvNS5_8identityES13_S1D_vS1E_EENS_8epilogue10collective18CollectiveEpilogueINS1G_30Sm90PtrArrayTmaWarpSpecializedILi4ELi2ELi16ELb1ELb0ELi2EEEJSJ_NS6_IJSI_NSC_ILi32EEEEEESK_PNS6_IJSD_lSL_EEESK_S1O_NS1G_6fusion15FusionCallbacksIS1K_NS1P_17LinearCombinationISK_fSK_fLNS_15FloatRoundStyleE2EEESJ_S1M_JEEES13_NS14_IS16_S18_NSX_INS6_IJSI_S19_EEENS6_IJSD_SI_EEEEEEENS5_17SM75_U16x8_LDSM_TENS5_14SM90_TMA_STOREES1Y_NS5_17SM90_U16x8_STSM_TENS5_9Copy_AtomIJNS5_17SM90_U32x4_STSM_NESK_EEEvEEEvvEEEEvNT_6ParamsE)
	.align		4
        /*000c*/ 	.word	index@(__assertfail)
	.align		4
        /*0010*/ 	.word	0x00000000
	.align		4
        /*0014*/ 	.word	0xfffffffe
	.align		4
        /*0018*/ 	.word	0x00000000
	.align		4
        /*001c*/ 	.word	0xfffffffd
	.align		4
        /*0020*/ 	.word	0x00000000
	.align		4
        /*0024*/ 	.word	0xfffffffc


//--------------------- .nv.constant4             --------------------------
	.section	.nv.constant4,"a",@progbits
	.align	8
	.align		8
.nv.constant4:
        /*0000*/ 	.dword	__assertfail
	.align		8
        /*0008*/ 	.dword	__unnamed_1
	.align		8
        /*0010*/ 	.dword	_ZN39_INTERNAL_28032248_4_k_cu_2113abde_27894cuda3std3__45__cpo5beginE
	.align		8
        /*0018*/ 	.dword	_ZN39_INTERNAL_28032248_4_k_cu_2113abde_27894cuda3std3__45__cpo3endE
	.align		8
        /*0020*/ 	.dword	_ZN39_INTERNAL_28032248_4_k_cu_2113abde_27894cuda3std3__45__cpo6cbeginE
	.align		8
        /*0028*/ 	.dword	_ZN39_INTERNAL_28032248_4_k_cu_2113abde_27894cuda3std3__45__cpo4cendE
	.align		8
        /*0030*/ 	.dword	_ZN39_INTERNAL_28032248_4_k_cu_2113abde_27894cuda3std3__441_GLOBAL__N__28032248_4_k_cu_2113abde_27896ignoreE
	.align		8
        /*0038*/ 	.dword	_ZN39_INTERNAL_28032248_4_k_cu_2113abde_27894cuda3std3__419piecewise_constructE
	.align		8
        /*0040*/ 	.dword	_ZN39_INTERNAL_28032248_4_k_cu_2113abde_27894cuda3std3__48in_placeE
	.align		8
        /*0048*/ 	.dword	_ZN39_INTERNAL_28032248_4_k_cu_2113abde_27894cuda3std6ranges3__45__cpo4swapE
	.align		8
        /*0050*/ 	.dword	_ZN39_INTERNAL_28032248_4_k_cu_2113abde_27894cuda3std6ranges3__45__cpo9iter_moveE
	.align		8
        /*0058*/ 	.dword	_ZN39_INTERNAL_28032248_4_k_cu_2113abde_27894cute7productE
	.align		8
        /*0060*/ 	.dword	_ZN39_INTERNAL_28032248_4_k_cu_2113abde_27894cute1_E
	.align		8
        /*0068*/ 	.dword	$str$24
	.align		8
        /*0070*/ 	.dword	$str$25


//--------------------- .text._ZN7cutlass13device_kernelINS_4gemm6kernel13GemmUniversalINS1_17GroupProblemShapeIN4cute5tupleIJiiiEEEEENS1_10collective13CollectiveMmaINS1_39MainloopSm90ArrayTmaGmmaWarpSpecializedILi6ENS6_IJNS5_1CILi1EEESD_SD_EEENS1_40KernelPtrArrayTmaWarpSpecializedPingpongEEENS6_IJNSC_ILi128EEESH_NSC_ILi64EEEEEENS_6half_tEPNS6_IJlSD_NSC_ILi0EEEEEESK_SN_NS5_8TiledMMAINS5_8MMA_AtomIJNS5_4SM904GMMA26MMA_64x128x16_F32F16F16_SSILNSR_5MajorE0ELST_0ELNSR_7ScaleInE1ELSU_1EEEEEENS5_6LayoutISE_NS6_IJSL_SL_SL_EEEEENS6_IJNS5_10UnderscoreES10_S10_EEEEENS5_13SM90_TMA_LOADENS5_14ComposedLayoutINS5_7SwizzleILi3ELi4ELi3EEENS5_18smem_ptr_flag_bitsILi16EEENSX_INS6_IJNSC_ILi8EEESI_EEENS6_IJSI_SD_EEEEEEEvNS5_8identityES13_S1D_vS1E_EENS_8epilogue10collective18CollectiveEpilogueINS1G_30Sm90PtrArrayTmaWarpSpecializedILi4ELi2ELi16ELb1ELb0ELi2EEEJSJ_NS6_IJSI_NSC_ILi32EEEEEESK_PNS6_IJSD_lSL_EEESK_S1O_NS1G_6fusion15FusionCallbacksIS1K_NS1P_17LinearCombinationISK_fSK_fLNS_15FloatRoundStyleE2EEESJ_S1M_JEEES13_NS14_IS16_S18_NSX_INS6_IJSI_S19_EEENS6_IJSD_SI_EEEEEEENS5_17SM75_U16x8_LDSM_TENS5_14SM90_TMA_STOREES1Y_NS5_17SM90_U16x8_STSM_TENS5_9Copy_AtomIJNS5_17SM90_U32x4_STSM_NESK_EEEvEEEvvEEEEvNT_6ParamsE --------------------------
	.section	.text._ZN7cutlass13device_kernelINS_4gemm6kernel13GemmUniversalINS1_17GroupProblemShapeIN4cute5tupleIJiiiEEEEENS1_10collective13CollectiveMmaINS1_39MainloopSm90ArrayTmaGmmaWarpSpecializedILi6ENS6_IJNS5_1CILi1EEESD_SD_EEENS1_40KernelPtrArrayTmaWarpSpecializedPingpongEEENS6_IJNSC_ILi128EEESH_NSC_ILi64EEEEEENS_6half_tEPNS6_IJlSD_NSC_ILi0EEEEEESK_SN_NS5_8TiledMMAINS5_8MMA_AtomIJNS5_4SM904GMMA26MMA_64x128x16_F32F16F16_SSILNSR_5MajorE0ELST_0ELNSR_7ScaleInE1ELSU_1EEEEEENS5_6LayoutISE_NS6_IJSL_SL_SL_EEEEENS6_IJNS5_10UnderscoreES10_S10_EEEEENS5_13SM90_TMA_LOADENS5_14ComposedLayoutINS5_7SwizzleILi3ELi4ELi3EEENS5_18smem_ptr_flag_bitsILi16EEENSX_INS6_IJNSC_ILi8EEESI_EEENS6_IJSI_SD_EEEEEEEvNS5_8identityES13_S1D_vS1E_EENS_8epilogue10collective18CollectiveEpilogueINS1G_30Sm90PtrArrayTmaWarpSpecializedILi4ELi2ELi16ELb1ELb0ELi2EEEJSJ_NS6_IJSI_NSC_ILi32EEEEEESK_PNS6_IJSD_lSL_EEESK_S1O_NS1G_6fusion15FusionCallbacksIS1K_NS1P_17LinearCombinationISK_fSK_fLNS_15FloatRoundStyleE2EEESJ_S1M_JEEES13_NS14_IS16_S18_NSX_INS6_IJSI_S19_EEENS6_IJSD_SI_EEEEEEENS5_17SM75_U16x8_LDSM_TENS5_14SM90_TMA_STOREES1Y_NS5_17SM90_U16x8_STSM_TENS5_9Copy_AtomIJNS5_17SM90_U32x4_STSM_NESK_EEEvEEEvvEEEEvNT_6ParamsE,"ax",@progbits
	.align	128
.text._ZN7cutlass13device_kernelINS_4gemm6kernel13GemmUniversalINS1_17GroupProblemShapeIN4cute5tupleIJiiiEEEEENS1_10collective13CollectiveMmaINS1_39MainloopSm90ArrayTmaGmmaWarpSpecializedILi6ENS6_IJNS5_1CILi1EEESD_SD_EEENS1_40KernelPtrArrayTmaWarpSpecializedPingpongEEENS6_IJNSC_ILi128EEESH_NSC_ILi64EEEEEENS_6half_tEPNS6_IJlSD_NSC_ILi0EEEEEESK_SN_NS5_8TiledMMAINS5_8MMA_AtomIJNS5_4SM904GMMA26MMA_64x128x16_F32F16F16_SSILNSR_5MajorE0ELST_0ELNSR_7ScaleInE1ELSU_1EEEEEENS5_6LayoutISE_NS6_IJSL_SL_SL_EEEEENS6_IJNS5_10UnderscoreES10_S10_EEEEENS5_13SM90_TMA_LOADENS5_14ComposedLayoutINS5_7SwizzleILi3ELi4ELi3EEENS5_18smem_ptr_flag_bitsILi16EEENSX_INS6_IJNSC_ILi8EEESI_EEENS6_IJSI_SD_EEEEEEEvNS5_8identityES13_S1D_vS1E_EENS_8epilogue10collective18CollectiveEpilogueINS1G_30Sm90PtrArrayTmaWarpSpecializedILi4ELi2ELi16ELb1ELb0ELi2EEEJSJ_NS6_IJSI_NSC_ILi32EEEEEESK_PNS6_IJSD_lSL_EEESK_S1O_NS1G_6fusion15FusionCallbacksIS1K_NS1P_17LinearCombinationISK_fSK_fLNS_15FloatRoundStyleE2EEESJ_S1M_JEEES13_NS14_IS16_S18_NSX_INS6_IJSI_S19_EEENS6_IJSD_SI_EEEEEEENS5_17SM75_U16x8_LDSM_TENS5_14SM90_TMA_STOREES1Y_NS5_17SM90_U16x8_STSM_TENS5_9Copy_AtomIJNS5_17SM90_U32x4_STSM_NESK_EEEvEEEvvEEEEvNT_6ParamsE:
        .type           _ZN7cutlass13device_kernelINS_4gemm6kernel13GemmUniversalINS1_17GroupProblemShapeIN4cute5tupleIJiiiEEEEENS1_10collective13CollectiveMmaINS1_39MainloopSm90ArrayTmaGmmaWarpSpecializedILi6ENS6_IJNS5_1CILi1EEESD_SD_EEENS1_40KernelPtrArrayTmaWarpSpecializedPingpongEEENS6_IJNSC_ILi128EEESH_NSC_ILi64EEEEEENS_6half_tEPNS6_IJlSD_NSC_ILi0EEEEEESK_SN_NS5_8TiledMMAINS5_8MMA_AtomIJNS5_4SM904GMMA26MMA_64x128x16_F32F16F16_SSILNSR_5MajorE0ELST_0ELNSR_7ScaleInE1ELSU_1EEEEEENS5_6LayoutISE_NS6_IJSL_SL_SL_EEEEENS6_IJNS5_10UnderscoreES10_S10_EEEEENS5_13SM90_TMA_LOADENS5_14ComposedLayoutINS5_7SwizzleILi3ELi4ELi3EEENS5_18smem_ptr_flag_bitsILi16EEENSX_INS6_IJNSC_ILi8EEESI_EEENS6_IJSI_SD_EEEEEEEvNS5_8identityES13_S1D_vS1E_EENS_8epilogue10collective18CollectiveEpilogueINS1G_30Sm90PtrArrayTmaWarpSpecializedILi4ELi2ELi16ELb1ELb0ELi2EEEJSJ_NS6_IJSI_NSC_ILi32EEEEEESK_PNS6_IJSD_lSL_EEESK_S1O_NS1G_6fusion15FusionCallbacksIS1K_NS1P_17LinearCombinationISK_fSK_fLNS_15FloatRoundStyleE2EEESJ_S1M_JEEES13_NS14_IS16_S18_NSX_INS6_IJSI_S19_EEENS6_IJSD_SI_EEEEEEENS5_17SM75_U16x8_LDSM_TENS5_14SM90_TMA_STOREES1Y_NS5_17SM90_U16x8_STSM_TENS5_9Copy_AtomIJNS5_17SM90_U32x4_STSM_NESK_EEEvEEEvvEEEEvNT_6ParamsE,@function
        .size           _ZN7cutlass13device_kernelINS_4gemm6kernel13GemmUniversalINS1_17GroupProblemShapeIN4cute5tupleIJiiiEEEEENS1_10collective13CollectiveMmaINS1_39MainloopSm90ArrayTmaGmmaWarpSpecializedILi6ENS6_IJNS5_1CILi1EEESD_SD_EEENS1_40KernelPtrArrayTmaWarpSpecializedPingpongEEENS6_IJNSC_ILi128EEESH_NSC_ILi64EEEEEENS_6half_tEPNS6_IJlSD_NSC_ILi0EEEEEESK_SN_NS5_8TiledMMAINS5_8MMA_AtomIJNS5_4SM904GMMA26MMA_64x128x16_F32F16F16_SSILNSR_5MajorE0ELST_0ELNSR_7ScaleInE1ELSU_1EEEEEENS5_6LayoutISE_NS6_IJSL_SL_SL_EEEEENS6_IJNS5_10UnderscoreES10_S10_EEEEENS5_13SM90_TMA_LOADENS5_14ComposedLayoutINS5_7SwizzleILi3ELi4ELi3EEENS5_18smem_ptr_flag_bitsILi16EEENSX_INS6_IJNSC_ILi8EEESI_EEENS6_IJSI_SD_EEEEEEEvNS5_8identityES13_S1D_vS1E_EENS_8epilogue10collective18CollectiveEpilogueINS1G_30Sm90PtrArrayTmaWarpSpecializedILi4ELi2ELi16ELb1ELb0ELi2EEEJSJ_NS6_IJSI_NSC_ILi32EEEEEESK_PNS6_IJSD_lSL_EEESK_S1O_NS1G_6fusion15FusionCallbacksIS1K_NS1P_17LinearCombinationISK_fSK_fLNS_15FloatRoundStyleE2EEESJ_S1M_JEEES13_NS14_IS16_S18_NSX_INS6_IJSI_S19_EEENS6_IJSD_SI_EEEEEEENS5_17SM75_U16x8_LDSM_TENS5_14SM90_TMA_STOREES1Y_NS5_17SM90_U16x8_STSM_TENS5_9Copy_AtomIJNS5_17SM90_U32x4_STSM_NESK_EEEvEEEvvEEEEvNT_6ParamsE,(.L_x_329 - _ZN7cutlass13device_kernelINS_4gemm6kernel13GemmUniversalINS1_17GroupProblemShapeIN4cute5tupleIJiiiEEEEENS1_10collective13CollectiveMmaINS1_39MainloopSm90ArrayTmaGmmaWarpSpecializedILi6ENS6_IJNS5_1CILi1EEESD_SD_EEENS1_40KernelPtrArrayTmaWarpSpecializedPingpongEEENS6_IJNSC_ILi128EEESH_NSC_ILi64EEEEEENS_6half_tEPNS6_IJlSD_NSC_ILi0EEEEEESK_SN_NS5_8TiledMMAINS5_8MMA_AtomIJNS5_4SM904GMMA26MMA_64x128x16_F32F16F16_SSILNSR_5MajorE0ELST_0ELNSR_7ScaleInE1ELSU_1EEEEEENS5_6LayoutISE_NS6_IJSL_SL_SL_EEEEENS6_IJNS5_10UnderscoreES10_S10_EEEEENS5_13SM90_TMA_LOADENS5_14ComposedLayoutINS5_7SwizzleILi3ELi4ELi3EEENS5_18smem_ptr_flag_bitsILi16EEENSX_INS6_IJNSC_ILi8EEESI_EEENS6_IJSI_SD_EEEEEEEvNS5_8identityES13_S1D_vS1E_EENS_8epilogue10collective18CollectiveEpilogueINS1G_30Sm90PtrArrayTmaWarpSpecializedILi4ELi2ELi16ELb1ELb0ELi2EEEJSJ_NS6_IJSI_NSC_ILi32EEEEEESK_PNS6_IJSD_lSL_EEESK_S1O_NS1G_6fusion15FusionCallbacksIS1K_NS1P_17LinearCombinationISK_fSK_fLNS_15FloatRoundStyleE2EEESJ_S1M_JEEES13_NS14_IS16_S18_NSX_INS6_IJSI_S19_EEENS6_IJSD_SI_EEEEEEENS5_17SM75_U16x8_LDSM_TENS5_14SM90_TMA_STOREES1Y_NS5_17SM90_U16x8_STSM_TENS5_9Copy_AtomIJNS5_17SM90_U32x4_STSM_NESK_EEEvEEEvvEEEEvNT_6ParamsE)
        .other          _ZN7cutlass13device_kernelINS_4gemm6kernel13GemmUniversalINS1_17GroupProblemShapeIN4cute5tupleIJiiiEEEEENS1_10collective13CollectiveMmaINS1_39MainloopSm90ArrayTmaGmmaWarpSpecializedILi6ENS6_IJNS5_1CILi1EEESD_SD_EEENS1_40KernelPtrArrayTmaWarpSpecializedPingpongEEENS6_IJNSC_ILi128EEESH_NSC_ILi64EEEEEENS_6half_tEPNS6_IJlSD_NSC_ILi0EEEEEESK_SN_NS5_8TiledMMAINS5_8MMA_AtomIJNS5_4SM904GMMA26MMA_64x128x16_F32F16F16_SSILNSR_5MajorE0ELST_0ELNSR_7ScaleInE1ELSU_1EEEEEENS5_6LayoutISE_NS6_IJSL_SL_SL_EEEEENS6_IJNS5_10UnderscoreES10_S10_EEEEENS5_13SM90_TMA_LOADENS5_14ComposedLayoutINS5_7SwizzleILi3ELi4ELi3EEENS5_18smem_ptr_flag_bitsILi16EEENSX_INS6_IJNSC_ILi8EEESI_EEENS6_IJSI_SD_EEEEEEEvNS5_8identityES13_S1D_vS1E_EENS_8epilogue10collective18CollectiveEpilogueINS1G_30Sm90PtrArrayTmaWarpSpecializedILi4ELi2ELi16ELb1ELb0ELi2EEEJSJ_NS6_IJSI_NSC_ILi32EEEEEESK_PNS6_IJSD_lSL_EEESK_S1O_NS1G_6fusion15FusionCallbacksIS1K_NS1P_17LinearCombinationISK_fSK_fLNS_15FloatRoundStyleE2EEESJ_S1M_JEEES13_NS14_IS16_S18_NSX_INS6_IJSI_S19_EEENS6_IJSD_SI_EEEEEEENS5_17SM75_U16x8_LDSM_TENS5_14SM90_TMA_STOREES1Y_NS5_17SM90_U16x8_STSM_TENS5_9Copy_AtomIJNS5_17SM90_U32x4_STSM_NESK_EEEvEEEvvEEEEvNT_6ParamsE,@"STO_CUDA_ENTRY STV_DEFAULT"
_ZN7cutlass13device_kernelINS_4gemm6kernel13GemmUniversalINS1_17GroupProblemShapeIN4cute5tupleIJiiiEEEEENS1_10collective13CollectiveMmaINS1_39MainloopSm90ArrayTmaGmmaWarpSpecializedILi6ENS6_IJNS5_1CILi1EEESD_SD_EEENS1_40KernelPtrArrayTmaWarpSpecializedPingpongEEENS6_IJNSC_ILi128EEESH_NSC_ILi64EEEEEENS_6half_tEPNS6_IJlSD_NSC_ILi0EEEEEESK_SN_NS5_8TiledMMAINS5_8MMA_AtomIJNS5_4SM904GMMA26MMA_64x128x16_F32F16F16_SSILNSR_5MajorE0ELST_0ELNSR_7ScaleInE1ELSU_1EEEEEENS5_6LayoutISE_NS6_IJSL_SL_SL_EEEEENS6_IJNS5_10UnderscoreES10_S10_EEEEENS5_13SM90_TMA_LOADENS5_14ComposedLayoutINS5_7SwizzleILi3ELi4ELi3EEENS5_18smem_ptr_flag_bitsILi16EEENSX_INS6_IJNSC_ILi8EEESI_EEENS6_IJSI_SD_EEEEEEEvNS5_8identityES13_S1D_vS1E_EENS_8epilogue10collective18CollectiveEpilogueINS1G_30Sm90PtrArrayTmaWarpSpecializedILi4ELi2ELi16ELb1ELb0ELi2EEEJSJ_NS6_IJSI_NSC_ILi32EEEEEESK_PNS6_IJSD_lSL_EEESK_S1O_NS1G_6fusion15FusionCallbacksIS1K_NS1P_17LinearCombinationISK_fSK_fLNS_15FloatRoundStyleE2EEESJ_S1M_JEEES13_NS14_IS16_S18_NSX_INS6_IJSI_S19_EEENS6_IJSD_SI_EEEEEEENS5_17SM75_U16x8_LDSM_TENS5_14SM90_TMA_STOREES1Y_NS5_17SM90_U16x8_STSM_TENS5_9Copy_AtomIJNS5_17SM90_U32x4_STSM_NESK_EEEvEEEvvEEEEvNT_6ParamsE:
[----:B------:R-:W1:Y:S08]  /*0000*/  LDC R1, c[0x0][0x28] ;  /* 0x00000a00ff017b82 */ /* 0x000e700000000800 */
[----:B------:R-:W2:Y:S01]  /*0010*/  LDC.64 R6, c[0x0][0x918] ;  /* 0x00024600ff067b82 */ /* 0x000ea20000000a00 */
[----:B------:R-:W-:Y:S01]  /*0020*/  ULDC.64 UR38, c[0x0][0x208] ;  /* 0x0000820000267ab9 */ /* 0x000fe20000000a00 */
[----:B------:R-:W3:Y:S01]  /*0030*/  S2R R33, SR_TID.X ;  /* 0x0000000000217919 */ /* 0x000ee20000002100 */
[----:B------:R-:W-:Y:S01]  /*0040*/  ULDC UR4, c[0x0][0x910] ;  /* 0x0002440000047ab9 */ /* 0x000fe20000000800 */
[----:B------:R-:W-:Y:S01]  /*0050*/  ULDC.64 UR20, c[0x0][0x8d0] ;  /* 0x0002340000147ab9 */ /* 0x000fe20000000a00 */
[----:B------:R-:W-:Y:S01]  /*0060*/  ULDC.64 UR14, c[0x0][0x8c8] ;  /* 0x00023200000e7ab9 */ /* 0x000fe20000000a00 */
[----:B------:R-:W-:Y:S01]  /*0070*/  ULDC UR5, c[0x0][0x908] ;  /* 0x0002420000057ab9 */ /* 0x000fe20000000800 */
[----:B------:R-:W-:Y:S01]  /*0080*/  CS2R R8, SRZ ;  /* 0x0000000000087805 */ /* 0x000fe2000001ff00 */
[----:B------:R-:W-:Y:S01]  /*0090*/  S2UR UR42, SR_CTAID.X ;  /* 0x00000000002a79c3 */ /* 0x000fe20000002500 */
[----:B------:R-:W-:Y:S01]  /*00a0*/  ULDC.64 UR22, c[0x0][0x8e8] ;  /* 0x00023a0000167ab9 */ /* 0x000fe20000000a00 */
[----:B------:R-:W-:Y:S01]  /*00b0*/  ULDC.64 UR16, c[0x0][0x8e0] ;  /* 0x0002380000107ab9 */ /* 0x000fe20000000a00 */
[----:B--2---:R-:W2:Y:S01]  /*00c0*/  LDG.E R2, desc[UR38][R6.64] ;  /* 0x0000002606027981 */ /* 0x004ea2000c1e1900 */
[----:B------:R-:W-:-:S03]  /*00d0*/  IMAD.U32 R3, RZ, RZ, UR4 ;  /* 0x00000004ff037e24 */ /* 0x000fc6000f8e00ff */
[----:B------:R-:W4:Y:S01]  /*00e0*/  LDG.E R0, desc[UR38][R6.64+0x4] ;  /* 0x0000042606007981 */ /* 0x000f22000c1e1900 */
[----:B---3--:R-:W-:-:S04]  /*00f0*/  LOP3.LUT R34, R33, 0x1f, RZ, 0xc0, !PT ;  /* 0x0000001f21227812 */ /* 0x008fc800078ec0ff */
[----:B------:R-:W-:Y:S01]  /*0100*/  ISETP.GE.AND P0, PT, R34, R3, PT ;  /* 0x000000032200720c */ /* 0x000fe20003f06270 */
[----:B------:R-:W-:-:S04]  /*0110*/  UISETP.NE.U32.AND UP0, UPT, UR20, URZ, UPT ;  /* 0x0000003f1400728c */ /* 0x000fc8000bf05070 */
[----:B------:R-:W-:-:S08]  /*0120*/  UISETP.NE.AND.EX UP0, UPT, UR21, URZ, UPT, UP0 ;  /* 0x0000003f1500728c */ /* 0x000fd0000bf05300 */
[----:B------:R-:W3:Y:S03]  /*0130*/  @!P0 LDC.64 R4, c[0x0][0x918] ;  /* 0x00024600ff048b82 */ /* 0x000ee60000000a00 */
[----:B------:R-:W-:-:S05]  /*0140*/  @UP0 ULDC UR24, c[0x0][0x8dc] ;  /* 0x0002370000180ab9 */ /* 0x000fca0000000800 */
[----:B------:R-:W1:Y:S01]  /*0150*/  S2UR UR4, SR_CTAID.Y ;  /* 0x00000000000479c3 */ /* 0x000e620000002600 */
[----:B------:R-:W-:Y:S01]  /*0160*/  UISETP.NE.AND UP3, UPT, UR5, 0x1, UPT ;  /* 0x000000010500788c */ /* 0x000fe2000bf65270 */
[----:B------:R-:W-:Y:S01]  /*0170*/  UMOV UR43, URZ ;  /* 0x0000003f002b7c82 */ /* 0x000fe20008000000 */
[----:B---3--:R-:W-:-:S09]  /*0180*/  @!P0 IMAD.WIDE.U32 R4, R34, 0xc, R4 ;  /* 0x0000000c22048825 */ /* 0x008fd200078e0004 */
[----:B------:R-:W-:Y:S01]  /*0190*/  @UP3 ULDC UR8, c[0x0][0x10] ;  /* 0x0000040000083ab9 */ /* 0x000fe20000000800 */
[----:B------:R-:W-:Y:S01]  /*01a0*/  @UP3 UMOV UR5, URZ ;  /* 0x0000003f00053c82 */ /* 0x000fe20008000000 */
[----:B------:R3:W5:Y:S04]  /*01b0*/  @!P0 LDG.E R8, desc[UR38][R4.64] ;  /* 0x0000002604088981 */ /* 0x000768000c1e1900 */
[----:B------:R3:W5:Y:S01]  /*01c0*/  @!P0 LDG.E R9, desc[UR38][R4.64+0x4] ;  /* 0x0000042604098981 */ /* 0x000762000c1e1900 */
[----:B------:R-:W-:Y:S01]  /*01d0*/  ISETP.NE.U32.AND P0, PT, RZ, UR22, PT ;  /* 0x00000016ff007c0c */ /* 0x000fe2000bf05070 */
[----:B-1----:R-:W-:-:S03]  /*01e0*/  @UP3 UIMAD.WIDE.U32 UR8, UR42, UR8, UR4 ;  /* 0x000000082a0832a5 */ /* 0x002fc6000f8e0004 */
[----:B------:R-:W-:Y:S01]  /*01f0*/  ISETP.NE.AND.EX P0, PT, RZ, UR23, PT, P0 ;  /* 0x00000017ff007c0c */ /* 0x000fe2000bf05300 */
[----:B------:R-:W-:Y:S01]  /*0200*/  @UP3 UMOV UR7, URZ ;  /* 0x0000003f00073c82 */ /* 0x000fe20008000000 */
[----:B------:R-:W-:Y:S01]  /*0210*/  @!UP3 ULDC UR5, c[0x0][0xc] ;  /* 0x000003000005bab9 */ /* 0x000fe20000000800 */
[----:B------:R-:W-:Y:S02]  /*0220*/  @UP3 UIADD3 UR7, UR9, UR7, URZ ;  /* 0x0000000709073290 */ /* 0x000fe4000fffe03f */
[----:B------:R-:W-:-:S07]  /*0230*/  @!UP3 UIMAD.WIDE.U32 UR4, UR5, UR4, UR42 ;  /* 0x000000040504b2a5 */ /* 0x000fce000f8e002a */
[----:B------:R-:W-:Y:S01]  /*0240*/  @!UP3 UMOV UR7, UR5 ;  /* 0x000000050007bc82 */ /* 0x000fe20008000000 */
[----:B------:R-:W-:Y:S01]  /*0250*/  @!UP3 UMOV UR8, UR4 ;  /* 0x000000040008bc82 */ /* 0x000fe20008000000 */
[----:B--2---:R-:W-:-:S13]  /*0260*/  R2UR UR11, R2 ;  /* 0x00000000020b72ca */ /* 0x004fda00000e0000 */
[----:B------:R-:W-:-:S04]  /*0270*/  UIADD3 UR6, UP1, UR11, UR14, URZ ;  /* 0x0000000e0b067290 */ /* 0x000fc8000ff3e03f */
[----:B------:R-:W-:Y:S02]  /*0280*/  ULEA.HI.X.SX32 UR11, UR11, UR15, 0x1, UP1 ;  /* 0x0000000f0b0b7291 */ /* 0x000fe400088f0e3f */
[----:B------:R-:W-:-:S04]  /*0290*/  UIADD3 UR6, UP1, UR6, -0x1, URZ ;  /* 0xffffffff06067890 */ /* 0x000fc8000ff3e03f */
[----:B------:R-:W-:Y:S02]  /*02a0*/  UIADD3.X UR11, UR11, -0x1, URZ, UP1, !UPT ;  /* 0xffffffff0b0b7890 */ /* 0x000fe40008ffe43f */
[----:B------:R-:W-:Y:S01]  /*02b0*/  @UP0 UIADD3 UR24, UP1, UR6, UR24, URZ ;  /* 0x0000001806180290 */ /* 0x000fe2000ff3e03f */
[----:B----4-:R-:W-:-:S03]  /*02c0*/  R2UR UR27, R0 ;  /* 0x00000000001b72ca */ /* 0x010fc600000e0000 */
[----:B------:R-:W-:-:S04]  /*02d0*/  @UP0 UIADD3.X UR26, URZ, UR11, URZ, UP1, !UPT ;  /* 0x0000000b3f1a0290 */ /* 0x000fc80008ffe43f */
[----:B------:R-:W-:-:S04]  /*02e0*/  @UP0 UIMAD.WIDE.U32 UR12, UR26, UR20, URZ ;  /* 0x000000141a0c02a5 */ /* 0x000fc8000f8e003f */
[----:B------:R-:W-:Y:S02]  /*02f0*/  @UP0 UIMAD.WIDE.U32 UR18, UP1, UR24, UR21, UR12 ;  /* 0x00000015181202a5 */ /* 0x000fe4000f82000c */
[----:B------:R-:W-:Y:S02]  /*0300*/  @UP0 UIMAD.WIDE.U32 UR12, UR24, UR20, URZ ;  /* 0x00000014180c02a5 */ /* 0x000fe4000f8e003f */
[----:B------:R-:W-:Y:S02]  /*0310*/  @UP0 UIADD3.X UR25, URZ, URZ, URZ, UP1, !UPT ;  /* 0x0000003f3f190290 */ /* 0x000fe40008ffe43f */
[----:B------:R-:W-:Y:S01]  /*0320*/  @UP0 UIADD3 URZ, UP1, UR13, UR18, URZ ;  /* 0x000000120d3f0290 */ /* 0x000fe2000ff3e03f */
[----:B------:R-:W-:Y:S01]  /*0330*/  @UP0 UMOV UR24, UR19 ;  /* 0x0000001300180c82 */ /* 0x000fe20008000000 */
[----:B------:R-:W-:Y:S02]  /*0340*/  UIADD3 UR10, UP2, UR27, UR16, URZ ;  /* 0x000000101b0a7290 */ /* 0x000fe4000ff5e03f */
[----:B------:R-:W-:-:S02]  /*0350*/  @UP0 UIMAD.WIDE.U32.X UR12, UR26, UR21, UR24, UP1 ;  /* 0x000000151a0c02a5 */ /* 0x000fc400088e0418 */
[----:B------:R-:W-:Y:S02]  /*0360*/  ULEA.HI.X.SX32 UR9, UR27, UR17, 0x1, UP2 ;  /* 0x000000111b097291 */ /* 0x000fe400090f0e3f */
[----:B------:R-:W-:-:S03]  /*0370*/  UIADD3 UR18, UP1, UR10, -0x1, URZ ;  /* 0xffffffff0a127890 */ /* 0x000fc6000ff3e03f */
[----:B------:R-:W-:Y:S01]  /*0380*/  @UP0 UMOV UR6, UR12 ;  /* 0x0000000c00060c82 */ /* 0x000fe20008000000 */
[----:B------:R-:W-:Y:S01]  /*0390*/  UIADD3.X UR5, UR9, -0x1, URZ, UP1, !UPT ;  /* 0xffffffff09057890 */ /* 0x000fe20008ffe43f */
[----:B------:R-:W-:Y:S01]  /*03a0*/  @UP0 UMOV UR11, UR13 ;  /* 0x0000000d000b0c82 */ /* 0x000fe20008000000 */
[----:B---3--:R-:W-:Y:S10]  /*03b0*/  @!P0 BRA `(.L_x_0) ;  /* 0x00000000002c8947 */ /* 0x008ff40003800000 */
[----:B------:R-:W-:Y:S02]  /*03c0*/  ULDC UR9, c[0x0][0x8f4] ;  /* 0x00023d0000097ab9 */ /* 0x000fe40000000800 */
[----:B------:R-:W-:-:S04]  /*03d0*/  UIADD3 UR9, UP1, UR18, UR9, URZ ;  /* 0x0000000912097290 */ /* 0x000fc8000ff3e03f */
[----:B------:R-:W-:-:S04]  /*03e0*/  UIADD3.X UR10, URZ, UR5, URZ, UP1, !UPT ;  /* 0x000000053f0a7290 */ /* 0x000fc80008ffe43f */
[----:B------:R-:W-:-:S04]  /*03f0*/  UIMAD.WIDE.U32 UR4, UR10, UR22, URZ ;  /* 0x000000160a0472a5 */ /* 0x000fc8000f8e003f */
[----:B------:R-:W-:Y:S02]  /*0400*/  UIMAD.WIDE.U32 UR12, UP1, UR9, UR23, UR4 ;  /* 0x00000017090c72a5 */ /* 0x000fe4000f820004 */
[----:B------:R-:W-:Y:S02]  /*0410*/  UIMAD.WIDE.U32 UR4, UR9, UR22, URZ ;  /* 0x00000016090472a5 */ /* 0x000fe4000f8e003f */
[----:B------:R-:W-:Y:S02]  /*0420*/  UIADD3.X UR19, URZ, URZ, URZ, UP1, !UPT ;  /* 0x0000003f3f137290 */ /* 0x000fe40008ffe43f */
[----:B------:R-:W-:Y:S01]  /*0430*/  UIADD3 URZ, UP1, UR5, UR12, URZ ;  /* 0x0000000c053f7290 */ /* 0x000fe2000ff3e03f */
[----:B------:R-:W-:-:S03]  /*0440*/  UMOV UR18, UR13 ;  /* 0x0000000d00127c82 */ /* 0x000fc60008000000 */
[----:B------:R-:W-:-:S07]  /*0450*/  UIMAD.WIDE.U32.X UR4, UR10, UR23, UR18, UP1 ;  /* 0x000000170a0472a5 */ /* 0x000fce00088e0412 */
[----:B------:R-:W-:-:S05]  /*0460*/  UMOV UR18, UR4 ;  /* 0x0000000400127c82 */ /* 0x000fca0008000000 */
.L_x_0:
[----:B------:R-:W-:Y:S01]  /*0470*/  ULDC UR9, c[0x0][0x934] ;  /* 0x00024d0000097ab9 */ /* 0x000fe20000000800 */
[----:B------:R-:W-:Y:S01]  /*0480*/  ULDC UR10, c[0x0][0x904] ;  /* 0x00024100000a7ab9 */ /* 0x000fe20000000800 */
[----:B------:R-:W-:Y:S01]  /*0490*/  ULDC UR4, c[0x0][0x938] ;  /* 0x00024e0000047ab9 */ /* 0x000fe20000000800 */
[----:B------:R-:W-:Y:S01]  /*04a0*/  USHF.L.U32 UR9, UR9, UR10, URZ ;  /* 0x0000000a09097299 */ /* 0x000fe2000800063f */
[----:B------:R-:W-:Y:S01]  /*04b0*/  SHF.R.U32.HI R13, RZ, 0x5, R33 ;  /* 0x00000005ff0d7819 */ /* 0x000fe20000011621 */
[----:B------:R-:W-:Y:S01]  /*04c0*/  USHF.L.U32 UR10, UR4, UR10, URZ ;  /* 0x0000000a040a7299 */ /* 0x000fe2000800063f */
[----:B------:R-:W-:Y:S01]  /*04d0*/  ULDC UR26, c[0x0][0x8d8] ;  /* 0x00023600001a7ab9 */ /* 0x000fe20000000800 */
[----:B------:R-:W-:Y:S02]  /*04e0*/  ULDC UR30, c[0x0][0x8f0] ;  /* 0x00023c00001e7ab9 */ /* 0x000fe40000000800 */
[----:B------:R-:W-:Y:S01]  /*04f0*/  IMAD.U32 R10, RZ, RZ, UR9 ;  /* 0x00000009ff0a7e24 */ /* 0x000fe2000f8e00ff */
[----:B------:R-:W-:Y:S01]  /*0500*/  USHF.R.U64 UR11, UR6, UR26, UR11 ;  /* 0x0000001a060b7299 */ /* 0x000fe2000800120b */
[----:B------:R-:W-:Y:S01]  /*0510*/  IMAD.U32 R11, RZ, RZ, UR10 ;  /* 0x0000000aff0b7e24 */ /* 0x000fe2000f8e00ff */
[----:B------:R-:W-:-:S02]  /*0520*/  USHF.R.U64 UR6, UR18, UR30, UR5 ;  /* 0x0000001e12067299 */ /* 0x000fc40008001205 */
[----:B------:R-:W-:Y:S01]  /*0530*/  IABS R0, R10 ;  /* 0x0000000a00007213 */ /* 0x000fe20000000000 */
[----:B------:R-:W-:Y:S01]  /*0540*/  UIADD3 UR11, UR11, -0x1, UR9 ;  /* 0xffffffff0b0b7890 */ /* 0x000fe2000fffe009 */
[----:B------:R-:W-:Y:S01]  /*0550*/  IABS R2, R11 ;  /* 0x0000000b00027213 */ /* 0x000fe20000000000 */
[----:B------:R-:W-:Y:S01]  /*0560*/  UIADD3 UR6, UR6, -0x1, UR10 ;  /* 0xffffffff06067890 */ /* 0x000fe2000fffe00a */
[----:B------:R-:W-:Y:S01]  /*0570*/  R2UR UR28, R0 ;  /* 0x00000000001c72ca */ /* 0x000fe200000e0000 */
[----:B------:R-:W-:Y:S01]  /*0580*/  UMOV UR4, URZ ;  /* 0x0000003f00047c82 */ /* 0x000fe20008000000 */
[----:B------:R-:W-:Y:S01]  /*0590*/  UISETP.GE.AND UP5, UPT, UR11, URZ, UPT ;  /* 0x0000003f0b00728c */ /* 0x000fe2000bfa6270 */
[----:B------:R-:W-:Y:S01]  /*05a0*/  IMAD.MOV.U32 R0, RZ, RZ, R2 ;  /* 0x000000ffff007224 */ /* 0x000fe200078e0002 */
[----:B------:R-:W-:Y:S01]  /*05b0*/  UISETP.NE.AND UP4, UPT, UR9, URZ, UPT ;  /* 0x0000003f0900728c */ /* 0x000fe2000bf85270 */
[----:B------:R-:W-:-:S03]  /*05c0*/  UMOV UR59, 0x1 ;  /* 0x00000001003b7882 */ /* 0x000fc60000000000 */
[----:B------:R-:W-:-:S05]  /*05d0*/  R2UR UR27, R0 ;  /* 0x00000000001b72ca */ /* 0x000fca00000e0000 */
[----:B------:R-:W1:Y:S08]  /*05e0*/  I2F.RP R0, UR28 ;  /* 0x0000001c00007d06 */ /* 0x000e700008209400 */
[----:B------:R-:W2:Y:S08]  /*05f0*/  I2F.RP R4, UR27 ;  /* 0x0000001b00047d06 */ /* 0x000eb00008209400 */
[----:B-1----:R-:W1:Y:S08]  /*0600*/  MUFU.RCP R0, R0 ;  /* 0x0000000000007308 */ /* 0x002e700000001000 */
[----:B--2---:R-:W2:Y:S01]  /*0610*/  MUFU.RCP R4, R4 ;  /* 0x0000000400047308 */ /* 0x004ea20000001000 */
[----:B-1----:R-:W-:-:S02]  /*0620*/  VIADD R2, R0, 0xffffffe ;  /* 0x0ffffffe00027836 */ /* 0x002fc40000000000 */
[----:B------:R-:W-:-:S05]  /*0630*/  IMAD.U32 R0, RZ, RZ, UR11 ;  /* 0x0000000bff007e24 */ /* 0x000fca000f8e00ff */
[----:B------:R-:W1:Y:S01]  /*0640*/  F2I.FTZ.U32.TRUNC.NTZ R2, R2 ;  /* 0x0000000200027305 */ /* 0x000e62000021f000 */
[----:B------:R-:W-:Y:S01]  /*0650*/  IABS R0, R0 ;  /* 0x0000000000007213 */ /* 0x000fe20000000000 */
[----:B--2---:R-:W-:Y:S01]  /*0660*/  VIADD R5, R4, 0xffffffe ;  /* 0x0ffffffe04057836 */ /* 0x004fe20000000000 */
[----:B------:R-:W-:Y:S02]  /*0670*/  IABS R4, R10 ;  /* 0x0000000a00047213 */ /* 0x000fe40000000000 */
[----:B------:R-:W-:-:S03]  /*0680*/  R2UR UR29, R0 ;  /* 0x00000000001d72ca */ /* 0x000fc600000e0000 */
[----:B------:R-:W2:Y:S01]  /*0690*/  F2I.FTZ.U32.TRUNC.NTZ R5, R5 ;  /* 0x0000000500057305 */ /* 0x000ea2000021f000 */
[----:B------:R-:W-:Y:S01]  /*06a0*/  IMAD.MOV R4, RZ, RZ, -R4 ;  /* 0x000000ffff047224 */ /* 0x000fe200078e0a04 */
[----:B-1----:R-:W-:Y:S01]  /*06b0*/  R2UR UR5, R2 ;  /* 0x00000000020572ca */ /* 0x002fe200000e0000 */
[----:B------:R-:W-:Y:S01]  /*06c0*/  IMAD.U32 R2, RZ, RZ, UR6 ;  /* 0x00000006ff027e24 */ /* 0x000fe2000f8e00ff */
[----:B--2---:R-:W-:-:S04]  /*06d0*/  R2UR UR13, R5 ;  /* 0x00000000050d72ca */ /* 0x004fc800000e0000 */
[----:B------:R-:W-:Y:S02]  /*06e0*/  IABS R5, R2 ;  /* 0x0000000200057213 */ /* 0x000fe40000000000 */
[----:B------:R-:W-:-:S05]  /*06f0*/  MOV R2, R4 ;  /* 0x0000000400027202 */ /* 0x000fca0000000f00 */
[----:B------:R-:W-:Y:S01]  /*0700*/  UIADD3 UR12, URZ, -UR5, URZ ;  /* 0x800000053f0c7290 */ /* 0x000fe2000fffe03f */
[----:B------:R-:W-:Y:S01]  /*0710*/  IABS R4, R11 ;  /* 0x0000000b00047213 */ /* 0x000fe20000000000 */
[----:B------:R-:W-:Y:S01]  /*0720*/  IMAD.MOV.U32 R0, RZ, RZ, R5 ;  /* 0x000000ffff007224 */ /* 0x000fe200078e0005 */
[----:B------:R-:W-:Y:S01]  /*0730*/  R2UR UR31, R2 ;  /* 0x00000000021f72ca */ /* 0x000fe200000e0000 */
[----:B------:R-:W-:Y:S01]  /*0740*/  UIMAD UR12, UR12, UR28, URZ ;  /* 0x0000001c0c0c72a4 */ /* 0x000fe2000f8e023f */
[----:B------:R-:W1:Y:S01]  /*0750*/  SHFL.IDX PT, R2, R13, RZ, 0x1f ;  /* 0x00001fff0d027589 */ /* 0x000e6200000e0000 */
[----:B------:R-:W-:Y:S01]  /*0760*/  IMAD.MOV R4, RZ, RZ, -R4 ;  /* 0x000000ffff047224 */ /* 0x000fe200078e0a04 */
[----:B------:R-:W-:Y:S01]  /*0770*/  R2UR UR33, R0 ;  /* 0x00000000002172ca */ /* 0x000fe200000e0000 */
[----:B------:R-:W-:Y:S02]  /*0780*/  UIADD3 UR18, URZ, -UR13, URZ ;  /* 0x8000000d3f127290 */ /* 0x000fe4000fffe03f */
[----:B------:R-:W-:Y:S01]  /*0790*/  UIMAD.WIDE.U32 UR4, UR5, UR12, UR4 ;  /* 0x0000000c050472a5 */ /* 0x000fe2000f8e0004 */
[----:B------:R-:W-:Y:S01]  /*07a0*/  IMAD.MOV.U32 R0, RZ, RZ, R4 ;  /* 0x000000ffff007224 */ /* 0x000fe200078e0004 */
[----:B------:R-:W-:Y:S01]  /*07b0*/  UIMAD UR18, UR18, UR27, URZ ;  /* 0x0000001b121272a4 */ /* 0x000fe2000f8e023f */
[----:B------:R-:W-:-:S03]  /*07c0*/  UMOV UR12, URZ ;  /* 0x0000003f000c7c82 */ /* 0x000fc60008000000 */
[----:B------:R-:W-:Y:S01]  /*07d0*/  UIMAD.WIDE.U32 UR18, UR13, UR18, UR12 ;  /* 0x000000120d1272a5 */ /* 0x000fe2000f8e000c */
[----:B------:R-:W-:Y:S01]  /*07e0*/  R2UR UR32, R0 ;  /* 0x00000000002072ca */ /* 0x000fe200000e0000 */
[----:B------:R-:W-:Y:S01]  /*07f0*/  ULOP3.LUT UR12, URZ, UR9, URZ, 0x33, !UPT ;  /* 0x000000093f0c7292 */ /* 0x000fe2000f8e333f */
[----:B------:R-:W-:Y:S01]  /*0800*/  SHF.R.U32.HI R0, RZ, 0x7, R33 ;  /* 0x00000007ff007819 */ /* 0x000fe20000011621 */
[----:B------:R-:W-:Y:S01]  /*0810*/  UMOV UR13, UR5 ;  /* 0x00000005000d7c82 */ /* 0x000fe20008000000 */
[----:B------:R-:W-:Y:S02]  /*0820*/  UIMAD.WIDE.U32 UR24, UR19, UR33, URZ ;  /* 0x00000021131872a5 */ /* 0x000fe4000f8e003f */
[----:B------:R-:W-:Y:S02]  /*0830*/  UIMAD.WIDE.U32 UR4, UR13, UR29, URZ ;  /* 0x0000001d0d0472a5 */ /* 0x000fe4000f8e003f */
[----:B------:R-:W2:Y:S02]  /*0840*/  SHFL.IDX PT, R0, R0, RZ, 0x1f ;  /* 0x00001fff00007589 */ /* 0x000ea400000e0000 */
[----:B------:R-:W-:Y:S01]  /*0850*/  UIMAD UR5, UR5, UR31, UR29 ;  /* 0x0000001f050572a4 */ /* 0x000fe2000f8e021d */
[----:B-1----:R-:W-:-:S02]  /*0860*/  R2UR UR29, R2 ;  /* 0x00000000021d72ca */ /* 0x002fc400000e0000 */
[----:B------:R-:W-:Y:S02]  /*0870*/  UIMAD UR25, UR25, UR32, UR33 ;  /* 0x00000020191972a4 */ /* 0x000fe4000f8e0221 */
[----:B------:R-:W-:Y:S02]  /*0880*/  UISETP.GT.U32.AND UP1, UPT, UR28, UR5, UPT ;  /* 0x000000051c00728c */ /* 0x000fe4000bf24070 */
[----:B------:R-:W-:Y:S02]  /*0890*/  UISETP.GT.U32.AND UP2, UPT, UR27, UR25, UPT ;  /* 0x000000191b00728c */ /* 0x000fe4000bf44070 */
[----:B------:R-:W-:-:S05]  /*08a0*/  ULOP3.LUT UR33, URZ, UR10, URZ, 0x33, !UPT ;  /* 0x0000000a3f217292 */ /* 0x000fca000f8e333f */
[----:B------:R-:W-:Y:S02]  /*08b0*/  USHF.R.S32.HI UR4, URZ, 0x1f, UR29 ;  /* 0x0000001f3f047899 */ /* 0x000fe4000801141d */
[----:B------:R-:W-:Y:S01]  /*08c0*/  ISETP.NE.AND P1, PT, RZ, UR29, PT ;  /* 0x0000001dff007c0c */ /* 0x000fe2000bf25270 */
[----:B------:R-:W-:Y:S02]  /*08d0*/  @!UP1 UIADD3 UR5, UR5, -UR28, URZ ;  /* 0x8000001c05059290 */ /* 0x000fe4000fffe03f */
[----:B------:R-:W-:Y:S02]  /*08e0*/  @!UP2 UIADD3 UR25, UR25, -UR27, URZ ;  /* 0x8000001b1919a290 */ /* 0x000fe4000fffe03f */
[----:B------:R-:W-:Y:S01]  /*08f0*/  UISETP.GT.U32.AND UP6, UPT, UR28, UR5, UPT ;  /* 0x000000051c00728c */ /* 0x000fe2000bfc4070 */
[----:B--2---:R-:W-:Y:S01]  /*0900*/  R2UR UR18, R0 ;  /* 0x00000000001272ca */ /* 0x004fe200000e0000 */
[----:B------:R-:W-:Y:S02]  /*0910*/  UISETP.GT.U32.AND UP1, UPT, UR27, UR25, UPT ;  /* 0x000000191b00728c */ /* 0x000fe4000bf24070 */
[----:B------:R-:W-:-:S02]  /*0920*/  UISETP.NE.AND UP2, UPT, UR10, URZ, UPT ;  /* 0x0000003f0a00728c */ /* 0x000fc4000bf45270 */
[----:B------:R-:W-:-:S04]  /*0930*/  ULEA.HI UR4, UR4, UR29, URZ, 0x2 ;  /* 0x0000001d04047291 */ /* 0x000fc8000f8f103f */
[----:B------:R-:W-:Y:S02]  /*0940*/  ULOP3.LUT UR4, UR4, 0xfffffffc, URZ, 0xc0, !UPT ;  /* 0xfffffffc04047892 */ /* 0x000fe4000f8ec03f */
[----:B------:R-:W-:Y:S02]  /*0950*/  @!UP6 UIADD3 UR5, UR5, -UR28, URZ ;  /* 0x8000001c0505e290 */ /* 0x000fe4000fffe03f */
[----:B------:R-:W-:Y:S02]  /*0960*/  UISETP.GE.AND UP6, UPT, UR6, URZ, UPT ;  /* 0x0000003f0600728c */ /* 0x000fe4000bfc6270 */
[----:B------:R-:W-:Y:S02]  /*0970*/  @!UP1 UIADD3 UR25, UR25, -UR27, URZ ;  /* 0x8000001b19199290 */ /* 0x000fe4000fffe03f */
[----:B------:R-:W-:Y:S02]  /*0980*/  @!UP5 UIADD3 UR5, -UR5, URZ, URZ ;  /* 0x0000003f0505d290 */ /* 0x000fe4000fffe13f */
[----:B------:R-:W-:-:S02]  /*0990*/  UIADD3 UR43, UR29, -UR4, URZ ;  /* 0x800000041d2b7290 */ /* 0x000fc4000fffe03f */
[----:B------:R-:W-:Y:S02]  /*09a0*/  USEL UR5, UR12, UR5, !UP4 ;  /* 0x000000050c057287 */ /* 0x000fe4000e000000 */
[----:B------:R-:W-:Y:S02]  /*09b0*/  UISETP.NE.AND UP1, UPT, UR18, URZ, UPT ;  /* 0x0000003f1200728c */ /* 0x000fe4000bf25270 */
[----:B------:R-:W-:Y:S02]  /*09c0*/  @!UP6 UIADD3 UR25, -UR25, URZ, URZ ;  /* 0x0000003f1919e290 */ /* 0x000fe4000fffe13f */
[----:B------:R-:W-:Y:S02]  /*09d0*/  UIADD3 UR5, UR11, -UR5, URZ ;  /* 0x800000050b057290 */ /* 0x000fe4000fffe03f */
[----:B------:R-:W-:Y:S02]  /*09e0*/  USEL UR25, UR33, UR25, !UP2 ;  /* 0x0000001921197287 */ /* 0x000fe4000d000000 */
[----:B------:R-:W-:-:S02]  /*09f0*/  UISETP.EQ.AND UP5, UPT, UR43, 0x3, !UP1 ;  /* 0x000000032b00788c */ /* 0x000fc4000cfa2270 */
[----:B------:R-:W-:Y:S02]  /*0a00*/  UIADD3 UR25, UR6, -UR25, URZ ;  /* 0x8000001906197290 */ /* 0x000fe4000fffe03f */
[----:B------:R-:W-:Y:S02]  /*0a10*/  USEL UR59, UR59, 0x2, UP5 ;  /* 0x000000023b3b7887 */ /* 0x000fe4000a800000 */
[----:B------:R-:W-:Y:S02]  /*0a20*/  UIMAD UR24, UR5, UR25, URZ ;  /* 0x00000019051872a4 */ /* 0x000fe4000f8e023f */
[----:B------:R-:W-:Y:S02]  /*0a30*/  USEL UR4, UR25, UR5, !UP3 ;  /* 0x0000000519047287 */ /* 0x000fe4000d800000 */
[----:B------:R-:W-:Y:S02]  /*0a40*/  USHF.R.S32.HI UR25, URZ, 0x1f, UR24 ;  /* 0x0000001f3f197899 */ /* 0x000fe40008011418 */
[----:B------:R-:W-:Y:S01]  /*0a50*/  USHF.R.S32.HI UR5, URZ, 0x1f, UR4 ;  /* 0x0000001f3f057899 */ /* 0x000fe20008011404 */
[----:B------:R-:W-:-:S02]  /*0a60*/  IMAD.U32 R6, RZ, RZ, UR24 ;  /* 0x00000018ff067e24 */ /* 0x000fc4000f8e00ff */
[----:B------:R-:W-:Y:S02]  /*0a70*/  IMAD.U32 R4, RZ, RZ, UR4 ;  /* 0x00000004ff047e24 */ /* 0x000fe4000f8e00ff */
[----:B------:R-:W-:Y:S02]  /*0a80*/  IMAD.U32 R7, RZ, RZ, UR25 ;  /* 0x00000019ff077e24 */ /* 0x000fe4000f8e00ff */
[----:B------:R-:W-:Y:S01]  /*0a90*/  IMAD.U32 R5, RZ, RZ, UR5 ;  /* 0x00000005ff057e24 */ /* 0x000fe2000f8e00ff */
[----:B------:R-:W-:Y:S06]  /*0aa0*/  @P1 BRA `(.L_x_1) ;  /* 0x0000000000841947 */ /* 0x000fec0003800000 */
[----:B------:R-:W-:Y:S01]  /*0ab0*/  ELECT P1, URZ, PT ;  /* 0x00000000003f782f */ /* 0x000fe20003820000 */
[----:B------:R-:W-:-:S12]  /*0ac0*/  BSSY B0, `(.L_x_1) ;  /* 0x000001f000007945 */ /* 0x000fd80003800000 */
[----:B------:R-:W-:Y:S05]  /*0ad0*/  @!P1 BRA `(.L_x_2) ;  /* 0x0000000000749947 */ /* 0x000fea0003800000 */
[----:B------:R-:W1:Y:S01]  /*0ae0*/  S2UR UR6, SR_CgaCtaId ;  /* 0x00000000000679c3 */ /* 0x000e620000008800 */
[----:B------:R-:W-:Y:S01]  /*0af0*/  UMOV UR4, 0x400 ;  /* 0x0000040000047882 */ /* 0x000fe20000000000 */
[----:B------:R-:W-:Y:S01]  /*0b00*/  UMOV UR5, 0x1 ;  /* 0x0000000100057882 */ /* 0x000fe20000000000 */
[----:B------:R-:W-:Y:S02]  /*0b10*/  UMOV UR24, 0x140 ;  /* 0x0000014000187882 */ /* 0x000fe40000000000 */
[----:B------:R-:W-:-:S04]  /*0b20*/  UIADD3 UR24, -UR24, 0x100000, URZ ;  /* 0x0010000018187890 */ /* 0x000fc8000fffe13f */
[----:B------:R-:W-:Y:S02]  /*0b30*/  USHF.L.U32 UR25, UR24, 0xb, URZ ;  /* 0x0000000b18197899 */ /* 0x000fe4000800063f */
[----:B------:R-:W-:Y:S02]  /*0b40*/  USHF.L.U32 UR24, UR24, 0x1, URZ ;  /* 0x0000000118187899 */ /* 0x000fe4000800063f */
[----:B-1----:R-:W-:Y:S02]  /*0b50*/  ULEA UR6, UR6, UR4, 0x18 ;  /* 0x0000000406067291 */ /* 0x002fe4000f8ec03f */
[----:B------:R-:W-:-:S04]  /*0b60*/  UIADD3 UR4, -UR5, 0x100000, URZ ;  /* 0x0010000005047890 */ /* 0x000fc8000fffe13f */
[----:B------:R-:W-:Y:S02]  /*0b70*/  USHF.L.U32 UR5, UR4, 0xb, URZ ;  /* 0x0000000b04057899 */ /* 0x000fe4000800063f */
[----:B------:R-:W-:Y:S01]  /*0b80*/  USHF.L.U32 UR4, UR4, 0x1, URZ ;  /* 0x0000000104047899 */ /* 0x000fe2000800063f */
[----:B------:R-:W1:Y:S11]  /*0b90*/  FENCE.VIEW.ASYNC.S ;  /* 0x00000000000073c6 */ /* 0x000e760000000000 */
[----:B-1----:R1:W2:Y:S01]  /*0ba0*/  SYNCS.EXCH.64 URZ, [UR6+0x34400], UR4 ;  /* 0x03440004063f75b2 */ /* 0x0022a20008000100 */
[----:B------:R1:W3:Y:S01]  /*0bb0*/  SYNCS.EXCH.64 URZ, [UR6+0x34440], UR24 ;  /* 0x03444018063f75b2 */ /* 0x0002e20008000100 */
[----:B------:R1:W4:Y:S01]  /*0bc0*/  SYNCS.EXCH.64 URZ, [UR6+0x34408], UR4 ;  /* 0x03440804063f75b2 */ /* 0x0003220008000100 */
[----:B------:R1:W1:Y:S01]  /*0bd0*/  SYNCS.EXCH.64 URZ, [UR6+0x34448], UR24 ;  /* 0x03444818063f75b2 */ /* 0x0002620008000100 */
        /* <DEDUP_REMOVED lines=12> */
[----:B------:R-:W-:Y:S01]  /*0ca0*/  NOP ;  /* 0x0000000000007918 */ /* 0x000fe20000000000 */
.L_x_2:
[----:B-1----:R-:W-:Y:S05]  /*0cb0*/  BSYNC B0 ;  /* 0x0000000000007941 */ /* 0x002fea0003800000 */
.L_x_1:
[----:B------:R-:W1:Y:S01]  /*0cc0*/  SHFL.IDX PT, R0, R13, RZ, 0x1f ;  /* 0x00001fff0d007589 */ /* 0x000e6200000e0000 */
[----:B------:R-:W-:Y:S01]  /*0cd0*/  UIADD3 UR29, UR18, -0x1, URZ ;  /* 0xffffffff121d7890 */ /* 0x000fe2000fffe03f */
[----:B------:R-:W-:Y:S01]  /*0ce0*/  NOP ;  /* 0x0000000000007918 */ /* 0x000fe20000000000 */
[----:B------:R-:W-:Y:S02]  /*0cf0*/  UISETP.LT.U32.AND UP6, UPT, UR43, 0x2, !UP1 ;  /* 0x000000022b00788c */ /* 0x000fe4000cfc1070 */
[----:B------:R-:W-:Y:S02]  /*0d00*/  UISETP.GE.U32.AND UP5, UPT, UR29, 0x2, UPT ;  /* 0x000000021d00788c */ /* 0x000fe4000bfa6070 */
[----:B------:R-:W-:-:S04]  /*0d10*/  USEL UR47, URZ, 0x1, !UP6 ;  /* 0x000000013f2f7887 */ /* 0x000fc8000f000000 */
[----:B------:R-:W-:Y:S01]  /*0d20*/  USEL UR47, UR47, 0x2, UP5 ;  /* 0x000000022f2f7887 */ /* 0x000fe2000a800000 */
[----:B-1----:R-:W-:-:S13]  /*0d30*/  ISETP.NE.AND P1, PT, R0, RZ, PT ;  /* 0x000000ff0000720c */ /* 0x002fda0003f25270 */
[----:B------:R-:W-:Y:S05]  /*0d40*/  @P1 BRA `(.L_x_3) ;  /* 0x0000000000681947 */ /* 0x000fea0003800000 */
[----:B------:R-:W1:Y:S01]  /*0d50*/  S2UR UR5, SR_CgaCtaId ;  /* 0x00000000000579c3 */ /* 0x000e620000008800 */
[----:B------:R-:W-:Y:S01]  /*0d60*/  UMOV UR4, 0x400 ;  /* 0x0000040000047882 */ /* 0x000fe20000000000 */
[----:B------:R-:W-:Y:S01]  /*0d70*/  UMOV UR24, 0x1 ;  /* 0x0000000100187882 */ /* 0x000fe20000000000 */
[----:B------:R-:W-:Y:S01]  /*0d80*/  UMOV UR11, 0x80 ;  /* 0x00000080000b7882 */ /* 0x000fe20000000000 */
[----:B------:R-:W-:-:S04]  /*0d90*/  UIADD3 UR24, -UR24, 0x100000, URZ ;  /* 0x0010000018187890 */ /* 0x000fc8000fffe13f */
[----:B------:R-:W-:Y:S02]  /*0da0*/  USHF.L.U32 UR25, UR24, 0xb, URZ ;  /* 0x0000000b18197899 */ /* 0x000fe4000800063f */
[----:B------:R-:W-:Y:S01]  /*0db0*/  USHF.L.U32 UR24, UR24, 0x1, URZ ;  /* 0x0000000118187899 */ /* 0x000fe2000800063f */
[----:B------:R-:W-:Y:S01]  /*0dc0*/  ELECT P1, URZ, PT ;  /* 0x00000000003f782f */ /* 0x000fe20003820000 */
[----:B-1----:R-:W-:Y:S02]  /*0dd0*/  ULEA UR6, UR5, UR4, 0x18 ;  /* 0x0000000405067291 */ /* 0x002fe4000f8ec03f */
[----:B------:R-:W-:-:S04]  /*0de0*/  UIADD3 UR4, -UR11, 0x100000, URZ ;  /* 0x001000000b047890 */ /* 0x000fc8000fffe13f */
[----:B------:R-:W-:Y:S02]  /*0df0*/  USHF.L.U32 UR5, UR4, 0xb, URZ ;  /* 0x0000000b04057899 */ /* 0x000fe4000800063f */
[----:B------:R-:W-:Y:S01]  /*0e00*/  USHF.L.U32 UR4, UR4, 0x1, URZ ;  /* 0x0000000104047899 */ /* 0x000fe2000800063f */
[----:B------:R-:W1:Y:S03]  /*0e10*/  FENCE.VIEW.ASYNC.S ;  /* 0x00000000000073c6 */ /* 0x000e660000000000 */
[----:B-1----:R1:W1:Y:S08]  /*0e20*/  SYNCS.EXCH.64 URZ, [UR6+0x34480], UR24 ;  /* 0x03448018063f75b2 */ /* 0x0022700008000100 */
        /* <DEDUP_REMOVED lines=12> */
.L_x_3:
[----:B------:R-:W2:Y:S01]  /*0ef0*/  SHFL.IDX PT, R0, R13, RZ, 0x1f ;  /* 0x00001fff0d007589 */ /* 0x000ea200000e0000 */
[----:B------:R-:W-:Y:S01]  /*0f00*/  UISETP.EQ.AND UP6, UPT, UR43, 0x2, !UP1 ;  /* 0x000000022b00788c */ /* 0x000fe2000cfc2270 */
[----:B------:R-:W-:-:S03]  /*0f10*/  NOP ;  /* 0x0000000000007918 */ /* 0x000fc60000000000 */
[----:B------:R-:W-:-:S04]  /*0f20*/  USEL UR61, URZ, 0x1, !UP6 ;  /* 0x000000013f3d7887 */ /* 0x000fc8000f000000 */
[----:B------:R-:W-:Y:S01]  /*0f30*/  USEL UR61, UR61, 0x2, UP5 ;  /* 0x000000023d3d7887 */ /* 0x000fe2000a800000 */
[----:B--2---:R-:W-:-:S13]  /*0f40*/  ISETP.NE.AND P1, PT, R0, RZ, PT ;  /* 0x000000ff0000720c */ /* 0x004fda0003f25270 */
[----:B------:R-:W-:Y:S05]  /*0f50*/  @P1 BRA `(.L_x_4) ;  /* 0x0000000000581947 */ /* 0x000fea0003800000 */
[----:B-1----:R-:W1:Y:S01]  /*0f60*/  S2UR UR5, SR_CgaCtaId ;  /* 0x00000000000579c3 */ /* 0x002e620000008800 */
[----:B------:R-:W-:Y:S01]  /*0f70*/  UMOV UR4, 0x400 ;  /* 0x0000040000047882 */ /* 0x000fe20000000000 */
[----:B------:R-:W-:Y:S01]  /*0f80*/  UMOV UR11, 0x20 ;  /* 0x00000020000b7882 */ /* 0x000fe20000000000 */
[----:B------:R-:W-:Y:S01]  /*0f90*/  UMOV UR24, 0x80 ;  /* 0x0000008000187882 */ /* 0x000fe20000000000 */
[----:B------:R-:W-:Y:S01]  /*0fa0*/  ELECT P1, URZ, PT ;  /* 0x00000000003f782f */ /* 0x000fe20003820000 */
        /* <DEDUP_REMOVED lines=8> */
[----:B-1----:R2:W1:Y:S01]  /*1030*/  SYNCS.EXCH.64 URZ, [UR6+0x344e0], UR4 ;  /* 0x0344e004063f75b2 */ /* 0x0024620008000100 */
[----:B------:R2:W1:Y:S01]  /*1040*/  SYNCS.EXCH.64 URZ, [UR6+0x34500], UR24 ;  /* 0x03450018063f75b2 */ /* 0x0004620008000100 */
[----:B------:R2:W1:Y:S01]  /*1050*/  SYNCS.EXCH.64 URZ, [UR6+0x344e8], UR4 ;  /* 0x0344e804063f75b2 */ /* 0x0004620008000100 */
[----:B------:R2:W1:Y:S01]  /*1060*/  SYNCS.EXCH.64 URZ, [UR6+0x34508], UR24 ;  /* 0x03450818063f75b2 */ /* 0x0004620008000100 */
[----:B------:R2:W1:Y:S01]  /*1070*/  SYNCS.EXCH.64 URZ, [UR6+0x344f0], UR4 ;  /* 0x0344f004063f75b2 */ /* 0x0004620008000100 */
[----:B------:R2:W1:Y:S01]  /*1080*/  SYNCS.EXCH.64 URZ, [UR6+0x34510], UR24 ;  /* 0x03451018063f75b2 */ /* 0x0004620008000100 */
[----:B------:R2:W1:Y:S01]  /*1090*/  SYNCS.EXCH.64 URZ, [UR6+0x344f8], UR4 ;  /* 0x0344f804063f75b2 */ /* 0x0004620008000100 */
[----:B------:R2:W1:Y:S02]  /*10a0*/  SYNCS.EXCH.64 URZ, [UR6+0x34518], UR24 ;  /* 0x03451818063f75b2 */ /* 0x0004640008000100 */
[----:B--2---:R-:W-:Y:S01]  /*10b0*/  NOP ;  /* 0x0000000000007918 */ /* 0x004fe20000000000 */
.L_x_4:
[----:B------:R-:W2:Y:S01]  /*10c0*/  SHFL.IDX PT, R2, R13, RZ, 0x1f ;  /* 0x00001fff0d027589 */ /* 0x000ea200000e0000 */
[----:B------:R-:W-:Y:S01]  /*10d0*/  ELECT P1, URZ, PT ;  /* 0x00000000003f782f */ /* 0x000fe20003820000 */
[----:B------:R-:W3:Y:S01]  /*10e0*/  LDC.64 R14, c[0x0][0x8f8] ;  /* 0x00023e00ff0e7b82 */ /* 0x000ee20000000a00 */
[----:B------:R-:W-:Y:S01]  /*10f0*/  ELECT P2, URZ, PT ;  /* 0x00000000003f782f */ /* 0x000fe20003840000 */
[----:B------:R-:W4:Y:S01]  /*1100*/  SHFL.IDX PT, R0, R13, RZ, 0x1f ;  /* 0x00001fff0d007589 */ /* 0x000f2200000e0000 */
[----:B------:R-:W-:Y:S01]  /*1110*/  UMOV UR11, 0x20 ;  /* 0x00000020000b7882 */ /* 0x000fe20000000000 */
[----:B-1----:R-:W-:Y:S01]  /*1120*/  UMOV UR25, 0x80 ;  /* 0x0000008000197882 */ /* 0x002fe20000000000 */
[----:B------:R-:W-:Y:S01]  /*1130*/  NOP ;  /* 0x0000000000007918 */ /* 0x000fe20000000000 */
[----:B------:R-:W-:Y:S01]  /*1140*/  ULDC UR60, c[0x0][0xc] ;  /* 0x00000300003c7ab9 */ /* 0x000fe20000000800 */
[----:B------:R-:W-:Y:S01]  /*1150*/  IMAD.MOV.U32 R16, RZ, RZ, -0x1 ;  /* 0xffffffffff107424 */ /* 0x000fe200078e00ff */
[----:B------:R-:W-:Y:S01]  /*1160*/  MOV R17, 0xffffffff ;  /* 0xffffffff00117802 */ /* 0x000fe20000000f00 */
[----:B------:R-:W-:Y:S01]  /*1170*/  IMAD.MOV.U32 R18, RZ, RZ, -0x1 ;  /* 0xffffffffff127424 */ /* 0x000fe200078e00ff */
[----:B--2---:R-:W-:-:S02]  /*1180*/  ISETP.NE.OR P1, PT, R2, RZ, !P1 ;  /* 0x000000ff0200720c */ /* 0x004fc40004f25670 */
[----:B----4-:R-:W-:Y:S01]  /*1190*/  ISETP.NE.OR P2, PT, R0, RZ, !P2 ;  /* 0x000000ff0000720c */ /* 0x010fe20005745670 */
[----:B------:R-:W-:-:S10]  /*11a0*/  IMAD.U32 R0, RZ, RZ, UR7 ;  /* 0x00000007ff007e24 */ /* 0x000fd4000f8e00ff */
[----:B------:R-:W-:Y:S02]  /*11b0*/  VOTEU.ALL UP6, P1 ;  /* 0x00000000003f7886 */ /* 0x000fe400008c0000 */
[----:B------:R-:W-:-:S03]  /*11c0*/  VOTEU.ALL UP5, P2 ;  /* 0x00000000003f7886 */ /* 0x000fc600010a0000 */
[----:B------:R-:W1:Y:S01]  /*11d0*/  @!UP6 S2UR UR5, SR_CgaCtaId ;  /* 0x000000000005e9c3 */ /* 0x000e620000008800 */
[----:B------:R-:W-:-:S07]  /*11e0*/  @!UP6 UMOV UR4, 0x400 ;  /* 0x000004000004e882 */ /* 0x000fce0000000000 */
[----:B------:R-:W2:Y:S01]  /*11f0*/  @!UP5 S2UR UR24, SR_CgaCtaId ;  /* 0x000000000018d9c3 */ /* 0x000ea20000008800 */
[----:B-1----:R-:W-:Y:S02]  /*1200*/  @!UP6 ULEA UR6, UR5, UR4, 0x18 ;  /* 0x000000040506e291 */ /* 0x002fe4000f8ec03f */
[----:B------:R-:W-:-:S04]  /*1210*/  @!UP6 UIADD3 UR4, -UR11, 0x100000, URZ ;  /* 0x001000000b04e890 */ /* 0x000fc8000fffe13f */
[----:B------:R-:W-:Y:S02]  /*1220*/  @!UP6 USHF.L.U32 UR5, UR4, 0xb, URZ ;  /* 0x0000000b0405e899 */ /* 0x000fe4000800063f */
[----:B------:R-:W-:Y:S01]  /*1230*/  @!UP6 USHF.L.U32 UR4, UR4, 0x1, URZ ;  /* 0x000000010404e899 */ /* 0x000fe2000800063f */
[----:B------:R-:W-:Y:S01]  /*1240*/  VOTEU.ALL UP6, P1 ;  /* 0x00000000003f7886 */ /* 0x000fe200008c0000 */
[----:B------:R-:W-:Y:S02]  /*1250*/  @!UP5 UMOV UR11, 0x400 ;  /* 0x00000400000bd882 */ /* 0x000fe40000000000 */
[----:B--2---:R-:W-:Y:S02]  /*1260*/  @!UP5 ULEA UR11, UR24, UR11, 0x18 ;  /* 0x0000000b180bd291 */ /* 0x004fe4000f8ec03f */
[----:B------:R-:W-:-:S04]  /*1270*/  @!UP5 UIADD3 UR24, -UR25, 0x100000, URZ ;  /* 0x001000001918d890 */ /* 0x000fc8000fffe13f */
[----:B------:R-:W-:Y:S02]  /*1280*/  @!UP5 USHF.L.U32 UR25, UR24, 0xb, URZ ;  /* 0x0000000b1819d899 */ /* 0x000fe4000800063f */
[----:B------:R-:W-:Y:S01]  /*1290*/  @!UP5 USHF.L.U32 UR24, UR24, 0x1, URZ ;  /* 0x000000011818d899 */ /* 0x000fe2000800063f */
[----:B------:R-:W-:Y:S01]  /*12a0*/  VOTEU.ALL UP5, P1 ;  /* 0x00000000003f7886 */ /* 0x000fe200008a0000 */
[----:B---3--:R-:W-:Y:S01]  /*12b0*/  ISETP.LE.U32.AND P1, PT, R14, UR8, PT ;  /* 0x000000080e007c0c */ /* 0x008fe2000bf23070 */
[----:B------:R-:W1:Y:S02]  /*12c0*/  FENCE.VIEW.ASYNC.S ;  /* 0x00000000000073c6 */ /* 0x000e640000000000 */
[----:B-1----:R-:W1:Y:S01]  /*12d0*/  @!UP6 SYNCS.EXCH.64 URZ, [UR6+0x34520], UR4 ;  /* 0x03452004063fe5b2 */ /* 0x002e620008000100 */
[----:B------:R-:W-:Y:S01]  /*12e0*/  VOTEU.ALL UP6, P2 ;  /* 0x00000000003f7886 */ /* 0x000fe200010c0000 */
[----:B------:R-:W-:Y:S01]  /*12f0*/  ISETP.GE.U32.AND.EX P1, PT, R0, R15, PT, P1 ;  /* 0x0000000f0000720c */ /* 0x000fe20003f26110 */
[----:B------:R2:W1:Y:S01]  /*1300*/  @!UP5 SYNCS.EXCH.64 URZ, [UR6+0x34528], UR4 ;  /* 0x03452804063fd5b2 */ /* 0x0004620008000100 */
[----:B------:R-:W-:Y:S01]  /*1310*/  VOTEU.ALL UP5, P2 ;  /* 0x00000000003f7886 */ /* 0x000fe200010a0000 */
[----:B------:R-:W-:Y:S01]  /*1320*/  NOP ;  /* 0x0000000000007918 */ /* 0x000fe20000000000 */
[----:B--2---:R-:W-:Y:S01]  /*1330*/  ULDC.U8 UR4, c[0x0][0x900] ;  /* 0x0002400000047ab9 */ /* 0x004fe20000000000 */
[----:B------:R-:W-:Y:S01]  /*1340*/  UMOV UR5, URZ ;  /* 0x0000003f00057c82 */ /* 0x000fe20008000000 */
[----:B------:R-:W-:Y:S01]  /*1350*/  ISETP.NE.AND P3, PT, RZ, UR4, PT ;  /* 0x00000004ff007c0c */ /* 0x000fe2000bf65270 */
[----:B------:R-:W-:Y:S01]  /*1360*/  UMOV UR4, URZ ;  /* 0x0000003f00047c82 */ /* 0x000fe20008000000 */
[----:B------:R-:W1:Y:S01]  /*1370*/  @!UP6 SYNCS.EXCH.64 URZ, [UR11+0x34530], UR24 ;  /* 0x034530180b3fe5b2 */ /* 0x000e620008000100 */
[----:B------:R-:W-:Y:S01]  /*1380*/  VOTEU.ALL UP6, P2 ;  /* 0x00000000003f7886 */ /* 0x000fe200010c0000 */
[----:B------:R-:W-:Y:S01]  /*1390*/  UMOV UR6, URZ ;  /* 0x0000003f00067c82 */ /* 0x000fe20008000000 */
[----:B------:R-:W-:Y:S01]  /*13a0*/  P2R R20, PR, RZ, 0x8 ;  /* 0x00000008ff147803 */ /* 0x000fe20000000000 */
[----:B------:R-:W1:Y:S01]  /*13b0*/  @!UP5 SYNCS.EXCH.64 URZ, [UR11+0x34538], UR24 ;  /* 0x034538180b3fd5b2 */ /* 0x000e620008000100 */
[----:B------:R-:W-:Y:S01]  /*13c0*/  VOTEU.ALL UP5, P2 ;  /* 0x00000000003f7886 */ /* 0x000fe200010a0000 */
[----:B------:R-:W1:Y:S04]  /*13d0*/  @!UP6 SYNCS.EXCH.64 URZ, [UR11+0x34540], UR24 ;  /* 0x034540180b3fe5b2 */ /* 0x000e680008000100 */
[----:B------:R2:W1:Y:S01]  /*13e0*/  @!UP5 SYNCS.EXCH.64 URZ, [UR11+0x34548], UR24 ;  /* 0x034548180b3fd5b2 */ /* 0x0004620008000100 */
[----:B------:R-:W-:Y:S01]  /*13f0*/  NOP ;  /* 0x0000000000007918 */ /* 0x000fe20000000000 */
[----:B--2---:R-:W-:Y:S01]  /*1400*/  UMOV UR11, URZ ;  /* 0x0000003f000b7c82 */ /* 0x004fe20008000000 */
[----:B-1----:R-:W-:Y:S06]  /*1410*/  BAR.SYNC.DEFER_BLOCKING 0x0 ;  /* 0x0000000000007b1d */ /* 0x002fec0000010000 */
[----:B------:R-:W-:Y:S05]  /*1420*/  @P3 BRA P1, `(.L_x_5) ;  /* 0x0000001400f43947 */ /* 0x000fea0000800000 */
[----:B------:R-:W-:Y:S01]  /*1430*/  IMAD.U32 R15, RZ, RZ, UR7 ;  /* 0x00000007ff0f7e24 */ /* 0x000fe2000f8e00ff */
[----:B------:R-:W-:Y:S01]  /*1440*/  ISETP.LE.U32.AND P1, PT, R6, UR8, PT ;  /* 0x0000000806007c0c */ /* 0x000fe2000bf23070 */
[----:B------:R-:W-:Y:S01]  /*1450*/  UMOV UR5, URZ ;  /* 0x0000003f00057c82 */ /* 0x000fe20008000000 */
[----:B------:R-:W-:Y:S01]  /*1460*/  UMOV UR6, URZ ;  /* 0x0000003f00067c82 */ /* 0x000fe20008000000 */
[----:B------:R-:W-:Y:S01]  /*1470*/  UMOV UR11, URZ ;  /* 0x0000003f000b7c82 */ /* 0x000fe20008000000 */
[----:B------:R-:W-:Y:S01]  /*1480*/  ISETP.GE.U32.AND.EX P1, PT, R15, R7, PT, P1 ;  /* 0x000000070f00720c */ /* 0x000fe20003f26110 */
[----:B------:R-:W-:-:S12]  /*1490*/  UMOV UR4, URZ ;  /* 0x0000003f00047c82 */ /* 0x000fd80008000000 */
[----:B------:R-:W-:Y:S05]  /*14a0*/  @!P1 BRA `(.L_x_6) ;  /* 0x0000001000c09947 */ /* 0x000fea0003800000 */
[----:B------:R-:W-:Y:S02]  /*14b0*/  VIADD R2, R34, 0x20 ;  /* 0x0000002022027836 */ /* 0x000fe40000000000 */
[----:B------:R-:W-:Y:S02]  /*14c0*/  IMAD.MOV.U32 R0, RZ, RZ, R34 ;  /* 0x000000ffff007224 */ /* 0x000fe400078e0022 */
[----:B-----5:R-:W-:Y:S01]  /*14d0*/  IMAD.MOV.U32 R12, RZ, RZ, R8 ;  /* 0x000000ffff0c7224 */ /* 0x020fe200078e0008 */
[----:B------:R-:W-:Y:S01]  /*14e0*/  ISETP.GE.AND P1, PT, R2, R3, PT ;  /* 0x000000030200720c */ /* 0x000fe20003f26270 */
[----:B------:R-:W-:-:S12]  /*14f0*/  IMAD.MOV.U32 R17, RZ, RZ, R9 ;  /* 0x000000ffff117224 */ /* 0x000fd800078e0009 */
[----:B------:R-:W1:Y:S01]  /*1500*/  @!P1 LDC.64 R14, c[0x0][0x918] ;  /* 0x00024600ff0e9b82 */ /* 0x000e620000000a00 */
[----:B------:R-:W-:Y:S01]  /*1510*/  @!P1 VIADD R7, R0, 0x20 ;  /* 0x0000002000079836 */ /* 0x000fe20000000000 */
[----:B------:R-:W-:Y:S02]  /*1520*/  UIADD3 UR16, UP5, UR16, -0x1, URZ ;  /* 0xffffffff10107890 */ /* 0x000fe4000ffbe03f */
[----:B------:R-:W-:Y:S01]  /*1530*/  UIADD3 UR14, UP6, UR14, -0x1, URZ ;  /* 0xffffffff0e0e7890 */ /* 0x000fe2000ffde03f */
[----:B------:R-:W-:Y:S01]  /*1540*/  BSSY B0, `(.L_x_7) ;  /* 0x000004f000007945 */ /* 0x000fe20003800000 */
[----:B------:R-:W-:Y:S01]  /*1550*/  UIADD3.X UR17, UR17, -0x1, URZ, UP5, !UPT ;  /* 0xffffffff11117890 */ /* 0x000fe2000affe43f */
[----:B-1----:R-:W-:-:S05]  /*1560*/  @!P1 IMAD.WIDE R14, R7, 0xc, R14 ;  /* 0x0000000c070e9825 */ /* 0x002fca00078e020e */
[----:B------:R1:W5:Y:S04]  /*1570*/  @!P1 LDG.E R8, desc[UR38][R14.64] ;  /* 0x000000260e089981 */ /* 0x000368000c1e1900 */
[----:B------:R1:W5:Y:S01]  /*1580*/  @!P1 LDG.E R9, desc[UR38][R14.64+0x4] ;  /* 0x000004260e099981 */ /* 0x000362000c1e1900 */
[----:B------:R-:W-:Y:S01]  /*1590*/  ISETP.GE.AND P1, PT, R0, R3, PT ;  /* 0x000000030000720c */ /* 0x000fe20003f26270 */
[----:B------:R-:W-:Y:S01]  /*15a0*/  UIADD3.X UR15, UR15, -0x1, URZ, UP6, !UPT ;  /* 0xffffffff0f0f7890 */ /* 0x000fe2000b7fe43f */
[----:B------:R-:W-:Y:S01]  /*15b0*/  CS2R R6, SRZ ;  /* 0x0000000000067805 */ /* 0x000fe2000001ff00 */
[----:B------:R-:W-:Y:S01]  /*15c0*/  UIADD3 UR4, UR9, -0x1, URZ ;  /* 0xffffffff09047890 */ /* 0x000fe2000fffe03f */
[----:B------:R-:W-:Y:S01]  /*15d0*/  IMAD.MOV.U32 R27, RZ, RZ, 0x7fffffff ;  /* 0x7fffffffff1b7424 */ /* 0x000fe200078e00ff */
[----:B------:R-:W-:Y:S01]  /*15e0*/  UIADD3 UR5, UR10, -0x1, URZ ;  /* 0xffffffff0a057890 */ /* 0x000fe2000fffe03f */
[----:B------:R-:W-:-:S07]  /*15f0*/  IMAD.MOV.U32 R29, RZ, RZ, RZ ;  /* 0x000000ffff1d7224 */ /* 0x000fce00078e00ff */
[----:B-1----:R-:W-:Y:S05]  /*1600*/  @P1 BRA `(.L_x_8) ;  /* 0x0000000400081947 */ /* 0x002fea0003800000 */
[----:B------:R-:W-:Y:S02]  /*1610*/  PLOP3.LUT P3, PT, PT, PT, UP0, 0x80, 0x0 ;  /* 0x000000000000781c */ /* 0x000fe40003f6f008 */
[C---:B------:R-:W-:Y:S02]  /*1620*/  IADD3 R21, P2, R17.reuse, UR16, RZ ;  /* 0x0000001011157c10 */ /* 0x040fe4000ff5e0ff */
[C---:B------:R-:W-:Y:S02]  /*1630*/  IADD3 R23, P1, R12.reuse, UR14, RZ ;  /* 0x0000000e0c177c10 */ /* 0x040fe4000ff3e0ff */
[----:B------:R-:W-:Y:S02]  /*1640*/  LEA.HI.X.SX32 R22, R17, UR17, 0x1, P2 ;  /* 0x0000001111167c11 */ /* 0x000fe400090f0eff */
[----:B------:R-:W-:-:S05]  /*1650*/  LEA.HI.X.SX32 R12, R12, UR15, 0x1, P1 ;  /* 0x0000000f0c0c7c11 */ /* 0x000fca00088f0eff */
[----:B------:R-:W-:Y:S05]  /*1660*/  @!P3 BRA `(.L_x_9) ;  /* 0x000000000030b947 */ /* 0x000fea0003800000 */
[----:B------:R-:W-:Y:S02]  /*1670*/  ULDC UR6, c[0x0][0x8dc] ;  /* 0x0002370000067ab9 */ /* 0x000fe40000000800 */
[----:B------:R-:W-:-:S04]  /*1680*/  IADD3 R17, P1, R23, UR6, RZ ;  /* 0x0000000617117c10 */ /* 0x000fc8000ff3e0ff */
[----:B------:R-:W-:-:S05]  /*1690*/  IADD3.X R23, RZ, R12, RZ, P1, !PT ;  /* 0x0000000cff177210 */ /* 0x000fca0000ffe4ff */
[----:B------:R-:W-:-:S04]  /*16a0*/  IMAD.WIDE.U32 R4, R23, UR20, RZ ;  /* 0x0000001417047c25 */ /* 0x000fc8000f8e00ff */
[----:B------:R-:W-:-:S04]  /*16b0*/  IMAD.WIDE.U32 R14, P1, R17, UR21, R4 ;  /* 0x00000015110e7c25 */ /* 0x000fc8000f820004 */
[----:B------:R-:W-:-:S04]  /*16c0*/  IMAD.WIDE.U32 R4, R17, UR20, RZ ;  /* 0x0000001411047c25 */ /* 0x000fc8000f8e00ff */
[----:B------:R-:W-:Y:S01]  /*16d0*/  IMAD.X R19, RZ, RZ, RZ, P1 ;  /* 0x000000ffff137224 */ /* 0x000fe200008e06ff */
[----:B------:R-:W-:Y:S01]  /*16e0*/  IADD3 RZ, P1, R5, R14, RZ ;  /* 0x0000000e05ff7210 */ /* 0x000fe20007f3e0ff */
[----:B------:R-:W-:-:S04]  /*16f0*/  IMAD.MOV.U32 R18, RZ, RZ, R15 ;  /* 0x000000ffff127224 */ /* 0x000fc800078e000f */
[----:B------:R-:W-:-:S04]  /*1700*/  IMAD.WIDE.U32.X R4, R23, UR21, R18, P1 ;  /* 0x0000001517047c25 */ /* 0x000fc800088e0412 */
[----:B------:R-:W-:Y:S02]  /*1710*/  IMAD.MOV.U32 R23, RZ, RZ, R4 ;  /* 0x000000ffff177224 */ /* 0x000fe400078e0004 */
[----:B------:R-:W-:-:S07]  /*1720*/  IMAD.MOV.U32 R12, RZ, RZ, R5 ;  /* 0x000000ffff0c7224 */ /* 0x000fce00078e0005 */
.L_x_9:
[----:B------:R-:W-:Y:S05]  /*1730*/  @!P0 BRA `(.L_x_10) ;  /* 0x0000000000308947 */ /* 0x000fea0003800000 */
[----:B------:R-:W-:Y:S02]  /*1740*/  ULDC UR6, c[0x0][0x8f4] ;  /* 0x00023d0000067ab9 */ /* 0x000fe40000000800 */
[----:B------:R-:W-:-:S05]  /*1750*/  IADD3 R17, P1, R21, UR6, RZ ;  /* 0x0000000615117c10 */ /* 0x000fca000ff3e0ff */
[----:B------:R-:W-:-:S04]  /*1760*/  IMAD.X R21, RZ, RZ, R22, P1 ;  /* 0x000000ffff157224 */ /* 0x000fc800008e0616 */
        /* <DEDUP_REMOVED lines=9> */
.L_x_10:
[----:B------:R-:W-:Y:S02]  /*1800*/  SHF.R.U64 R4, R21, UR30, R22 ;  /* 0x0000001e15047c19 */ /* 0x000fe40008001216 */
[----:B------:R-:W-:-:S03]  /*1810*/  SHF.R.U64 R5, R23, UR26, R12 ;  /* 0x0000001a17057c19 */ /* 0x000fc6000800120c */
[----:B------:R-:W-:Y:S01]  /*1820*/  VIADD R14, R4, UR5 ;  /* 0x00000005040e7c36 */ /* 0x000fe20008000000 */
[----:B------:R-:W-:-:S04]  /*1830*/  IADD3 R17, R5, UR4, RZ ;  /* 0x0000000405117c10 */ /* 0x000fc8000fffe0ff */
[----:B------:R-:W-:Y:S02]  /*1840*/  IABS R15, R17 ;  /* 0x00000011000f7213 */ /* 0x000fe40000000000 */
[----:B------:R-:W-:-:S03]  /*1850*/  IABS R12, R14 ;  /* 0x0000000e000c7213 */ /* 0x000fc60000000000 */
[----:B------:R-:W-:-:S04]  /*1860*/  IMAD.HI.U32 R4, R15, UR13, RZ ;  /* 0x0000000d0f047c27 */ /* 0x000fc8000f8e00ff */
[----:B------:R-:W-:-:S04]  /*1870*/  IMAD.HI.U32 R5, R12, UR19, RZ ;  /* 0x000000130c057c27 */ /* 0x000fc8000f8e00ff */
[----:B------:R-:W-:Y:S02]  /*1880*/  IMAD R4, R4, UR31, R15 ;  /* 0x0000001f04047c24 */ /* 0x000fe4000f8e020f */
[----:B------:R-:W-:Y:S02]  /*1890*/  IMAD R5, R5, UR32, R12 ;  /* 0x0000002005057c24 */ /* 0x000fe4000f8e020c */
[----:B------:R-:W-:Y:S01]  /*18a0*/  IMAD.U32 R15, RZ, RZ, UR12 ;  /* 0x0000000cff0f7e24 */ /* 0x000fe2000f8e00ff */
[----:B------:R-:W-:Y:S01]  /*18b0*/  ISETP.LT.U32.AND P1, PT, R4, UR28, PT ;  /* 0x0000001c04007c0c */ /* 0x000fe2000bf21070 */
[----:B------:R-:W-:Y:S01]  /*18c0*/  IMAD.U32 R12, RZ, RZ, UR33 ;  /* 0x00000021ff0c7e24 */ /* 0x000fe2000f8e00ff */
[----:B------:R-:W-:-:S11]  /*18d0*/  ISETP.LT.U32.AND P2, PT, R5, UR27, PT ;  /* 0x0000001b05007c0c */ /* 0x000fd6000bf41070 */
[----:B------:R-:W-:Y:S01]  /*18e0*/  @!P1 VIADD R4, R4, -UR28 ;  /* 0x8000001c04049c36 */ /* 0x000fe20008000000 */
[----:B------:R-:W-:Y:S01]  /*18f0*/  ISETP.GE.AND P1, PT, R14, RZ, PT ;  /* 0x000000ff0e00720c */ /* 0x000fe20003f26270 */
[----:B------:R-:W-:Y:S01]  /*1900*/  @!P2 VIADD R5, R5, -UR27 ;  /* 0x8000001b0505ac36 */ /* 0x000fe20008000000 */
[----:B------:R-:W-:Y:S02]  /*1910*/  ISETP.GE.AND P2, PT, R17, RZ, PT ;  /* 0x000000ff1100720c */ /* 0x000fe40003f46270 */
[----:B------:R-:W-:Y:S02]  /*1920*/  ISETP.LT.U32.AND P3, PT, R4, UR28, PT ;  /* 0x0000001c04007c0c */ /* 0x000fe4000bf61070 */
[----:B------:R-:W-:-:S11]  /*1930*/  ISETP.LT.U32.AND P4, PT, R5, UR27, PT ;  /* 0x0000001b05007c0c */ /* 0x000fd6000bf81070 */
[----:B------:R-:W-:Y:S01]  /*1940*/  @!P3 VIADD R4, R4, -UR28 ;  /* 0x8000001c0404bc36 */ /* 0x000fe20008000000 */
[----:B------:R-:W-:Y:S01]  /*1950*/  PLOP3.LUT P3, PT, PT, PT, UP4, 0x80, 0x0 ;  /* 0x000000000000781c */ /* 0x000fe20003f6f048 */
[----:B------:R-:W-:Y:S01]  /*1960*/  @!P4 VIADD R5, R5, -UR27 ;  /* 0x8000001b0505cc36 */ /* 0x000fe20008000000 */
[----:B------:R-:W-:Y:S01]  /*1970*/  PLOP3.LUT P4, PT, PT, PT, UP2, 0x80, 0x0 ;  /* 0x000000000000781c */ /* 0x000fe20003f8f028 */
[----:B------:R-:W-:Y:S02]  /*1980*/  @!P2 IMAD.MOV R4, RZ, RZ, -R4 ;  /* 0x000000ffff04a224 */ /* 0x000fe400078e0a04 */
[----:B------:R-:W-:Y:S01]  /*1990*/  @!P1 IMAD.MOV R5, RZ, RZ, -R5 ;  /* 0x000000ffff059224 */ /* 0x000fe200078e0a05 */
[----:B------:R-:W-:Y:S02]  /*19a0*/  PLOP3.LUT P1, PT, PT, PT, UP3, 0x80, 0x0 ;  /* 0x000000000000781c */ /* 0x000fe40003f2f038 */
[----:B------:R-:W-:Y:S02]  /*19b0*/  SEL R4, R15, R4, !P3 ;  /* 0x000000040f047207 */ /* 0x000fe40005800000 */
[----:B------:R-:W-:-:S02]  /*19c0*/  SEL R5, R12, R5, !P4 ;  /* 0x000000050c057207 */ /* 0x000fc40006000000 */
[----:B------:R-:W-:-:S03]  /*19d0*/  IADD3 R12, R17, -R4, RZ ;  /* 0x80000004110c7210 */ /* 0x000fc60007ffe0ff */
[----:B------:R-:W-:-:S04]  /*19e0*/  IMAD.IADD R5, R14, 0x1, -R5 ;  /* 0x000000010e057824 */ /* 0x000fc800078e0a05 */
[----:B------:R-:W-:Y:S01]  /*19f0*/  IMAD R27, R12, R5, RZ ;  /* 0x000000050c1b7224 */ /* 0x000fe200078e02ff */
[----:B------:R-:W-:-:S04]  /*1a00*/  SEL R4, R5, R12, !P1 ;  /* 0x0000000c05047207 */ /* 0x000fc80004800000 */
[----:B------:R-:W-:Y:S02]  /*1a10*/  SHF.R.S32.HI R5, RZ, 0x1f, R4 ;  /* 0x0000001fff057819 */ /* 0x000fe40000011404 */
[----:B------:R-:W-:-:S07]  /*1a20*/  SHF.R.S32.HI R29, RZ, 0x1f, R27 ;  /* 0x0000001fff1d7819 */ /* 0x000fce000001141b */
.L_x_8:
[----:B------:R-:W-:Y:S05]  /*1a30*/  BSYNC B0 ;  /* 0x0000000000007941 */ /* 0x000fea0003800000 */
.L_x_7:
[----:B------:R-:W1:Y:S01]  /*1a40*/  SHFL.UP PT, R14, R27, 0x1, RZ ;  /* 0x042000001b0e7989 */ /* 0x000e6200000e00ff */
[C---:B------:R-:W-:Y:S02]  /*1a50*/  ISETP.NE.AND P2, PT, R34.reuse, RZ, PT ;  /* 0x000000ff2200720c */ /* 0x040fe40003f45270 */
[C---:B------:R-:W-:Y:S01]  /*1a60*/  ISETP.GE.U32.AND P3, PT, R34.reuse, 0x2, PT ;  /* 0x000000022200780c */ /* 0x040fe20003f66070 */
[----:B------:R-:W2:Y:S01]  /*1a70*/  SHFL.UP PT, R12, R29, 0x1, RZ ;  /* 0x042000001d0c7989 */ /* 0x000ea200000e00ff */
[C---:B------:R-:W-:Y:S02]  /*1a80*/  ISETP.GE.U32.AND P4, PT, R34.reuse, 0x4, PT ;  /* 0x000000042200780c */ /* 0x040fe40003f86070 */
[C---:B------:R-:W-:Y:S02]  /*1a90*/  ISETP.GE.U32.AND P5, PT, R34.reuse, 0x8, PT ;  /* 0x000000082200780c */ /* 0x040fe40003fa6070 */
[----:B------:R-:W-:Y:S02]  /*1aa0*/  ISETP.GE.U32.AND P6, PT, R34, 0x10, PT ;  /* 0x000000102200780c */ /* 0x000fe40003fc6070 */
[----:B-1----:R-:W-:-:S02]  /*1ab0*/  SEL R14, R14, RZ, P2 ;  /* 0x000000ff0e0e7207 */ /* 0x002fc40001000000 */
[----:B--2---:R-:W-:Y:S02]  /*1ac0*/  SEL R12, R12, RZ, P2 ;  /* 0x000000ff0c0c7207 */ /* 0x004fe40001000000 */
[----:B------:R-:W-:-:S05]  /*1ad0*/  IADD3 R19, P1, R14, R27, RZ ;  /* 0x0000001b0e137210 */ /* 0x000fca0007f3e0ff */
[----:B------:R-:W-:Y:S01]  /*1ae0*/  IMAD.X R21, R12, 0x1, R29, P1 ;  /* 0x000000010c157824 */ /* 0x000fe200008e061d */
[----:B------:R-:W1:Y:S04]  /*1af0*/  SHFL.UP PT, R14, R19, 0x2, RZ ;  /* 0x04400000130e7989 */ /* 0x000e6800000e00ff */
[----:B------:R-:W2:Y:S01]  /*1b00*/  SHFL.UP PT, R12, R21, 0x2, RZ ;  /* 0x04400000150c7989 */ /* 0x000ea200000e00ff */
[----:B-1----:R-:W-:-:S04]  /*1b10*/  SEL R14, R14, RZ, P3 ;  /* 0x000000ff0e0e7207 */ /* 0x002fc80001800000 */
[----:B------:R-:W-:Y:S02]  /*1b20*/  IADD3 R15, P1, R14, R19, RZ ;  /* 0x000000130e0f7210 */ /* 0x000fe40007f3e0ff */
[----:B--2---:R-:W-:-:S03]  /*1b30*/  SEL R12, R12, RZ, P3 ;  /* 0x000000ff0c0c7207 */ /* 0x004fc60001800000 */
[----:B------:R-:W1:Y:S02]  /*1b40*/  SHFL.UP PT, R14, R15, 0x4, RZ ;  /* 0x048000000f0e7989 */ /* 0x000e6400000e00ff */
[----:B------:R-:W-:-:S05]  /*1b50*/  IMAD.X R17, R12, 0x1, R21, P1 ;  /* 0x000000010c117824 */ /* 0x000fca00008e0615 */
        /* <DEDUP_REMOVED lines=15> */
[----:B--2---:R-:W-:-:S05]  /*1c50*/  SEL R12, R12, RZ, P6 ;  /* 0x000000ff0c0c7207 */ /* 0x004fca0003000000 */
[----:B------:R-:W-:Y:S01]  /*1c60*/  IMAD.X R19, R12, 0x1, R17, P1 ;  /* 0x000000010c137824 */ /* 0x000fe200008e0611 */
[----:B------:R-:W-:-:S04]  /*1c70*/  ISETP.GT.U32.AND P1, PT, R18, UR8, PT ;  /* 0x0000000812007c0c */ /* 0x000fc8000bf24070 */
[----:B------:R-:W-:-:S13]  /*1c80*/  ISETP.GT.U32.AND.EX P1, PT, R19, UR7, PT, P1 ;  /* 0x0000000713007c0c */ /* 0x000fda000bf24110 */
[----:B------:R-:W-:-:S04]  /*1c90*/  VOTE.ANY R12, PT, P1 ;  /* 0x00000000000c7806 */ /* 0x000fc800008e0100 */
[----:B------:R-:W-:-:S13]  /*1ca0*/  ISETP.NE.AND P1, PT, R12, RZ, PT ;  /* 0x000000ff0c00720c */ /* 0x000fda0003f25270 */
[----:B------:R-:W-:Y:S05]  /*1cb0*/  @P1 BRA `(.L_x_11) ;  /* 0x00000008006c1947 */ /* 0x000fea0003800000 */
[----:B------:R-:W1:Y:S01]  /*1cc0*/  LDC R3, c[0x0][0x910] ;  /* 0x00024400ff037b82 */ /* 0x000e620000000800 */
[----:B------:R-:W-:Y:S01]  /*1cd0*/  ULDC UR19, c[0x0][0x8f4] ;  /* 0x00023d0000137ab9 */ /* 0x000fe20000000800 */
[----:B------:R-:W-:Y:S01]  /*1ce0*/  ULDC UR6, c[0x0][0x8dc] ;  /* 0x0002370000067ab9 */ /* 0x000fe20000000800 */
[----:B------:R-:W-:Y:S01]  /*1cf0*/  ULDC UR22, c[0x0][0x8d8] ;  /* 0x0002360000167ab9 */ /* 0x000fe20000000800 */
[----:B------:R-:W-:Y:S01]  /*1d00*/  ULDC UR23, c[0x0][0x8f0] ;  /* 0x00023c0000177ab9 */ /* 0x000fe20000000800 */
[----:B------:R-:W-:Y:S01]  /*1d10*/  ULDC.64 UR12, c[0x0][0x8d0] ;  /* 0x00023400000c7ab9 */ /* 0x000fe20000000a00 */
[----:B------:R-:W-:-:S05]  /*1d20*/  ULDC.64 UR20, c[0x0][0x8e8] ;  /* 0x00023a0000147ab9 */ /* 0x000fca0000000a00 */
.L_x_16:
[----:B------:R-:W-:Y:S01]  /*1d30*/  IMAD.MOV.U32 R0, RZ, RZ, R2 ;  /* 0x000000ffff007224 */ /* 0x000fe200078e0002 */
[----:B-----5:R-:W-:Y:S01]  /*1d40*/  MOV R12, R8 ;  /* 0x00000008000c7202 */ /* 0x020fe20000000f00 */
[----:B------:R-:W-:Y:S02]  /*1d50*/  VIADD R2, R2, 0x20 ;  /* 0x0000002002027836 */ /* 0x000fe40000000000 */
[----:B------:R-:W-:-:S03]  /*1d60*/  IMAD.MOV.U32 R17, RZ, RZ, R9 ;  /* 0x000000ffff117224 */ /* 0x000fc600078e0009 */
[----:B-1----:R-:W-:-:S13]  /*1d70*/  ISETP.GE.AND P1, PT, R2, R3, PT ;  /* 0x000000030200720c */ /* 0x002fda0003f26270 */
[----:B------:R-:W1:Y:S01]  /*1d80*/  @!P1 LDC.64 R6, c[0x0][0x918] ;  /* 0x00024600ff069b82 */ /* 0x000e620000000a00 */
[----:B------:R-:W-:Y:S01]  /*1d90*/  @!P1 VIADD R15, R0, 0x20 ;  /* 0x00000020000f9836 */ /* 0x000fe20000000000 */
[----:B------:R-:W-:Y:S01]  /*1da0*/  BSSY B0, `(.L_x_12) ;  /* 0x0000065000007945 */ /* 0x000fe20003800000 */
[----:B------:R-:W-:Y:S02]  /*1db0*/  IMAD.MOV.U32 R27, RZ, RZ, 0x7fffffff ;  /* 0x7fffffffff1b7424 */ /* 0x000fe400078e00ff */
[----:B-1----:R-:W-:-:S05]  /*1dc0*/  @!P1 IMAD.WIDE R14, R15, 0xc, R6 ;  /* 0x0000000c0f0e9825 */ /* 0x002fca00078e0206 */
[----:B------:R1:W5:Y:S04]  /*1dd0*/  @!P1 LDG.E R8, desc[UR38][R14.64] ;  /* 0x000000260e089981 */ /* 0x000368000c1e1900 */
[----:B------:R1:W5:Y:S01]  /*1de0*/  @!P1 LDG.E R9, desc[UR38][R14.64+0x4] ;  /* 0x000004260e099981 */ /* 0x000362000c1e1900 */
[----:B------:R-:W-:Y:S01]  /*1df0*/  ISETP.GE.AND P1, PT, R0, R3, PT ;  /* 0x000000030000720c */ /* 0x000fe20003f26270 */
[----:B------:R-:W-:Y:S02]  /*1e00*/  IMAD.MOV.U32 R29, RZ, RZ, RZ ;  /* 0x000000ffff1d7224 */ /* 0x000fe400078e00ff */
[----:B------:R1:W2:Y:S04]  /*1e10*/  SHFL.IDX PT, R6, R19, 0x1f, 0x1f ;  /* 0x03e01f0013067f89 */ /* 0x0002a800000e0000 */
[----:B------:R1:W3:Y:S06]  /*1e20*/  SHFL.IDX PT, R7, R18, 0x1f, 0x1f ;  /* 0x03e01f0012077f89 */ /* 0x0002ec00000e0000 */
[----:B------:R-:W-:Y:S05]  /*1e30*/  @P1 BRA `(.L_x_13) ;  /* 0x00000004006c1947 */ /* 0x000fea0003800000 */
[----:B------:R-:W-:Y:S02]  /*1e40*/  IABS R25, R11 ;  /* 0x0000000b00197213 */ /* 0x000fe40000000000 */
[C---:B------:R-:W-:Y:S02]  /*1e50*/  IADD3 R21, P1, R12.reuse, UR14, RZ ;  /* 0x0000000e0c157c10 */ /* 0x040fe4000ff3e0ff */
[----:B------:R-:W4:Y:S02]  /*1e60*/  I2F.RP R4, R25 ;  /* 0x0000001900047306 */ /* 0x000f240000209400 */
[----:B------:R-:W-:Y:S02]  /*1e70*/  LEA.HI.X.SX32 R22, R12, UR15, 0x1, P1 ;  /* 0x0000000f0c167c11 */ /* 0x000fe400088f0eff */
[----:B------:R-:W-:-:S04]  /*1e80*/  IADD3 R12, P1, R17, UR16, RZ ;  /* 0x00000010110c7c10 */ /* 0x000fc8000ff3e0ff */
[----:B------:R-:W-:Y:S02]  /*1e90*/  LEA.HI.X.SX32 R17, R17, UR17, 0x1, P1 ;  /* 0x0000001111117c11 */ /* 0x000fe400088f0eff */
[----:B------:R-:W-:Y:S01]  /*1ea0*/  PLOP3.LUT P1, PT, PT, PT, UP0, 0x80, 0x0 ;  /* 0x000000000000781c */ /* 0x000fe20003f2f008 */
[----:B----4-:R-:W4:Y:S02]  /*1eb0*/  MUFU.RCP R4, R4 ;  /* 0x0000000400047308 */ /* 0x010f240000001000 */
[----:B----4-:R-:W-:-:S06]  /*1ec0*/  VIADD R5, R4, 0xffffffe ;  /* 0x0ffffffe04057836 */ /* 0x010fcc0000000000 */
[----:B------:R-:W4:Y:S02]  /*1ed0*/  F2I.FTZ.U32.TRUNC.NTZ R27, R5 ;  /* 0x00000005001b7305 */ /* 0x000f24000021f000 */
[----:B----4-:R-:W-:Y:S02]  /*1ee0*/  IMAD.MOV R24, RZ, RZ, -R27 ;  /* 0x000000ffff187224 */ /* 0x010fe400078e0a1b */
[----:B------:R-:W-:Y:S05]  /*1ef0*/  @!P1 BRA `(.L_x_14) ;  /* 0x00000000002c9947 */ /* 0x000fea0003800000 */
[----:B------:R-:W-:-:S05]  /*1f00*/  IADD3 R21, P1, R21, UR6, RZ ;  /* 0x0000000615157c10 */ /* 0x000fca000ff3e0ff */
[----:B------:R-:W-:-:S04]  /*1f10*/  IMAD.X R23, RZ, RZ, R22, P1 ;  /* 0x000000ffff177224 */ /* 0x000fc800008e0616 */
[----:B------:R-:W-:-:S04]  /*1f20*/  IMAD.WIDE.U32 R4, R23, UR12, RZ ;  /* 0x0000000c17047c25 */ /* 0x000fc8000f8e00ff */
[----:B-1----:R-:W-:-:S04]  /*1f30*/  IMAD.WIDE.U32 R14, P1, R21, UR13, R4 ;  /* 0x0000000d150e7c25 */ /* 0x002fc8000f820004 */
[----:B------:R-:W-:-:S04]  /*1f40*/  IMAD.WIDE.U32 R4, R21, UR12, RZ ;  /* 0x0000000c15047c25 */ /* 0x000fc8000f8e00ff */
[----:B------:R-:W-:Y:S01]  /*1f50*/  IMAD.X R19, RZ, RZ, RZ, P1 ;  /* 0x000000ffff137224 */ /* 0x000fe200008e06ff */
[----:B------:R-:W-:Y:S01]  /*1f60*/  IADD3 RZ, P1, R5, R14, RZ ;  /* 0x0000000e05ff7210 */ /* 0x000fe20007f3e0ff */
[----:B------:R-:W-:-:S04]  /*1f70*/  IMAD.MOV.U32 R18, RZ, RZ, R15 ;  /* 0x000000ffff127224 */ /* 0x000fc800078e000f */
[----:B------:R-:W-:-:S04]  /*1f80*/  IMAD.WIDE.U32.X R4, R23, UR13, R18, P1 ;  /* 0x0000000d17047c25 */ /* 0x000fc800088e0412 */
[----:B------:R-:W-:Y:S01]  /*1f90*/  IMAD.MOV.U32 R21, RZ, RZ, R4 ;  /* 0x000000ffff157224 */ /* 0x000fe200078e0004 */
[----:B------:R-:W-:-:S07]  /*1fa0*/  MOV R22, R5 ;  /* 0x0000000500167202 */ /* 0x000fce0000000f00 */
.L_x_14:
        /* <DEDUP_REMOVED lines=10> */
[----:B------:R-:W-:Y:S02]  /*2050*/  IMAD.MOV.U32 R12, RZ, RZ, R4 ;  /* 0x000000ffff0c7224 */ /* 0x000fe400078e0004 */
[----:B------:R-:W-:-:S07]  /*2060*/  IMAD.MOV.U32 R17, RZ, RZ, R5 ;  /* 0x000000ffff117224 */ /* 0x000fce00078e0005 */
.L_x_15:
[----:B------:R-:W-:Y:S01]  /*2070*/  SHF.R.U64 R12, R12, UR23, R17 ;  /* 0x000000170c0c7c19 */ /* 0x000fe20008001211 */
[----:B------:R-:W-:Y:S01]  /*2080*/  IMAD.MOV.U32 R4, RZ, RZ, R24 ;  /* 0x000000ffff047224 */ /* 0x000fe200078e0018 */
[----:B------:R-:W-:Y:S02]  /*2090*/  IABS R5, R11 ;  /* 0x0000000b00057213 */ /* 0x000fe40000000000 */
[-C--:B-1----:R-:W-:Y:S01]  /*20a0*/  IABS R18, R10.reuse ;  /* 0x0000000a00127213 */ /* 0x082fe20000000000 */
[----:B------:R-:W-:Y:S01]  /*20b0*/  VIADD R15, R12, UR5 ;  /* 0x000000050c0f7c36 */ /* 0x000fe20008000000 */
[----:B------:R-:W-:Y:S01]  /*20c0*/  SHF.R.U64 R21, R21, UR22, R22 ;  /* 0x0000001615157c19 */ /* 0x000fe20008001216 */
[----:B------:R-:W-:Y:S01]  /*20d0*/  IMAD.MOV R17, RZ, RZ, -R5 ;  /* 0x000000ffff117224 */ /* 0x000fe200078e0a05 */
[----:B------:R-:W-:Y:S01]  /*20e0*/  MOV R5, R27 ;  /* 0x0000001b00057202 */ /* 0x000fe20000000f00 */
[----:B------:R-:W-:Y:S01]  /*20f0*/  IMAD R12, R4, R25, RZ ;  /* 0x00000019040c7224 */ /* 0x000fe200078e02ff */
[----:B------:R-:W-:Y:S01]  /*2100*/  IABS R14, R15 ;  /* 0x0000000f000e7213 */ /* 0x000fe20000000000 */
[----:B------:R-:W-:Y:S01]  /*2110*/  IMAD.MOV.U32 R4, RZ, RZ, RZ ;  /* 0x000000ffff047224 */ /* 0x000fe200078e00ff */
[----:B------:R-:W-:-:S03]  /*2120*/  IABS R23, R10 ;  /* 0x0000000a00177213 */ /* 0x000fc60000000000 */
[----:B------:R-:W-:-:S04]  /*2130*/  IMAD.HI.U32 R4, R27, R12, R4 ;  /* 0x0000000c1b047227 */ /* 0x000fc800078e0004 */
[----:B------:R-:W-:Y:S02]  /*2140*/  IMAD.MOV.U32 R12, RZ, RZ, R17 ;  /* 0x000000ffff0c7224 */ /* 0x000fe400078e0011 */
[----:B------:R-:W1:Y:S01]  /*2150*/  I2F.RP R17, R18 ;  /* 0x0000001200117306 */ /* 0x000e620000209400 */
[----:B------:R-:W-:Y:S02]  /*2160*/  IMAD.MOV.U32 R5, RZ, RZ, R14 ;  /* 0x000000ffff057224 */ /* 0x000fe400078e000e */
[----:B------:R-:W-:Y:S02]  /*2170*/  VIADD R14, R21, UR4 ;  /* 0x00000004150e7c36 */ /* 0x000fe40008000000 */
[----:B------:R-:W-:-:S03]  /*2180*/  IMAD.HI.U32 R4, R4, R5, RZ ;  /* 0x0000000504047227 */ /* 0x000fc600078e00ff */
[----:B------:R-:W-:Y:S01]  /*2190*/  IABS R21, R14 ;  /* 0x0000000e00157213 */ /* 0x000fe20000000000 */
[----:B------:R-:W-:-:S05]  /*21a0*/  IMAD R12, R4, R12, R5 ;  /* 0x0000000c040c7224 */ /* 0x000fca00078e0205 */
[----:B------:R-:W-:Y:S01]  /*21b0*/  ISETP.GT.U32.AND P1, PT, R25, R12, PT ;  /* 0x0000000c1900720c */ /* 0x000fe20003f24070 */
[----:B-1----:R-:W1:-:S12]  /*21c0*/  MUFU.RCP R17, R17 ;  /* 0x0000001100117308 */ /* 0x002e580000001000 */
[----:B------:R-:W-:Y:S02]  /*21d0*/  @!P1 IMAD.IADD R12, R12, 0x1, -R25 ;  /* 0x000000010c0c9824 */ /* 0x000fe400078e0a19 */
[----:B-1----:R-:W-:Y:S02]  /*21e0*/  VIADD R4, R17, 0xffffffe ;  /* 0x0ffffffe11047836 */ /* 0x002fe40000000000 */
[----:B------:R-:W-:Y:S02]  /*21f0*/  IMAD.MOV R17, RZ, RZ, -R23 ;  /* 0x000000ffff117224 */ /* 0x000fe400078e0a17 */
[----:B------:R1:W4:Y:S02]  /*2200*/  F2I.FTZ.U32.TRUNC.NTZ R5, R4 ;  /* 0x0000000400057305 */ /* 0x000324000021f000 */
[----:B-1----:R-:W-:Y:S02]  /*2210*/  IMAD.MOV.U32 R4, RZ, RZ, RZ ;  /* 0x000000ffff047224 */ /* 0x002fe400078e00ff */
[----:B----4-:R-:W-:-:S04]  /*2220*/  IMAD.MOV R19, RZ, RZ, -R5 ;  /* 0x000000ffff137224 */ /* 0x010fc800078e0a05 */
[----:B------:R-:W-:-:S04]  /*2230*/  IMAD R19, R19, R18, RZ ;  /* 0x0000001213137224 */ /* 0x000fc800078e02ff */
[----:B------:R-:W-:-:S04]  /*2240*/  IMAD.HI.U32 R22, R5, R19, R4 ;  /* 0x0000001305167227 */ /* 0x000fc800078e0004 */
[----:B------:R-:W-:-:S04]  /*2250*/  IMAD.MOV.U32 R5, RZ, RZ, R21 ;  /* 0x000000ffff057224 */ /* 0x000fc800078e0015 */
[----:B------:R-:W-:-:S04]  /*2260*/  IMAD.HI.U32 R4, R22, R5, RZ ;  /* 0x0000000516047227 */ /* 0x000fc800078e00ff */
[----:B------:R-:W-:-:S05]  /*2270*/  IMAD R5, R4, R17, R5 ;  /* 0x0000001104057224 */ /* 0x000fca00078e0205 */
[----:B------:R-:W-:-:S13]  /*2280*/  ISETP.GT.U32.AND P1, PT, R18, R5, PT ;  /* 0x000000051200720c */ /* 0x000fda0003f24070 */
[----:B------:R-:W-:Y:S02]  /*2290*/  @!P1 IADD3 R5, R5, -R18, RZ ;  /* 0x8000001205059210 */ /* 0x000fe40007ffe0ff */
[----:B------:R-:W-:-:S13]  /*22a0*/  ISETP.GT.U32.AND P1, PT, R25, R12, PT ;  /* 0x0000000c1900720c */ /* 0x000fda0003f24070 */
[----:B------:R-:W-:Y:S01]  /*22b0*/  @!P1 IMAD.IADD R12, R12, 0x1, -R25 ;  /* 0x000000010c0c9824 */ /* 0x000fe200078e0a19 */
[----:B------:R-:W-:-:S03]  /*22c0*/  ISETP.GT.U32.AND P1, PT, R18, R5, PT ;  /* 0x000000051200720c */ /* 0x000fc60003f24070 */
[----:B------:R-:W-:-:S10]  /*22d0*/  IMAD.MOV.U32 R4, RZ, RZ, R12 ;  /* 0x000000ffff047224 */ /* 0x000fd400078e000c */
[----:B------:R-:W-:Y:S01]  /*22e0*/  @!P1 IMAD.IADD R5, R5, 0x1, -R18 ;  /* 0x0000000105059824 */ /* 0x000fe200078e0a12 */
[----:B------:R-:W-:-:S13]  /*22f0*/  ISETP.GE.AND P1, PT, R15, RZ, PT ;  /* 0x000000ff0f00720c */ /* 0x000fda0003f26270 */
[----:B------:R-:W-:Y:S01]  /*2300*/  @!P1 IMAD.MOV R4, RZ, RZ, -R4 ;  /* 0x000000ffff049224 */ /* 0x000fe200078e0a04 */
[----:B------:R-:W-:-:S13]  /*2310*/  ISETP.GE.AND P1, PT, R14, RZ, PT ;  /* 0x000000ff0e00720c */ /* 0x000fda0003f26270 */
[----:B------:R-:W-:Y:S01]  /*2320*/  @!P1 IMAD.MOV R5, RZ, RZ, -R5 ;  /* 0x000000ffff059224 */ /* 0x000fe200078e0a05 */
[----:B------:R-:W-:-:S13]  /*2330*/  ISETP.NE.AND P1, PT, RZ, UR10, PT ;  /* 0x0000000aff007c0c */ /* 0x000fda000bf25270 */
[----:B------:R-:W-:Y:S02]  /*2340*/  @!P1 LOP3.LUT R4, RZ, UR10, RZ, 0x33, !PT ;  /* 0x0000000aff049c12 */ /* 0x000fe4000f8e33ff */
[----:B------:R-:W-:-:S03]  /*2350*/  ISETP.NE.AND P1, PT, RZ, UR9, PT ;  /* 0x00000009ff007c0c */ /* 0x000fc6000bf25270 */
[----:B------:R-:W-:-:S10]  /*2360*/  IMAD.IADD R4, R15, 0x1, -R4 ;  /* 0x000000010f047824 */ /* 0x000fd400078e0a04 */
[----:B------:R-:W-:Y:S02]  /*2370*/  @!P1 LOP3.LUT R5, RZ, UR9, RZ, 0x33, !PT ;  /* 0x00000009ff059c12 */ /* 0x000fe4000f8e33ff */
[----:B------:R-:W-:-:S03]  /*2380*/  PLOP3.LUT P1, PT, PT, PT, UP3, 0x80, 0x0 ;  /* 0x000000000000781c */ /* 0x000fc60003f2f038 */
[----:B------:R-:W-:-:S04]  /*2390*/  IMAD.IADD R5, R14, 0x1, -R5 ;  /* 0x000000010e057824 */ /* 0x000fc800078e0a05 */
[CC--:B------:R-:W-:Y:S01]  /*23a0*/  IMAD R27, R4.reuse, R5.reuse, RZ ;  /* 0x00000005041b7224 */ /* 0x0c0fe200078e02ff */
[----:B------:R-:W-:-:S04]  /*23b0*/  SEL R15, R4, R5, !P1 ;  /* 0x00000005040f7207 */ /* 0x000fc80004800000 */
[--C-:B------:R-:W-:Y:S01]  /*23c0*/  SHF.R.S32.HI R5, RZ, 0x1f, R15.reuse ;  /* 0x0000001fff057819 */ /* 0x100fe2000001140f */
[----:B------:R-:W-:Y:S01]  /*23d0*/  IMAD.MOV.U32 R4, RZ, RZ, R15 ;  /* 0x000000ffff047224 */ /* 0x000fe200078e000f */
[----:B------:R-:W-:-:S07]  /*23e0*/  SHF.R.S32.HI R29, RZ, 0x1f, R27 ;  /* 0x0000001fff1d7819 */ /* 0x000fce000001141b */
.L_x_13:
[----:B------:R-:W-:Y:S05]  /*23f0*/  BSYNC B0 ;  /* 0x0000000000007941 */ /* 0x000fea0003800000 */
.L_x_12:
[----:B-1----:R-:W1:Y:S04]  /*2400*/  SHFL.UP PT, R14, R27, 0x1, RZ ;  /* 0x042000001b0e7989 */ /* 0x002e6800000e00ff */
[----:B------:R-:W4:Y:S01]  /*2410*/  SHFL.UP PT, R12, R29, 0x1, RZ ;  /* 0x042000001d0c7989 */ /* 0x000f2200000e00ff */
[----:B-1----:R-:W-:Y:S02]  /*2420*/  SEL R14, R14, RZ, P2 ;  /* 0x000000ff0e0e7207 */ /* 0x002fe40001000000 */
[----:B----4-:R-:W-:Y:S02]  /*2430*/  SEL R12, R12, RZ, P2 ;  /* 0x000000ff0c0c7207 */ /* 0x010fe40001000000 */
[----:B------:R-:W-:-:S05]  /*2440*/  IADD3 R17, P1, R14, R27, RZ ;  /* 0x0000001b0e117210 */ /* 0x000fca0007f3e0ff */
[----:B------:R-:W-:Y:S01]  /*2450*/  IMAD.X R25, R12, 0x1, R29, P1 ;  /* 0x000000010c197824 */ /* 0x000fe200008e061d */
[----:B------:R-:W1:Y:S04]  /*2460*/  SHFL.UP PT, R14, R17, 0x2, RZ ;  /* 0x04400000110e7989 */ /* 0x000e6800000e00ff */
[----:B------:R-:W4:Y:S01]  /*2470*/  SHFL.UP PT, R12, R25, 0x2, RZ ;  /* 0x04400000190c7989 */ /* 0x000f2200000e00ff */
[----:B-1----:R-:W-:Y:S02]  /*2480*/  SEL R14, R14, RZ, P3 ;  /* 0x000000ff0e0e7207 */ /* 0x002fe40001800000 */
[----:B----4-:R-:W-:Y:S02]  /*2490*/  SEL R12, R12, RZ, P3 ;  /* 0x000000ff0c0c7207 */ /* 0x010fe40001800000 */
[----:B------:R-:W-:-:S04]  /*24a0*/  IADD3 R19, P1, R14, R17, RZ ;  /* 0x000000110e137210 */ /* 0x000fc80007f3e0ff */
[----:B------:R-:W-:Y:S01]  /*24b0*/  IADD3.X R23, R12, R25, RZ, P1, !PT ;  /* 0x000000190c177210 */ /* 0x000fe20000ffe4ff */
[----:B------:R-:W1:Y:S04]  /*24c0*/  SHFL.UP PT, R14, R19, 0x4, RZ ;  /* 0x04800000130e7989 */ /* 0x000e6800000e00ff */
        /* <DEDUP_REMOVED lines=17> */
[----:B---3--:R-:W-:-:S05]  /*25e0*/  IADD3 R18, P1, R14, R7, RZ ;  /* 0x000000070e127210 */ /* 0x008fca0007f3e0ff */
[----:B--2---:R-:W-:Y:S01]  /*25f0*/  IMAD.X R19, R15, 0x1, R6, P1 ;  /* 0x000000010f137824 */ /* 0x004fe200008e0606 */
[----:B------:R-:W-:-:S04]  /*2600*/  ISETP.GT.U32.AND P1, PT, R18, UR8, PT ;  /* 0x0000000812007c0c */ /* 0x000fc8000bf24070 */
[----:B------:R-:W-:-:S13]  /*2610*/  ISETP.GT.U32.AND.EX P1, PT, R19, UR7, PT, P1 ;  /* 0x0000000713007c0c */ /* 0x000fda000bf24110 */
[----:B------:R-:W-:-:S04]  /*2620*/  VOTE.ANY R12, PT, P1 ;  /* 0x00000000000c7806 */ /* 0x000fc800008e0100 */
[----:B------:R-:W-:-:S13]  /*2630*/  ISETP.NE.AND P1, PT, R12, RZ, PT ;  /* 0x000000ff0c00720c */ /* 0x000fda0003f25270 */
[----:B------:R-:W-:Y:S05]  /*2640*/  @!P1 BRA `(.L_x_16) ;  /* 0xfffffff400b89947 */ /* 0x000fea000383ffff */
[----:B------:R-:W-:Y:S02]  /*2650*/  IMAD.MOV.U32 R18, RZ, RZ, R14 ;  /* 0x000000ffff127224 */ /* 0x000fe400078e000e */
[----:B------:R-:W-:-:S07]  /*2660*/  IMAD.MOV.U32 R19, RZ, RZ, R15 ;  /* 0x000000ffff137224 */ /* 0x000fce00078e000f */
.L_x_11:
[----:B------:R-:W1:Y:S08]  /*2670*/  BREV R12, R12 ;  /* 0x0000000c000c7301 */ /* 0x000e700000000000 */
[----:B-1----:R-:W1:Y:S02]  /*2680*/  FLO.U32.SH R17, R12 ;  /* 0x0000000c00117300 */ /* 0x002e6400000e0400 */
[----:B-1----:R-:W1:Y:S02]  /*2690*/  SHFL.IDX PT, R0, R0, R17, 0x1f ;  /* 0x00001f1100007589 */ /* 0x002e6400000e0000 */
[----:B-1----:R-:W-:-:S13]  /*26a0*/  R2UR UR4, R0 ;  /* 0x00000000000472ca */ /* 0x002fda00000e0000 */
[----:B------:R-:W-:-:S05]  /*26b0*/  VIADD R2, R34, UR4 ;  /* 0x0000000422027c36 */ /* 0x000fca0008000000 */
[----:B------:R-:W-:-:S13]  /*26c0*/  ISETP.GE.AND P1, PT, R2, R3, PT ;  /* 0x000000030200720c */ /* 0x000fda0003f26270 */
[----:B------:R-:W1:Y:S02]  /*26d0*/  @!P1 LDC.64 R14, c[0x0][0x918] ;  /* 0x00024600ff0e9b82 */ /* 0x000e640000000a00 */
[----:B-1----:R-:W-:-:S05]  /*26e0*/  @!P1 IMAD.WIDE R14, R2, 0xc, R14 ;  /* 0x0000000c020e9825 */ /* 0x002fca00078e020e */
[----:B-----5:R1:W5:Y:S04]  /*26f0*/  @!P1 LDG.E R8, desc[UR38][R14.64] ;  /* 0x000000260e089981 */ /* 0x020368000c1e1900 */
[----:B------:R1:W5:Y:S01]  /*2700*/  @!P1 LDG.E R9, desc[UR38][R14.64+0x4] ;  /* 0x000004260e099981 */ /* 0x000362000c1e1900 */
[----:B------:R-:W-:-:S03]  /*2710*/  IADD3 R2, P1, P2, R18, R7, -R27 ;  /* 0x0000000712027210 */ /* 0x000fc60007a3e81b */
[----:B------:R-:W-:Y:S01]  /*2720*/  SHFL.IDX PT, R7, R29, R17, 0x1f ;  /* 0x00001f111d077589 */ /* 0x000fe200000e0000 */
[----:B------:R-:W-:-:S03]  /*2730*/  IADD3.X R18, R19, R6, ~R29, P1, P2 ;  /* 0x0000000613127210 */ /* 0x000fc60000fe4c1d */
[----:B------:R-:W2:Y:S04]  /*2740*/  SHFL.IDX PT, R2, R2, R17, 0x1f ;  /* 0x00001f1102027589 */ /* 0x000ea800000e0000 */
[----:B------:R-:W3:Y:S04]  /*2750*/  SHFL.IDX PT, R18, R18, R17, 0x1f ;  /* 0x00001f1112127589 */ /* 0x000ee800000e0000 */
[----:B------:R1:W4:Y:S04]  /*2760*/  SHFL.IDX PT, R6, R27, R17, 0x1f ;  /* 0x00001f111b067589 */ /* 0x00032800000e0000 */
[----:B------:R1:W1:Y:S04]  /*2770*/  SHFL.IDX PT, R5, R5, R17, 0x1f ;  /* 0x00001f1105057589 */ /* 0x00026800000e0000 */
[----:B------:R1:W1:Y:S01]  /*2780*/  SHFL.IDX PT, R4, R4, R17, 0x1f ;  /* 0x00001f1104047589 */ /* 0x00026200000e0000 */
[----:B--2---:R-:W-:-:S02]  /*2790*/  R2UR UR5, R2 ;  /* 0x00000000020572ca */ /* 0x004fc400000e0000 */
[----:B---3--:R-:W-:-:S15]  /*27a0*/  R2UR UR6, R18 ;  /* 0x00000000120672ca */ /* 0x008fde00000e0000 */
.L_x_6:
[----:B------:R-:W-:Y:S01]  /*27b0*/  ISETP.LE.AND P1, PT, R3, UR4, PT ;  /* 0x0000000403007c0c */ /* 0x000fe2000bf23270 */
[----:B-1----:R-:W-:Y:S02]  /*27c0*/  IMAD.MOV.U32 R17, RZ, RZ, -0x1 ;  /* 0xffffffffff117424 */ /* 0x002fe400078e00ff */
[----:B------:R-:W-:-:S10]  /*27d0*/  IMAD.MOV.U32 R18, RZ, RZ, -0x1 ;  /* 0xffffffffff127424 */ /* 0x000fd400078e00ff */
[----:B------:R-:W-:Y:S05]  /*27e0*/  @P1 BRA `(.L_x_5) ;  /* 0x0000000400041947 */ /* 0x000fea0003800000 */
[----:B------:R-:W-:Y:S01]  /*27f0*/  UIADD3 UR14, UP2, -UR5, UR8, URZ ;  /* 0x00000008050e7290 */ /* 0x000fe2000ff5e13f */
[----:B------:R-:W1:Y:S01]  /*2800*/  S2UR UR17, SR_CTAID.Y ;  /* 0x00000000001179c3 */ /* 0x000e620000002600 */
[----:B------:R-:W-:Y:S01]  /*2810*/  ULDC UR16, c[0x0][0x8c0] ;  /* 0x0002300000107ab9 */ /* 0x000fe20000000800 */
[----:B------:R-:W-:Y:S01]  /*2820*/  ULDC UR20, c[0x0][0x8b0] ;  /* 0x00022c0000147ab9 */ /* 0x000fe20000000800 */
[----:B------:R-:W-:Y:S01]  /*2830*/  UIADD3.X UR11, ~UR6, UR7, URZ, UP2, !UPT ;  /* 0x00000007060b7290 */ /* 0x000fe200097fe53f */
[--C-:B------:R-:W-:Y:S01]  /*2840*/  SHF.R.U32.HI R23, RZ, UR20, R5.reuse ;  /* 0x00000014ff177c19 */ /* 0x100fe20008011605 */
[----:B------:R-:W-:Y:S01]  /*2850*/  ULDC UR19, c[0x0][0x904] ;  /* 0x0002410000137ab9 */ /* 0x000fe20000000800 */
[----:B------:R-:W-:Y:S01]  /*2860*/  ULDC UR12, c[0x0][0x8a8] ;  /* 0x00022a00000c7ab9 */ /* 0x000fe20000000800 */
[----:B------:R-:W-:Y:S01]  /*2870*/  USHF.R.U32.HI UR15, URZ, UR16, UR11 ;  /* 0x000000103f0f7299 */ /* 0x000fe2000801160b */
[----:B------:R-:W-:Y:S01]  /*2880*/  SHF.R.U64 R16, R4, UR20, R5 ;  /* 0x0000001404107c19 */ /* 0x000fe20008001205 */
[----:B------:R-:W-:-:S02]  /*2890*/  USHF.R.U64 UR14, UR14, UR16, UR11 ;  /* 0x000000100e0e7299 */ /* 0x000fc4000800120b */
[----:B------:R-:W-:Y:S02]  /*28a0*/  USHF.R.U32.HI UR13, URZ, UR20, UR15 ;  /* 0x000000143f0d7299 */ /* 0x000fe4000801160f */
[----:B------:R-:W-:Y:S02]  /*28b0*/  UIADD3 UR12, UR12, -0x1, URZ ;  /* 0xffffffff0c0c7890 */ /* 0x000fe4000fffe03f */
[----:B------:R-:W-:Y:S02]  /*28c0*/  USHF.R.U32.HI UR21, URZ, UR19, UR13 ;  /* 0x000000133f157299 */ /* 0x000fe4000801160d */
[----:B------:R-:W-:Y:S02]  /*28d0*/  USHF.R.U64 UR15, UR14, UR20, UR15 ;  /* 0x000000140e0f7299 */ /* 0x000fe4000800120f */
[----:B------:R-:W-:Y:S02]  /*28e0*/  ULOP3.LUT UR14, UR14, UR12, URZ, 0xc0, !UPT ;  /* 0x0000000c0e0e7292 */ /* 0x000fe4000f8ec03f */
[----:B------:R-:W-:Y:S01]  /*28f0*/  LOP3.LUT R0, R23, UR21, RZ, 0xfc, !PT ;  /* 0x0000001517007c12 */ /* 0x000fe2000f8efcff */
[----:B------:R-:W-:-:S02]  /*2900*/  USHF.R.U64 UR13, UR15, UR19, UR13 ;  /* 0x000000130f0d7299 */ /* 0x000fc4000800120d */
[----:B-1----:R-:W-:Y:S01]  /*2910*/  USEL UR11, UR42, UR17, !UP3 ;  /* 0x000000112a0b7287 */ /* 0x002fe2000d800000 */
[----:B------:R-:W-:-:S13]  /*2920*/  ISETP.NE.U32.AND P1, PT, R0, RZ, PT ;  /* 0x000000ff0000720c */ /* 0x000fda0003f25070 */
[----:B------:R-:W-:Y:S05]  /*2930*/  @!P1 BRA `(.L_x_17) ;  /* 0x0000000000149947 */ /* 0x000fea0003800000 */
[----:B------:R-:W-:-:S07]  /*2940*/  MOV R12, 0x2960 ;  /* 0x00002960000c7802 */ /* 0x000fce0000000f00 */
[----:B----45:R-:W-:Y:S05]  /*2950*/  CALL.REL.NOINC `($__internal_0_$__cuda_sm20_div_u64) ;  /* 0x000000cc00607944 */ /* 0x030fea0003c00000 */
[----:B------:R-:W-:-:S05]  /*2960*/  IADD3 R12, -R0, RZ, RZ ;  /* 0x000000ff000c7210 */ /* 0x000fca0007ffe1ff */
[----:B------:R-:W-:Y:S01]  /*2970*/  IMAD R12, R16, R12, UR13 ;  /* 0x0000000d100c7e24 */ /* 0x000fe2000f8e020c */
[----:B------:R-:W-:Y:S06]  /*2980*/  BRA `(.L_x_18) ;  /* 0x0000000000507947 */ /* 0x000fec0003800000 */
.L_x_17:
[----:B------:R-:W1:Y:S01]  /*2990*/  I2F.U32.RP R0, R16 ;  /* 0x0000001000007306 */ /* 0x000e620000209000 */
[----:B------:R-:W-:-:S07]  /*29a0*/  ISETP.NE.U32.AND P3, PT, R16, RZ, PT ;  /* 0x000000ff1000720c */ /* 0x000fce0003f65070 */
[----:B-1----:R-:W1:Y:S02]  /*29b0*/  MUFU.RCP R0, R0 ;  /* 0x0000000000007308 */ /* 0x002e640000001000 */
[----:B-1----:R-:W-:-:S06]  /*29c0*/  VIADD R2, R0, 0xffffffe ;  /* 0x0ffffffe00027836 */ /* 0x002fcc0000000000 */
[----:B------:R1:W2:Y:S02]  /*29d0*/  F2I.FTZ.U32.TRUNC.NTZ R3, R2 ;  /* 0x0000000200037305 */ /* 0x0002a4000021f000 */
[----:B-1----:R-:W-:Y:S02]  /*29e0*/  IMAD.MOV.U32 R2, RZ, RZ, RZ ;  /* 0x000000ffff027224 */ /* 0x002fe400078e00ff */
[----:B--2---:R-:W-:-:S04]  /*29f0*/  IMAD.MOV R15, RZ, RZ, -R3 ;  /* 0x000000ffff0f7224 */ /* 0x004fc800078e0a03 */
[----:B------:R-:W-:-:S04]  /*2a00*/  IMAD R15, R15, R16, RZ ;  /* 0x000000100f0f7224 */ /* 0x000fc800078e02ff */
[----:B------:R-:W-:-:S06]  /*2a10*/  IMAD.HI.U32 R3, R3, R15, R2 ;  /* 0x0000000f03037227 */ /* 0x000fcc00078e0002 */
[----:B------:R-:W-:-:S04]  /*2a20*/  IMAD.HI.U32 R0, R3, UR13, RZ ;  /* 0x0000000d03007c27 */ /* 0x000fc8000f8e00ff */
[----:B------:R-:W-:-:S04]  /*2a30*/  IMAD.MOV R3, RZ, RZ, -R0 ;  /* 0x000000ffff037224 */ /* 0x000fc800078e0a00 */
[----:B------:R-:W-:-:S05]  /*2a40*/  IMAD R3, R16, R3, UR13 ;  /* 0x0000000d10037e24 */ /* 0x000fca000f8e0203 */
[----:B------:R-:W-:-:S13]  /*2a50*/  ISETP.GE.U32.AND P1, PT, R3, R16, PT ;  /* 0x000000100300720c */ /* 0x000fda0003f26070 */
[----:B------:R-:W-:Y:S02]  /*2a60*/  @P1 IMAD.IADD R3, R3, 0x1, -R16 ;  /* 0x0000000103031824 */ /* 0x000fe400078e0a10 */
[----:B------:R-:W-:-:S03]  /*2a70*/  @P1 VIADD R0, R0, 0x1 ;  /* 0x0000000100001836 */ /* 0x000fc60000000000 */
[----:B------:R-:W-:-:S13]  /*2a80*/  ISETP.GE.U32.AND P2, PT, R3, R16, PT ;  /* 0x000000100300720c */ /* 0x000fda0003f46070 */
[----:B------:R-:W-:Y:S01]  /*2a90*/  @P2 VIADD R0, R0, 0x1 ;  /* 0x0000000100002836 */ /* 0x000fe20000000000 */
[----:B------:R-:W-:-:S05]  /*2aa0*/  @!P3 LOP3.LUT R0, RZ, R16, RZ, 0x33, !PT ;  /* 0x00000010ff00b212 */ /* 0x000fca00078e33ff */
[----:B------:R-:W-:-:S04]  /*2ab0*/  IMAD.MOV R12, RZ, RZ, -R0 ;  /* 0x000000ffff0c7224 */ /* 0x000fc800078e0a00 */
[----:B------:R-:W-:-:S07]  /*2ac0*/  IMAD R12, R16, R12, UR13 ;  /* 0x0000000d100c7e24 */ /* 0x000fce000f8e020c */
.L_x_18:
[----:B------:R-:W1:Y:S01]  /*2ad0*/  LDC R15, c[0x0][0x8a8] ;  /* 0x00022a00ff0f7b82 */ /* 0x000e620000000800 */
[----:B------:R-:W-:Y:S01]  /*2ae0*/  ULDC UR13, c[0x0][0x904] ;  /* 0x00024100000d7ab9 */ /* 0x000fe20000000800 */
[----:B------:R-:W-:Y:S01]  /*2af0*/  UMOV UR12, 0xffffffff ;  /* 0xffffffff000c7882 */ /* 0x000fe20000000000 */
[----:B------:R-:W-:Y:S01]  /*2b00*/  PLOP3.LUT P1, PT, PT, PT, UP3, 0x80, 0x0 ;  /* 0x000000000000781c */ /* 0x000fe20003f2f038 */
[----:B------:R-:W-:-:S04]  /*2b10*/  USHF.L.U32 UR12, UR12, UR13, URZ ;  /* 0x0000000d0c0c7299 */ /* 0x000fc8000800063f */
[----:B------:R-:W2:Y:S02]  /*2b20*/  LDC R17, c[0x0][0x8b8] ;  /* 0x00022e00ff117b82 */ /* 0x000ea40000000800 */
[----:B------:R-:W-:Y:S01]  /*2b30*/  LOP3.LUT R2, RZ, UR12, RZ, 0x33, !PT ;  /* 0x0000000cff027c12 */ /* 0x000fe2000f8e33ff */
[----:B------:R-:W-:Y:S02]  /*2b40*/  UMOV UR12, 0x1 ;  /* 0x00000001000c7882 */ /* 0x000fe40000000000 */
[----:B------:R-:W-:Y:S01]  /*2b50*/  USHF.L.U32 UR12, UR12, UR13, URZ ;  /* 0x0000000d0c0c7299 */ /* 0x000fe2000800063f */
[----:B------:R-:W-:Y:S02]  /*2b60*/  LOP3.LUT R3, R2, UR15, RZ, 0xc0, !PT ;  /* 0x0000000f02037c12 */ /* 0x000fe4000f8ec0ff */
[----:B------:R-:W-:Y:S02]  /*2b70*/  @P1 IMAD.U32 R18, RZ, RZ, UR4 ;  /* 0x00000004ff121e24 */ /* 0x000fe4000f8e00ff */
[----:B------:R-:W-:-:S02]  /*2b80*/  @!P1 IMAD.U32 R18, RZ, RZ, UR4 ;  /* 0x00000004ff129e24 */ /* 0x000fc4000f8e00ff */
[----:B------:R-:W-:Y:S02]  /*2b90*/  IMAD R0, R0, UR12, R3 ;  /* 0x0000000c00007c24 */ /* 0x000fe4000f8e0203 */
[----:B-1----:R-:W-:-:S05]  /*2ba0*/  IMAD R12, R12, R15, UR14 ;  /* 0x0000000e0c0c7e24 */ /* 0x002fca000f8e020f */
[----:B------:R-:W-:Y:S01]  /*2bb0*/  @P1 MOV R16, R12 ;  /* 0x0000000c00101202 */ /* 0x000fe20000000f00 */
[----:B--2---:R-:W-:Y:S01]  /*2bc0*/  IMAD R17, R0, R17, UR11 ;  /* 0x0000000b00117e24 */ /* 0x004fe2000f8e0211 */
[----:B------:R-:W-:-:S03]  /*2bd0*/  UMOV UR11, 0x1 ;  /* 0x00000001000b7882 */ /* 0x000fc60000000000 */
[----:B------:R-:W-:Y:S02]  /*2be0*/  @!P1 IMAD.MOV.U32 R16, RZ, RZ, R17 ;  /* 0x000000ffff109224 */ /* 0x000fe400078e0011 */
[----:B------:R-:W-:-:S07]  /*2bf0*/  @!P1 IMAD.MOV.U32 R17, RZ, RZ, R12 ;  /* 0x000000ffff119224 */ /* 0x000fce00078e000c */
.L_x_5:
[----:B------:R-:W-:-:S13]  /*2c00*/  ISETP.NE.AND P1, PT, RZ, UR11, PT ;  /* 0x0000000bff007c0c */ /* 0x000fda000bf25270 */
[----:B------:R-:W-:Y:S05]  /*2c10*/  @!P1 EXIT ;  /* 0x000000000000994d */ /* 0x000fea0003800000 */
[----:B------:R-:W1:Y:S02]  /*2c20*/  LDC.64 R24, c[0x0][0x290] ;  /* 0x0000a400ff187b82 */ /* 0x000e640000000a00 */
[----:B-1----:R-:W-:-:S05]  /*2c30*/  IMAD.WIDE R14, R18, 0xc, R24 ;  /* 0x0000000c120e7825 */ /* 0x002fca00078e0218 */
[----:B------:R1:W5:Y:S01]  /*2c40*/  LDG.E R19, desc[UR38][R14.64+0x8] ;  /* 0x000008260e137981 */ /* 0x000362000c1e1900 */
[----:B------:R-:W-:Y:S01]  /*2c50*/  UISETP.NE.AND UP2, UPT, UR18, 0x2, UPT ;  /* 0x000000021200788c */ /* 0x000fe2000bf45270 */
[----:B------:R-:W2:Y:S01]  /*2c60*/  S2UR UR58, SR_CgaCtaId ;  /* 0x00000000003a79c3 */ /* 0x000ea20000008800 */
[----:B------:R-:W-:Y:S01]  /*2c70*/  UMOV UR40, URZ ;  /* 0x0000003f00287c82 */ /* 0x000fe20008000000 */
[----:B------:R-:W-:Y:S01]  /*2c80*/  UMOV UR41, URZ ;  /* 0x0000003f00297c82 */ /* 0x000fe20008000000 */
[--C-:B------:R-:W-:Y:S01]  /*2c90*/  SHF.R.S32.HI R23, RZ, 0x1f, R18.reuse ;  /* 0x0000001fff177819 */ /* 0x100fe20000011412 */
[----:B------:R-:W-:Y:S01]  /*2ca0*/  IMAD.MOV.U32 R2, RZ, RZ, RZ ;  /* 0x000000ffff027224 */ /* 0x000fe200078e00ff */
[----:B------:R-:W-:Y:S01]  /*2cb0*/  PLOP3.LUT P1, PT, PT, PT, UP2, 0x80, 0x0 ;  /* 0x000000000000781c */ /* 0x000fe20003f2f028 */
[----:B------:R-:W-:-:S12]  /*2cc0*/  IMAD.MOV.U32 R22, RZ, RZ, R18 ;  /* 0x000000ffff167224 */ /* 0x000fd800078e0012 */
[----:B-1----:R-:W-:Y:S05]  /*2cd0*/  @P1 BRA `(.L_x_19) ;  /* 0x0000000000a01947 */ /* 0x002fea0003800000 */
[----:B-----5:R-:W-:Y:S01]  /*2ce0*/  R2UR UR11, R19 ;  /* 0x00000000130b72ca */ /* 0x020fe200000e0000 */
[----:B------:R-:W-:-:S04]  /*2cf0*/  ULOP3.LUT UR13, UR59, 0x1, URZ, 0xfc, !UPT ;  /* 0x000000013b0d7892 */ /* 0x000fc8000f8efc3f */
[----:B------:R-:W-:-:S06]  /*2d00*/  UISETP.NE.AND UP2, UPT, UR13, 0x3, UPT ;  /* 0x000000030d00788c */ /* 0x000fcc000bf45270 */
[----:B------:R-:W-:Y:S02]  /*2d10*/  PLOP3.LUT P2, PT, PT, PT, UP2, 0x80, 0x0 ;  /* 0x000000000000781c */ /* 0x000fe40003f4f028 */
[----:B------:R-:W-:-:S04]  /*2d20*/  UIADD3 UR11, UR11, 0x3f, URZ ;  /* 0x0000003f0b0b7890 */ /* 0x000fc8000fffe03f */
[----:B------:R-:W-:-:S04]  /*2d30*/  USHF.R.S32.HI UR12, URZ, 0x1f, UR11 ;  /* 0x0000001f3f0c7899 */ /* 0x000fc8000801140b */
[----:B------:R-:W-:-:S04]  /*2d40*/  ULEA.HI UR12, UR12, UR11, URZ, 0x6 ;  /* 0x0000000b0c0c7291 */ /* 0x000fc8000f8f303f */
[----:B------:R-:W-:Y:S01]  /*2d50*/  USHF.R.S32.HI UR40, URZ, 0x6, UR12 ;  /* 0x000000063f287899 */ /* 0x000fe2000801140c */
[----:B------:R-:W-:Y:S11]  /*2d60*/  @!P2 BRA `(.L_x_20) ;  /* 0x000000000004a947 */ /* 0x000ff60003800000 */
[----:B--2---:R-:W-:Y:S01]  /*2d70*/  BPT.TRAP 0x1 ;  /* 0x000000040000795c */ /* 0x004fe20000300000 */
.L_x_20:
[----:B------:R-:W-:Y:S01]  /*2d80*/  UMOV UR11, 0x400 ;  /* 0x00000400000b7882 */ /* 0x000fe20000000000 */
[----:B------:R-:W-:Y:S01]  /*2d90*/  SHF.L.U32 R0, RZ, 0x1f, RZ ;  /* 0x0000001fff007819 */ /* 0x000fe200000006ff */
[----:B--2---:R-:W-:-:S09]  /*2da0*/  ULEA UR11, UR58, UR11, 0x18 ;  /* 0x0000000b3a0b7291 */ /* 0x004fd2000f8ec03f */
[----:B------:R-:W1:Y:S02]  /*2db0*/  SYNCS.PHASECHK.TRANS64.TRYWAIT P1, [UR11+0x34400], R0 ;  /* 0x03440000ff0075a7 */ /* 0x000e64000802014b */
[----:B-1----:R-:W-:Y:S05]  /*2dc0*/  @!P1 BRA `(.L_x_21) ;  /* 0x000000b400c89947 */ /* 0x002fea0003800000 */
.L_x_272:
[----:B------:R-:W2:Y:S01]  /*2dd0*/  LDS.128 R16, [UR11+0x34550] ;  /* 0x0345500bff107984 */ /* 0x000ea20008000c00 */
[----:B------:R-:W-:Y:S01]  /*2de0*/  @!PT LDS RZ, [RZ] ;  /* 0x00000000fffff984 */ /* 0x000fe20000000800 */
[----:B------:R-:W-:Y:S01]  /*2df0*/  @!PT LDS RZ, [RZ] ;  /* 0x00000000fffff984 */ /* 0x000fe20000000800 */
[----:B------:R-:W-:Y:S01]  /*2e00*/  @!PT LDS RZ, [RZ] ;  /* 0x00000000fffff984 */ /* 0x000fe20000000800 */
[----:B------:R-:W-:Y:S01]  /*2e10*/  @!PT LDS RZ, [RZ] ;  /* 0x00000000fffff984 */ /* 0x000fe20000000800 */
[----:B------:R3:W-:Y:S06]  /*2e20*/  MEMBAR.ALL.CTA ;  /* 0x0000000000007992 */ /* 0x0007ec0000008000 */
[----:B---3--:R-:W3:Y:S01]  /*2e30*/  FENCE.VIEW.ASYNC.S ;  /* 0x00000000000073c6 */ /* 0x008ee20000000000 */
[----:B------:R-:W-:Y:S05]  /*2e40*/  @!P2 BRA `(.L_x_22) ;  /* 0x000000000004a947 */ /* 0x000fea0003800000 */
[----:B------:R-:W-:Y:S01]  /*2e50*/  BPT.TRAP 0x1 ;  /* 0x000000040000795c */ /* 0x000fe20000300000 */
.L_x_22:
[----:B------:R-:W-:Y:S01]  /*2e60*/  UIADD3 UR11, UR11, 0x34440, URZ ;  /* 0x000344400b0b7890 */ /* 0x000fe2000fffe03f */
[----:B--2---:R-:W-:-:S03]  /*2e70*/  ISETP.NE.AND P1, PT, R19, RZ, PT ;  /* 0x000000ff1300720c */ /* 0x004fc60003f25270 */
[----:B------:R-:W-:-:S09]  /*2e80*/  UPRMT UR11, UR58, 0x654, UR11 ;  /* 0x000006543a0b7896 */ /* 0x000fd2000800000b */
[----:B---3--:R-:W-:Y:S01]  /*2e90*/  SYNCS.ARRIVE.TRANS64.RED.A1T0 RZ, [UR11], RZ ;  /* 0x000000ffffff79a7 */ /* 0x008fe2000810040b */
[----:B------:R-:W-:Y:S05]  /*2ea0*/  @!P1 EXIT ;  /* 0x000000000000994d */ /* 0x000fea0003800000 */
[----:B------:R-:W-:-:S05]  /*2eb0*/  IMAD.WIDE R14, R18, 0xc, R24 ;  /* 0x0000000c120e7825 */ /* 0x000fca00078e0218 */
[----:B------:R3:W5:Y:S01]  /*2ec0*/  LDG.E R19, desc[UR38][R14.64+0x8] ;  /* 0x000008260e137981 */ /* 0x000762000c1e1900 */
[----:B------:R-:W-:Y:S01]  /*2ed0*/  UISETP.GE.U32.AND UP2, UPT, UR40, 0x6, UPT ;  /* 0x000000062800788c */ /* 0x000fe2000bf46070 */
[--C-:B------:R-:W-:Y:S01]  /*2ee0*/  SHF.R.S32.HI R23, RZ, 0x1f, R18.reuse ;  /* 0x0000001fff177819 */ /* 0x100fe20000011412 */
[----:B------:R-:W-:Y:S01]  /*2ef0*/  UIMAD.WIDE.U32 UR12, UR40, -0x55555555, URZ ;  /* 0xaaaaaaab280c78a5 */ /* 0x000fe2000f8e003f */
[----:B------:R-:W-:Y:S01]  /*2f00*/  IMAD.MOV.U32 R2, RZ, RZ, 0x1 ;  /* 0x00000001ff027424 */ /* 0x000fe200078e00ff */
[----:B------:R-:W-:Y:S01]  /*2f10*/  UMOV UR41, URZ ;  /* 0x0000003f00297c82 */ /* 0x000fe20008000000 */
[----:B------:R-:W-:Y:S01]  /*2f20*/  IMAD.MOV.U32 R22, RZ, RZ, R18 ;  /* 0x000000ffff167224 */ /* 0x000fe200078e0012 */
[----:B------:R-:W-:-:S04]  /*2f30*/  USHF.R.U32.HI UR12, URZ, 0x2, UR13 ;  /* 0x000000023f0c7899 */ /* 0x000fc8000801160d */
[----:B------:R-:W-:Y:S02]  /*2f40*/  UIMAD UR40, UR12, -0x6, UR40 ;  /* 0xfffffffa0c2878a4 */ /* 0x000fe4000f8e0228 */
[----:B---3--:R-:W-:-:S12]  /*2f50*/  @UP2 ULOP3.LUT UR41, UR12, 0x1, URZ, 0xc0, !UPT ;  /* 0x000000010c292892 */ /* 0x008fd8000f8ec03f */
.L_x_19:
[----:B------:R-:W-:-:S04]  /*2f60*/  IMAD.WIDE.U32 R14, R22, 0xc, R24 ;  /* 0x0000000c160e7825 */ /* 0x000fc800078e0018 */
[----:B-1----:R-:W-:-:S04]  /*2f70*/  IMAD R3, R23, 0xc, RZ ;  /* 0x0000000c17037824 */ /* 0x002fc800078e02ff */
[----:B------:R-:W-:-:S05]  /*2f80*/  IMAD.IADD R15, R15, 0x1, R3 ;  /* 0x000000010f0f7824 */ /* 0x000fca00078e0203 */
[----:B------:R1:W5:Y:S04]  /*2f90*/  LDG.E R3, desc[UR38][R14.64+0x4] ;  /* 0x000004260e037981 */ /* 0x000368000c1e1900 */
[----:B------:R1:W5:Y:S01]  /*2fa0*/  LDG.E R0, desc[UR38][R14.64] ;  /* 0x000000260e007981 */ /* 0x000362000c1e1900 */
[----:B------:R-:W-:-:S13]  /*2fb0*/  PLOP3.LUT P1, PT, PT, PT, UP1, 0x80, 0x0 ;  /* 0x000000000000781c */ /* 0x000fda0003f2f018 */
[----:B-1----:R-:W-:Y:S05]  /*2fc0*/  @!P1 BRA `(.L_x_23) ;  /* 0x0000005800389947 */ /* 0x002fea0003800000 */
[----:B------:R-:W-:-:S06]  /*2fd0*/  UISETP.GT.U32.AND UP0, UPT, UR29, 0x1, UPT ;  /* 0x000000011d00788c */ /* 0x000fcc000bf04070 */
[----:B------:R-:W-:-:S13]  /*2fe0*/  PLOP3.LUT P0, PT, PT, PT, UP0, 0x80, 0x0 ;  /* 0x000000000000781c */ /* 0x000fda0003f0f008 */
[----:B--2---:R-:W-:Y:S05]  /*2ff0*/  @P0 EXIT ;  /* 0x000000000000094d */ /* 0x004fea0003800000 */
.L_x_24:
[----:B------:R-:W-:-:S08]  /*3000*/  NOP ;  /* 0x0000000000007918 */ /* 0x000fd00000000000 */
[----:B------:R-:W1:Y:S02]  /*3010*/  USETMAXREG.TRY_ALLOC.CTAPOOL UP0, 0xe8 ;  /* 0x000000e8000079c8 */ /* 0x000e640008000600 */
[----:B-1----:R-:W-:-:S13]  /*3020*/  PLOP3.LUT P0, PT, PT, PT, UP0, 0x80, 0x0 ;  /* 0x000000000000781c */ /* 0x002fda0003f0f008 */
[----:B------:R-:W-:Y:S05]  /*3030*/  @!P0 BRA `(.L_x_24) ;  /* 0xfffffffc00f08947 */ /* 0x000fea000383ffff */
[----:B------:R-:W1:Y:S01]  /*3040*/  SHFL.IDX PT, R13, R13, RZ, 0x1f ;  /* 0x00001fff0d0d7589 */ /* 0x000e6200000e0000 */
[----:B------:R-:W2:Y:S01]  /*3050*/  S2UR UR4, SR_CTAID.Y ;  /* 0x00000000000479c3 */ /* 0x000ea20000002600 */
[----:B------:R-:W-:Y:S01]  /*3060*/  UMOV UR36, URZ ;  /* 0x0000003f00247c82 */ /* 0x000fe20008000000 */
[----:B------:R-:W-:Y:S01]  /*3070*/  UMOV UR37, URZ ;  /* 0x0000003f00257c82 */ /* 0x000fe20008000000 */
[----:B-1----:R-:W-:Y:S01]  /*3080*/  LOP3.LUT P0, RZ, R13, 0x3, RZ, 0xc0, !PT ;  /* 0x000000030dff7812 */ /* 0x002fe2000780c0ff */
[----:B--2---:R-:W-:-:S12]  /*3090*/  UIMAD UR4, UR4, UR60, UR42 ;  /* 0x0000003c040472a4 */ /* 0x004fd8000f8e022a */
[----:B------:R-:W-:Y:S05]  /*30a0*/  @P0 BRA `(.L_x_25) ;  /* 0x0000000000a40947 */ /* 0x000fea0003800000 */
[----:B------:R-:W-:Y:S01]  /*30b0*/  ELECT P0, URZ, PT ;  /* 0x00000000003f782f */ /* 0x000fe20003800000 */
[----:B------:R-:W-:-:S12]  /*30c0*/  BSSY B0, `(.L_x_26) ;  /* 0x0000020000007945 */ /* 0x000fd80003800000 */
[----:B------:R-:W-:Y:S05]  /*30d0*/  @!P0 BRA `(.L_x_27) ;  /* 0x0000000000788947 */ /* 0x000fea0003800000 */
[----:B------:R-:W1:Y:S01]  /*30e0*/  S2UR UR6, SR_CgaCtaId ;  /* 0x00000000000679c3 */ /* 0x000e620000008800 */
[----:B------:R-:W-:Y:S01]  /*30f0*/  UISETP.NE.AND UP0, UPT, UR18, 0x1, UPT ;  /* 0x000000011200788c */ /* 0x000fe2000bf05270 */
[----:B------:R-:W-:-:S06]  /*3100*/  UMOV UR5, 0x400 ;  /* 0x0000040000057882 */ /* 0x000fcc0000000000 */
[----:B------:R-:W2:Y:S08]  /*3110*/  LDC.64 R4, c[0x0][0x700] ;  /* 0x0001c000ff047b82 */ /* 0x000eb00000000a00 */
[----:B----4-:R-:W2:Y:S08]  /*3120*/  LDC.64 R6, c[0x0][0x708] ;  /* 0x0001c200ff067b82 */ /* 0x010eb00000000a00 */
[----:B-----5:R-:W3:Y:S01]  /*3130*/  LDC.64 R8, c[0x0][0x710] ;  /* 0x0001c400ff087b82 */ /* 0x020ee20000000a00 */
[----:B-1----:R-:W-:-:S04]  /*3140*/  ULEA UR5, UR6, UR5, 0x18 ;  /* 0x0000000506057291 */ /* 0x002fc8000f8ec03f */
[----:B------:R-:W-:Y:S02]  /*3150*/  UIADD3 UR6, UR5, 0x80, URZ ;  /* 0x0000008005067890 */ /* 0x000fe4000fffe03f */
[----:B------:R-:W-:Y:S01]  /*3160*/  @!UP0 UIADD3 UR6, UR5, URZ, URZ ;  /* 0x0000003f05068290 */ /* 0x000fe2000fffe03f */
[----:B------:R-:W3:Y:S08]  /*3170*/  LDC.64 R10, c[0x0][0x718] ;  /* 0x0001c600ff0a7b82 */ /* 0x000ef00000000a00 */
[----:B------:R-:W1:Y:S01]  /*3180*/  LDC.64 R12, c[0x0][0x720] ;  /* 0x0001c800ff0c7b82 */ /* 0x000e620000000a00 */
[----:B--2---:R2:W-:Y:S07]  /*3190*/  STS.128 [UR6+0x34780], R4 ;  /* 0x03478004ff007988 */ /* 0x0045ee0008000c06 */
[----:B------:R-:W1:Y:S08]  /*31a0*/  LDC.64 R14, c[0x0][0x728] ;  /* 0x0001ca00ff0e7b82 */ /* 0x000e700000000a00 */
[----:B------:R-:W4:Y:S01]  /*31b0*/  LDC.64 R20, c[0x0][0x730] ;  /* 0x0001cc00ff147b82 */ /* 0x000f220000000a00 */
[----:B---3--:R2:W-:Y:S07]  /*31c0*/  STS.128 [UR6+0x34790], R8 ;  /* 0x03479008ff007988 */ /* 0x0085ee0008000c06 */
[----:B------:R-:W4:Y:S08]  /*31d0*/  LDC.64 R22, c[0x0][0x738] ;  /* 0x0001ce00ff167b82 */ /* 0x000f300000000a00 */
[----:B------:R-:W3:Y:S01]  /*31e0*/  LDC.64 R24, c[0x0][0x740] ;  /* 0x0001d000ff187b82 */ /* 0x000ee20000000a00 */
[----:B-1----:R2:W-:Y:S07]  /*31f0*/  STS.128 [UR6+0x347a0], R12 ;  /* 0x0347a00cff007988 */ /* 0x0025ee0008000c06 */
[----:B------:R-:W3:Y:S08]  /*3200*/  LDC.64 R26, c[0x0][0x748] ;  /* 0x0001d200ff1a7b82 */ /* 0x000ef00000000a00 */
[----:B------:R-:W1:Y:S01]  /*3210*/  LDC.64 R28, c[0x0][0x750] ;  /* 0x0001d400ff1c7b82 */ /* 0x000e620000000a00 */
[----:B----4-:R2:W-:Y:S07]  /*3220*/  STS.128 [UR6+0x347b0], R20 ;  /* 0x0347b014ff007988 */ /* 0x0105ee0008000c06 */
[----:B------:R-:W1:Y:S08]  /*3230*/  LDC.64 R30, c[0x0][0x758] ;  /* 0x0001d600ff1e7b82 */ /* 0x000e700000000a00 */
[----:B------:R-:W4:Y:S01]  /*3240*/  LDC.64 R36, c[0x0][0x760] ;  /* 0x0001d800ff247b82 */ /* 0x000f220000000a00 */
[----:B---3--:R2:W-:Y:S07]  /*3250*/  STS.128 [UR6+0x347c0], R24 ;  /* 0x0347c018ff007988 */ /* 0x0085ee0008000c06 */
[----:B------:R-:W4:Y:S08]  /*3260*/  LDC.64 R38, c[0x0][0x768] ;  /* 0x0001da00ff267b82 */ /* 0x000f300000000a00 */
[----:B------:R-:W3:Y:S01]  /*3270*/  LDC.64 R40, c[0x0][0x770] ;  /* 0x0001dc00ff287b82 */ /* 0x000ee20000000a00 */
[----:B-1----:R2:W-:Y:S07]  /*3280*/  STS.128 [UR6+0x347d0], R28 ;  /* 0x0347d01cff007988 */ /* 0x0025ee0008000c06 */
[----:B------:R-:W3:Y:S01]  /*3290*/  LDC.64 R42, c[0x0][0x778] ;  /* 0x0001de00ff2a7b82 */ /* 0x000ee20000000a00 */
[----:B----4-:R2:W-:Y:S04]  /*32a0*/  STS.128 [UR6+0x347e0], R36 ;  /* 0x0347e024ff007988 */ /* 0x0105e80008000c06 */
[----:B---3--:R2:W-:Y:S02]  /*32b0*/  STS.128 [UR6+0x347f0], R40 ;  /* 0x0347f028ff007988 */ /* 0x0085e40008000c06 */
.L_x_27:
[----:B------:R-:W-:Y:S05]  /*32c0*/  BSYNC B0 ;  /* 0x0000000000007941 */ /* 0x000fea0003800000 */
.L_x_26:
[----:B------:R-:W-:Y:S01]  /*32d0*/  UISETP.NE.AND UP0, UPT, UR18, 0x1, UPT ;  /* 0x000000011200788c */ /* 0x000fe2000bf05270 */
[----:B------:R-:W-:Y:S01]  /*32e0*/  NOP ;  /* 0x0000000000007918 */ /* 0x000fe20000000000 */
[----:B------:R-:W-:Y:S01]  /*32f0*/  ULDC UR5, c[0x0][0x884] ;  /* 0x0002210000057ab9 */ /* 0x000fe20000000800 */
[----:B------:R-:W-:Y:S01]  /*3300*/  ULDC.64 UR36, c[0x0][0x800] ;  /* 0x0002000000247ab9 */ /* 0x000fe20000000a00 */
[----:B------:R-:W-:-:S04]  /*3310*/  USEL UR5, UR5, URZ, UP0 ;  /* 0x0000003f05057287 */ /* 0x000fc80008000000 */
[----:B------:R-:W-:-:S04]  /*3320*/  UIADD3 UR5, UR4, UR5, URZ ;  /* 0x0000000504057290 */ /* 0x000fc8000fffe03f */
[----:B------:R-:W-:-:S12]  /*3330*/  UIMAD.WIDE UR36, UR5, 0x80, UR36 ;  /* 0x00000080052478a5 */ /* 0x000fd8000f8e0224 */
.L_x_25:
[----:B------:R-:W-:-:S13]  /*3340*/  ISETP.NE.AND P0, PT, RZ, UR43, PT ;  /* 0x0000002bff007c0c */ /* 0x000fda000bf05270 */
[----:B------:R-:W-:Y:S05]  /*3350*/  @P0 BRA `(.L_x_28) ;  /* 0x00000004000c0947 */ /* 0x000fea0003800000 */
[----:B------:R-:W-:Y:S01]  /*3360*/  ELECT P0, URZ, PT ;  /* 0x00000000003f782f */ /* 0x000fe20003800000 */
[----:B------:R-:W-:-:S12]  /*3370*/  BSSY B0, `(.L_x_29) ;  /* 0x000002c000007945 */ /* 0x000fd80003800000 */
[----:B------:R-:W-:Y:S05]  /*3380*/  @!P0 BRA `(.L_x_30) ;  /* 0x0000000000a88947 */ /* 0x000fea0003800000 */
[----:B--2-4-:R-:W1:Y:S08]  /*3390*/  LDC.64 R6, c[0x0][0x820] ;  /* 0x00020800ff067b82 */ /* 0x014e700000000a00 */
[----:B------:R-:W2:Y:S01]  /*33a0*/  LDC.64 R4, c[0x0][0x818] ;  /* 0x00020600ff047b82 */ /* 0x000ea20000000a00 */
[----:B-1----:R-:W-:-:S06]  /*33b0*/  IMAD.WIDE R6, R18, 0x8, R6 ;  /* 0x0000000812067825 */ /* 0x002fcc00078e0206 */
[----:B------:R-:W3:Y:S01]  /*33c0*/  LDG.E.64 R6, desc[UR38][R6.64] ;  /* 0x0000002606067981 */ /* 0x000ee2000c1e1b00 */
[----:B--2---:R-:W-:-:S06]  /*33d0*/  IMAD.WIDE R4, R18, 0x8, R4 ;  /* 0x0000000812047825 */ /* 0x004fcc00078e0204 */
[----:B------:R-:W2:Y:S01]  /*33e0*/  LDG.E.64 R4, desc[UR38][R4.64] ;  /* 0x0000002604047981 */ /* 0x000ea2000c1e1b00 */
[----:B------:R-:W1:Y:S01]  /*33f0*/  S2UR UR5, SR_CgaCtaId ;  /* 0x00000000000579c3 */ /* 0x000e620000008800 */
[----:B------:R-:W-:Y:S01]  /*3400*/  UISETP.NE.AND UP0, UPT, UR18, 0x1, UPT ;  /* 0x000000011200788c */ /* 0x000fe2000bf05270 */
[----:B------:R-:W-:Y:S01]  /*3410*/  CS2R R10, SRZ ;  /* 0x00000000000a7805 */ /* 0x000fe2000001ff00 */
[----:B------:R-:W-:Y:S02]  /*3420*/  UMOV UR4, 0x400 ;  /* 0x0000040000047882 */ /* 0x000fe40000000000 */
[----:B-1----:R-:W-:-:S04]  /*3430*/  ULEA UR4, UR5, UR4, 0x18 ;  /* 0x0000000405047291 */ /* 0x002fc8000f8ec03f */
[----:B------:R-:W-:-:S03]  /*3440*/  UIADD3 UR5, UR4, 0x80, URZ ;  /* 0x0000008004057890 */ /* 0x000fc6000fffe03f */
[----:B------:R-:W-:-:S04]  /*3450*/  @!UP0 UIADD3 UR5, UR4, URZ, URZ ;  /* 0x0000003f04058290 */ /* 0x000fc8000fffe03f */
[----:B------:R-:W-:-:S05]  /*3460*/  UIADD3 UR4, UR5, 0x34780, URZ ;  /* 0x0003478005047890 */ /* 0x000fca000fffe03f */
[----:B-----5:R-:W1:Y:S01]  /*3470*/  LDS R8, [UR5+0x3479c] ;  /* 0x03479c05ff087984 */ /* 0x020e620008000800 */
[----:B------:R-:W-:-:S03]  /*3480*/  IMAD.U32 R14, RZ, RZ, UR4 ;  /* 0x00000004ff0e7e24 */ /* 0x000fc6000f8e00ff */
[----:B------:R-:W-:Y:S02]  /*3490*/  STS [UR5+0x347b0], RZ ;  /* 0x0347b0ffff007988 */ /* 0x000fe40008000805 */
[----:B------:R-:W-:-:S05]  /*34a0*/  SHF.R.U64 R14, R14, 0x4, RZ ;  /* 0x000000040e0e7819 */ /* 0x000fca00000012ff */
[----:B------:R-:W-:Y:S04]  /*34b0*/  STS [UR5+0x34790], R14 ;  /* 0x0347900eff007988 */ /* 0x000fe80008000805 */
[----:B------:R-:W-:Y:S01]  /*34c0*/  STS [UR5+0x34794], R14 ;  /* 0x0347940eff007988 */ /* 0x000fe20008000805 */
[C---:B---3--:R-:W-:Y:S02]  /*34d0*/  SHF.L.U64.HI R13, R6.reuse, 0x1, R7 ;  /* 0x00000001060d7819 */ /* 0x048fe40000010207 */
[----:B------:R-:W-:Y:S02]  /*34e0*/  SHF.L.U32 R6, R6, 0x1, RZ ;  /* 0x0000000106067819 */ /* 0x000fe400000006ff */
[----:B------:R-:W-:-:S04]  /*34f0*/  LOP3.LUT R13, R13, 0x1fffffff, RZ, 0xc0, !PT ;  /* 0x1fffffff0d0d7812 */ /* 0x000fc800078ec0ff */
[----:B------:R-:W-:Y:S01]  /*3500*/  SHF.R.U32.HI R7, RZ, 0x4, R13 ;  /* 0x00000004ff077819 */ /* 0x000fe2000001160d */
[----:B--2---:R-:W-:Y:S03]  /*3510*/  STS.64 [UR5+0x34780], R4 ;  /* 0x03478004ff007988 */ /* 0x004fe60008000a05 */
[----:B-1----:R-:W-:-:S05]  /*3520*/  LOP3.LUT R8, R8, 0xf, R7, 0xb8, !PT ;  /* 0x0000000f08087812 */ /* 0x002fca00078eb807 */
[----:B------:R1:W-:Y:S04]  /*3530*/  STS [UR5+0x3479c], R8 ;  /* 0x03479c08ff007988 */ /* 0x0003e80008000805 */
[----:B------:R-:W2:Y:S01]  /*3540*/  LDS R7, [UR5+0x3479c] ;  /* 0x03479c05ff077984 */ /* 0x000ea20008000800 */
[----:B-1----:R-:W-:Y:S01]  /*3550*/  VIADD R8, R0, 0xffffffff ;  /* 0xffffffff00087836 */ /* 0x002fe20000000000 */
[----:B------:R-:W-:-:S04]  /*3560*/  LOP3.LUT R0, R6, 0xfffffffe, RZ, 0xc0, !PT ;  /* 0xfffffffe06007812 */ /* 0x000fc800078ec0ff */
[----:B------:R-:W-:-:S05]  /*3570*/  SHF.R.U64 R0, R0, 0x4, R13 ;  /* 0x0000000400007819 */ /* 0x000fca000000120d */
[----:B------:R-:W-:Y:S01]  /*3580*/  STS [UR5+0x3478c], R0 ;  /* 0x03478c00ff007988 */ /* 0x000fe20008000805 */
[----:B--2---:R-:W-:-:S05]  /*3590*/  LOP3.LUT R7, R7, 0xf0, RZ, 0xb8, !PT ;  /* 0x000000f007077812 */ /* 0x004fca00078eb8ff */
[----:B------:R-:W-:Y:S04]  /*35a0*/  STS [UR5+0x3479c], R7 ;  /* 0x03479c07ff007988 */ /* 0x000fe80008000805 */
[----:B------:R-:W1:Y:S02]  /*35b0*/  LDS R9, [UR5+0x3479c] ;  /* 0x03479c05ff097984 */ /* 0x000e640008000800 */
[----:B-1----:R-:W-:Y:S01]  /*35c0*/  LOP3.LUT R15, R9, 0xf00, RZ, 0xb8, !PT ;  /* 0x00000f00090f7812 */ /* 0x002fe200078eb8ff */
[----:B------:R-:W-:-:S04]  /*35d0*/  VIADD R9, R3, 0xffffffff ;  /* 0xffffffff03097836 */ /* 0x000fc80000000000 */
[----:B------:R-:W-:Y:S04]  /*35e0*/  STS.64 [UR5+0x34798], R14 ;  /* 0x0347980eff007988 */ /* 0x000fe80008000a05 */
[----:B------:R-:W1:Y:S04]  /*35f0*/  LDS R12, [UR5+0x3479c] ;  /* 0x03479c05ff0c7984 */ /* 0x000e680008000800 */
[----:B------:R3:W-:Y:S01]  /*3600*/  STS.128 [UR5+0x347a0], R8 ;  /* 0x0347a008ff007988 */ /* 0x0007e20008000c05 */
[----:B-1----:R-:W-:-:S05]  /*3610*/  LOP3.LUT R12, R12, 0xf000, RZ, 0xb8, !PT ;  /* 0x0000f0000c0c7812 */ /* 0x002fca00078eb8ff */
[----:B------:R3:W-:Y:S02]  /*3620*/  STS [UR5+0x3479c], R12 ;  /* 0x03479c0cff007988 */ /* 0x0007e40008000805 */
.L_x_30:
[----:B------:R-:W-:Y:S05]  /*3630*/  BSYNC B0 ;  /* 0x0000000000007941 */ /* 0x000fea0003800000 */
.L_x_29:
[----:B------:R-:W-:Y:S01]  /*3640*/  ELECT P0, URZ, PT ;  /* 0x00000000003f782f */ /* 0x000fe20003800000 */
[----:B------:R-:W-:Y:S01]  /*3650*/  NOP ;  /* 0x0000000000007918 */ /* 0x000fe20000000000 */
[----:B------:R-:W-:Y:S11]  /*3660*/  BSSY B0, `(.L_x_31) ;  /* 0x0000004000007945 */ /* 0x000ff60003800000 */
[----:B------:R-:W-:Y:S05]  /*3670*/  @!P0 BRA `(.L_x_32) ;  /* 0x0000000000088947 */ /* 0x000fea0003800000 */
[----:B------:R0:W-:Y:S01]  /*3680*/  UTMACMDFLUSH ;  /* 0x00000000000079b7 */ /* 0x0001e20000000000 */
[----:B------:R-:W-:-:S04]  /*3690*/  DEPBAR.LE SB0, 0x0 ;  /* 0x000080000000791a */ /* 0x000fc80000000000 */
.L_x_32:
[----:B------:R-:W-:Y:S05]  /*36a0*/  BSYNC B0 ;  /* 0x0000000000007941 */ /* 0x000fea0003800000 */
.L_x_31:
[----:B------:R-:W1:Y:S01]  /*36b0*/  S2UR UR5, SR_CgaCtaId ;  /* 0x00000000000579c3 */ /* 0x000e620000008800 */
[----:B-----5:R-:W2:Y:S01]  /*36c0*/  S2R R0, SR_LANEID ;  /* 0x0000000000007919 */ /* 0x020ea20000000000 */
[----:B------:R-:W-:Y:S01]  /*36d0*/  UISETP.NE.AND UP0, UPT, UR18, 0x1, UPT ;  /* 0x000000011200788c */ /* 0x000fe2000bf05270 */
[----:B------:R-:W-:Y:S02]  /*36e0*/  UMOV UR4, 0x400 ;  /* 0x0000040000047882 */ /* 0x000fe40000000000 */
[----:B-1----:R-:W-:-:S04]  /*36f0*/  ULEA UR4, UR5, UR4, 0x18 ;  /* 0x0000000405047291 */ /* 0x002fc8000f8ec03f */
[----:B------:R-:W-:-:S04]  /*3700*/  UIADD3 UR5, UR4, 0x80, URZ ;  /* 0x0000008004057890 */ /* 0x000fc8000fffe03f */
[----:B------:R-:W-:Y:S01]  /*3710*/  @!UP0 UIADD3 UR5, UR4, URZ, URZ ;  /* 0x0000003f04058290 */ /* 0x000fe2000fffe03f */
[----:B--2---:R-:W-:-:S05]  /*3720*/  IMAD.SHL.U32 R0, R0, 0x4, RZ ;  /* 0x0000000400007824 */ /* 0x004fca00078e00ff */
[----:B------:R-:W-:Y:S01]  /*3730*/  IMAD.U32 R3, RZ, RZ, UR5 ;  /* 0x00000005ff037e24 */ /* 0x000fe2000f8e00ff */
[----:B------:R-:W-:-:S04]  /*3740*/  IADD3 R4, P0, R0, UR36, RZ ;  /* 0x0000002400047c10 */ /* 0x000fc8000ff1e0ff */
[----:B------:R-:W-:Y:S01]  /*3750*/  IADD3 R3, R0, 0x34780, R3 ;  /* 0x0003478000037810 */ /* 0x000fe20007ffe003 */
[----:B------:R-:W-:-:S05]  /*3760*/  IMAD.X R5, RZ, RZ, UR37, P0 ;  /* 0x00000025ff057e24 */ /* 0x000fca00080e06ff */
[----:B------:R-:W1:Y:S04]  /*3770*/  LDS R3, [R3] ;  /* 0x0000000003037984 */ /* 0x000e680000000800 */
[----:B-1----:R1:W5:Y:S02]  /*3780*/  ATOMG.E.EXCH.STRONG.GPU PT, RZ, [R4], R3 ;  /* 0x0000000304ff73a8 */ /* 0x00236400041ee100 */
.L_x_28:
[----:B-----5:R-:W-:Y:S01]  /*3790*/  SHF.R.S32.HI R0, RZ, 0x1f, R33 ;  /* 0x0000001fff007819 */ /* 0x020fe20000011421 */
[----:B------:R-:W3:Y:S01]  /*37a0*/  S2UR UR57, SR_CgaCtaId ;  /* 0x00000000003979c3 */ /* 0x000ee20000008800 */
[----:B------:R-:W-:Y:S01]  /*37b0*/  UMOV UR50, 0x400 ;  /* 0x0000040000327882 */ /* 0x000fe20000000000 */
[----:B------:R-:W-:Y:S01]  /*37c0*/  UISETP.NE.AND UP1, UPT, UR18, 0x1, UPT ;  /* 0x000000011200788c */ /* 0x000fe2000bf25270 */
[----:B------:R-:W-:Y:S01]  /*37d0*/  LEA.HI R0, R0, R33, RZ, 0x7 ;  /* 0x0000002100007211 */ /* 0x000fe200078f38ff */
[----:B------:R-:W-:Y:S01]  /*37e0*/  USHF.L.U32 UR48, UR29, 0x3, URZ ;  /* 0x000000031d307899 */ /* 0x000fe2000800063f */
[----:B--2---:R-:W-:Y:S01]  /*37f0*/  IMAD.MOV.U32 R23, RZ, RZ, RZ ;  /* 0x000000ffff177224 */ /* 0x004fe200078e00ff */
[----:B------:R-:W-:Y:S01]  /*3800*/  UISETP.NE.AND UP0, UPT, UR29, URZ, UPT ;  /* 0x0000003f1d00728c */ /* 0x000fe2000bf05270 */
[----:B------:R-:W-:Y:S01]  /*3810*/  LOP3.LUT R0, R0, 0xffffff80, RZ, 0xc0, !PT ;  /* 0xffffff8000007812 */ /* 0x000fe200078ec0ff */
[----:B------:R-:W-:Y:S02]  /*3820*/  ULOP3.LUT UR54, UR48, 0x8, URZ, 0xc0, !UPT ;  /* 0x0000000830367892 */ /* 0x000fe4000f8ec03f */
[----:B------:R-:W-:-:S02]  /*3830*/  USEL UR4, URZ, 0x1, UP0 ;  /* 0x000000013f047887 */ /* 0x000fc40008000000 */
[----:B------:R-:W-:Y:S01]  /*3840*/  IMAD.IADD R0, R33, 0x1, -R0 ;  /* 0x0000000121007824 */ /* 0x000fe200078e0a00 */
[----:B------:R-:W-:Y:S02]  /*3850*/  ULOP3.LUT UR49, UR47, 0x1, URZ, 0xfc, !UPT ;  /* 0x000000012f317892 */ /* 0x000fe4000f8efc3f */
[----:B------:R-:W-:Y:S01]  /*3860*/  ULOP3.LUT UR53, UR59, 0x1, URZ, 0xfc, !UPT ;  /* 0x000000013b357892 */ /* 0x000fe2000f8efc3f */
[C---:B-1----:R-:W-:Y:S01]  /*3870*/  IMAD.SHL.U32 R3, R0.reuse, 0x40, RZ ;  /* 0x0000004000037824 */ /* 0x042fe200078e00ff */
[----:B------:R-:W-:Y:S01]  /*3880*/  SHF.R.S32.HI R5, RZ, 0x1f, R0 ;  /* 0x0000001fff057819 */ /* 0x000fe20000011400 */
[----:B------:R-:W-:Y:S01]  /*3890*/  IMAD.U32 R154, RZ, RZ, UR4 ;  /* 0x00000004ff9a7e24 */ /* 0x000fe2000f8e00ff */
[----:B------:R-:W-:Y:S01]  /*38a0*/  ULOP3.LUT UR55, UR61, 0x1, URZ, 0xfc, !UPT ;  /* 0x000000013d377892 */ /* 0x000fe2000f8efc3f */
[----:B------:R-:W-:Y:S01]  /*38b0*/  VIADD R152, R0, 0x1f ;  /* 0x0000001f00987836 */ /* 0x000fe20000000000 */
[-C--:B------:R-:W-:Y:S01]  /*38c0*/  LEA.HI R4, R5, R0.reuse, RZ, 0x5 ;  /* 0x0000000005047211 */ /* 0x080fe200078f28ff */
[----:B------:R-:W-:Y:S01]  /*38d0*/  ULOP3.LUT UR56, UR48, 0x8, URZ, 0xc, !UPT ;  /* 0x0000000830387892 */ /* 0x000fe2000f8e0c3f */
[----:B----4-:R-:W-:Y:S01]  /*38e0*/  LOP3.LUT R6, R3, 0x40, RZ, 0xc0, !PT ;  /* 0x0000004003067812 */ /* 0x010fe200078ec0ff */
[----:B---3--:R-:W-:Y:S01]  /*38f0*/  ULEA UR50, UR57, UR50, 0x18 ;  /* 0x0000003239327291 */ /* 0x008fe2000f8ec03f */
[----:B------:R-:W-:Y:S01]  /*3900*/  SHF.R.U32.HI R3, RZ, 0x1, R4 ;  /* 0x00000001ff037819 */ /* 0x000fe20000011604 */
[----:B------:R-:W-:Y:S01]  /*3910*/  ULOP3.LUT UR54, UR54, 0x18, URZ, 0x3c, !UPT ;  /* 0x0000001836367892 */ /* 0x000fe2000f8e3c3f */
[CC--:B------:R-:W-:Y:S01]  /*3920*/  LEA.HI R4, R5.reuse, R0.reuse, RZ, 0x3 ;  /* 0x0000000005047211 */ /* 0x0c0fe200078f18ff */
[----:B------:R-:W-:Y:S01]  /*3930*/  UIADD3 UR51, UR50, 0x34530, URZ ;  /* 0x0003453032337890 */ /* 0x000fe2000fffe03f */
[----:B------:R-:W-:Y:S01]  /*3940*/  LOP3.LUT R7, R6, 0x30, R3, 0xf8, !PT ;  /* 0x0000003006077812 */ /* 0x000fe200078ef803 */
[----:B------:R-:W-:Y:S01]  /*3950*/  UIADD3 UR52, UR50, 0x80, URZ ;  /* 0x0000008032347890 */ /* 0x000fe2000fffe03f */
[-C--:B------:R-:W-:Y:S01]  /*3960*/  LEA.HI R3, R0, R0.reuse, RZ, 0x1 ;  /* 0x0000000000037211 */ /* 0x080fe200078f08ff */
[----:B------:R-:W-:Y:S01]  /*3970*/  UIADD3 UR5, UR48, UR51, URZ ;  /* 0x0000003330057290 */ /* 0x000fe2000fffe03f */
[----:B------:R-:W-:Y:S01]  /*3980*/  LEA.HI R5, R5, R0, RZ, 0x4 ;  /* 0x0000000005057211 */ /* 0x000fe200078f20ff */
[----:B------:R-:W-:Y:S01]  /*3990*/  @!UP1 UIADD3 UR52, UR50, URZ, URZ ;  /* 0x0000003f32349290 */ /* 0x000fe2000fffe03f */
[----:B------:R-:W-:-:S02]  /*39a0*/  SHF.R.S32.HI R3, RZ, 0x1, R3 ;  /* 0x00000001ff037819 */ /* 0x000fc40000011403 */
[----:B------:R-:W-:Y:S01]  /*39b0*/  SHF.R.S32.HI R8, RZ, 0x4, R5 ;  /* 0x00000004ff087819 */ /* 0x000fe20000011405 */
[----:B------:R-:W-:Y:S01]  /*39c0*/  UIADD3 UR52, UR52, 0x34780, URZ ;  /* 0x0003478034347890 */ /* 0x000fe2000fffe03f */
[----:B------:R-:W-:Y:S01]  /*39d0*/  LOP3.LUT R4, R7, 0x8, R4, 0xf8, !PT ;  /* 0x0000000807047812 */ /* 0x000fe200078ef804 */
[----:B------:R-:W-:Y:S01]  /*39e0*/  IMAD.SHL.U32 R3, R3, 0x80, RZ ;  /* 0x0000008003037824 */ /* 0x000fe200078e00ff */
[----:B------:R-:W-:-:S04]  /*39f0*/  LEA.HI R5, R5, R8, RZ, 0x1 ;  /* 0x0000000805057211 */ /* 0x000fc800078f08ff */
[----:B------:R-:W-:Y:S02]  /*3a00*/  LOP3.LUT R3, R3, 0x180, RZ, 0xc0, !PT ;  /* 0x0000018003037812 */ /* 0x000fe400078ec0ff */
[----:B------:R-:W-:Y:S02]  /*3a10*/  LOP3.LUT R5, R5, 0x7ffffe, RZ, 0xc0, !PT ;  /* 0x007ffffe05057812 */ /* 0x000fe400078ec0ff */
[----:B------:R-:W-:-:S03]  /*3a20*/  LOP3.LUT R6, R3, R6, RZ, 0xfc, !PT ;  /* 0x0000000603067212 */ /* 0x000fc600078efcff */
[----:B------:R-:W-:Y:S01]  /*3a30*/  IMAD.IADD R5, R8, 0x1, -R5 ;  /* 0x0000000108057824 */ /* 0x000fe200078e0a05 */
[----:B------:R-:W-:-:S04]  /*3a40*/  SHF.R.U32.HI R6, RZ, 0x3, R6 ;  /* 0x00000003ff067819 */ /* 0x000fc80000011606 */
[----:B------:R-:W-:Y:S01]  /*3a50*/  LOP3.LUT R4, R6, R4, R3, 0x1e, !PT ;  /* 0x0000000406047212 */ /* 0x000fe200078e1e03 */
[----:B------:R-:W-:Y:S01]  /*3a60*/  IMAD.U32 R6, RZ, RZ, UR5 ;  /* 0x00000005ff067e24 */ /* 0x000fe2000f8e00ff */
[----:B------:R-:W-:-:S03]  /*3a70*/  MOV R3, 0x1 ;  /* 0x0000000100037802 */ /* 0x000fc60000000f00 */
[----:B------:R-:W-:-:S07]  /*3a80*/  IMAD R22, R5, 0x200, R4 ;  /* 0x0000020005167824 */ /* 0x000fce00078e0204 */
.L_x_116:
[----:B-12---:R-:W1:Y:S02]  /*3a90*/  LDC.64 R4, c[0x0][0x290] ;  /* 0x0000a400ff047b82 */ /* 0x006e640000000a00 */
[----:B-1----:R-:W-:-:S05]  /*3aa0*/  IMAD.WIDE R4, R18, 0xc, R4 ;  /* 0x0000000c12047825 */ /* 0x002fca00078e0204 */
[----:B------:R-:W2:Y:S01]  /*3ab0*/  LDG.E R8, desc[UR38][R4.64+0x8] ;  /* 0x0000082604087981 */ /* 0x000ea2000c1e1900 */
[----:B------:R-:W-:Y:S01]  /*3ac0*/  SHF.L.U32 R6, R154, 0x1f, RZ ;  /* 0x0000001f9a067819 */ /* 0x000fe200000006ff */
[----:B------:R-:W-:Y:S02]  /*3ad0*/  IMAD.U32 R9, RZ, RZ, UR51 ;  /* 0x00000033ff097e24 */ /* 0x000fe4000f8e00ff */
[----:B------:R-:W-:Y:S02]  /*3ae0*/  IMAD.MOV.U32 R153, RZ, RZ, R18 ;  /* 0x000000ffff997224 */ /* 0x000fe400078e0012 */
[----:B------:R-:W1:Y:S01]  /*3af0*/  SYNCS.PHASECHK.TRANS64.TRYWAIT P0, [R9+UR48], R6 ;  /* 0x00000006090075a7 */ /* 0x000e620008000170 */
[----:B--2---:R-:W-:-:S05]  /*3b00*/  VIADD R0, R8, 0x3f ;  /* 0x0000003f08007836 */ /* 0x004fca0000000000 */
[----:B------:R-:W-:-:S04]  /*3b10*/  SHF.R.S32.HI R7, RZ, 0x1f, R0 ;  /* 0x0000001fff077819 */ /* 0x000fc80000011400 */
[----:B------:R-:W-:Y:S01]  /*3b20*/  LEA.HI R7, R7, R0, RZ, 0x6 ;  /* 0x0000000007077211 */ /* 0x000fe200078f30ff */
[----:B-1----:R-:W-:Y:S06]  /*3b30*/  @!P0 BRA `(.L_x_33) ;  /* 0x000000a800848947 */ /* 0x002fec0003800000 */
.L_x_273:
[----:B------:R-:W-:Y:S01]  /*3b40*/  ISETP.GE.AND P0, PT, R8, 0x1, PT ;  /* 0x000000010800780c */ /* 0x000fe20003f06270 */
[----:B------:R-:W-:Y:S01]  /*3b50*/  UMOV UR9, UR40 ;  /* 0x0000002800097c82 */ /* 0x000fe20008000000 */
[----:B------:R-:W-:Y:S01]  /*3b60*/  UMOV UR8, URZ ;  /* 0x0000003f00087c82 */ /* 0x000fe20008000000 */
[----:B------:R-:W-:Y:S01]  /*3b70*/  SHF.R.S32.HI R19, RZ, 0x1f, R18 ;  /* 0x0000001fff137819 */ /* 0x000fe20000011412 */
[----:B-1----:R-:W-:Y:S01]  /*3b80*/  IMAD.U32 R6, RZ, RZ, UR41 ;  /* 0x00000029ff067e24 */ /* 0x002fe2000f8e00ff */
[----:B------:R-:W-:Y:S02]  /*3b90*/  CS2R R86, SRZ ;  /* 0x0000000000567805 */ /* 0x000fe4000001ff00 */
[----:B------:R-:W-:Y:S02]  /*3ba0*/  CS2R R88, SRZ ;  /* 0x0000000000587805 */ /* 0x000fe4000001ff00 */
[----:B------:R-:W-:Y:S02]  /*3bb0*/  CS2R R90, SRZ ;  /* 0x00000000005a7805 */ /* 0x000fe4000001ff00 */
[----:B------:R-:W-:-:S02]  /*3bc0*/  CS2R R92, SRZ ;  /* 0x00000000005c7805 */ /* 0x000fc4000001ff00 */
[----:B------:R-:W-:Y:S02]  /*3bd0*/  CS2R R94, SRZ ;  /* 0x00000000005e7805 */ /* 0x000fe4000001ff00 */
[----:B------:R-:W-:Y:S02]  /*3be0*/  CS2R R96, SRZ ;  /* 0x0000000000607805 */ /* 0x000fe4000001ff00 */
        /* <DEDUP_REMOVED lines=58> */
[----:B------:R-:W-:Y:S01]  /*3f90*/  SHF.R.S32.HI R7, RZ, 0x6, R7 ;  /* 0x00000006ff077819 */ /* 0x000fe20000011407 */
[----:B------:R-:W-:Y:S06]  /*3fa0*/  @!P0 BRA `(.L_x_34) ;  /* 0x0000000400348947 */ /* 0x000fec0003800000 */
[----:B------:R-:W-:-:S06]  /*3fb0*/  UISETP.NE.AND UP0, UPT, UR49, 0x3, UPT ;  /* 0x000000033100788c */ /* 0x000fcc000bf05270 */
[----:B------:R-:W-:-:S13]  /*3fc0*/  PLOP3.LUT P1, PT, PT, PT, UP0, 0x80, 0x0 ;  /* 0x000000000000781c */ /* 0x000fda0003f2f008 */
[----:B------:R-:W-:Y:S05]  /*3fd0*/  @!P1 BRA `(.L_x_35) ;  /* 0x0000000000049947 */ /* 0x000fea0003800000 */
[----:B------:R-:W-:Y:S01]  /*3fe0*/  BPT.TRAP 0x1 ;  /* 0x000000040000795c */ /* 0x000fe20000300000 */
.L_x_35:
[----:B------:R-:W-:Y:S01]  /*3ff0*/  ULEA UR4, UR40, UR50, 0x3 ;  /* 0x0000003228047291 */ /* 0x000fe2000f8e183f */
[----:B------:R-:W-:-:S04]  /*4000*/  MOV R0, UR41 ;  /* 0x0000002900007c02 */ /* 0x000fc80008000f00 */
[----:B------:R-:W-:-:S04]  /*4010*/  SHF.L.U32 R0, R0, 0x1f, RZ ;  /* 0x0000001f00007819 */ /* 0x000fc800000006ff */
[----:B------:R1:W2:Y:S01]  /*4020*/  SYNCS.PHASECHK.TRANS64.TRYWAIT P0, [UR4+0x34480], R0 ;  /* 0x03448000ff0075a7 */ /* 0x0002a20008000144 */
[----:B------:R-:W-:Y:S05]  /*4030*/  @!P1 BRA `(.L_x_36) ;  /* 0x0000000000049947 */ /* 0x000fea0003800000 */
[----:B------:R-:W-:Y:S01]  /*4040*/  BPT.TRAP 0x1 ;  /* 0x000000040000795c */ /* 0x000fe20000300000 */
.L_x_36:
[----:B--2---:R-:W-:Y:S05]  /*4050*/  @P0 BRA `(.L_x_37) ;  /* 0x0000000000080947 */ /* 0x004fea0003800000 */
[----:B------:R-:W2:Y:S02]  /*4060*/  SYNCS.PHASECHK.TRANS64.TRYWAIT P0, [UR4+0x34480], R0 ;  /* 0x03448000ff0075a7 */ /* 0x000ea40008000144 */
[----:B--2---:R-:W-:Y:S05]  /*4070*/  @!P0 BRA `(.L_x_38) ;  /* 0x000000a400508947 */ /* 0x004fea0003800000 */
.L_x_37:
[----:B------:R-:W-:Y:S01]  /*4080*/  UIADD3 UR5, UR50, 0x18000, URZ ;  /* 0x0001800032057890 */ /* 0x000fe2000fffe03f */
[----:B------:R-:W-:Y:S01]  /*4090*/  WARPGROUP.ARRIVE ;  /* 0x00000000000079c5 */ /* 0x000fe20000000000 */
[----:B------:R-:W-:Y:S02]  /*40a0*/  USHF.R.U32.HI UR4, URZ, 0x4, UR50 ;  /* 0x000000043f047899 */ /* 0x000fe40008011632 */
[----:B------:R-:W-:Y:S02]  /*40b0*/  USHF.R.U32.HI UR5, URZ, 0x4, UR5 ;  /* 0x000000043f057899 */ /* 0x000fe40008011605 */
[----:B------:R-:W-:Y:S02]  /*40c0*/  ULOP3.LUT UR4, UR4, 0x3fff, URZ, 0xc0, !UPT ;  /* 0x00003fff04047892 */ /* 0x000fe4000f8ec03f */
[----:B------:R-:W-:Y:S02]  /*40d0*/  ULOP3.LUT UR5, UR5, 0x3fff, URZ, 0xc0, !UPT ;  /* 0x00003fff05057892 */ /* 0x000fe4000f8ec03f */
[----:B------:R-:W-:-:S02]  /*40e0*/  ULOP3.LUT UR4, UR4, 0x10000, URZ, 0xfc, !UPT ;  /* 0x0001000004047892 */ /* 0x000fc4000f8efc3f */
[----:B------:R-:W-:Y:S02]  /*40f0*/  ULOP3.LUT UR5, UR5, 0x10000, URZ, 0xfc, !UPT ;  /* 0x0001000005057892 */ /* 0x000fe4000f8efc3f */
[----:B------:R-:W-:Y:S02]  /*4100*/  ULEA UR8, UR40, UR4, 0xa ;  /* 0x0000000428087291 */ /* 0x000fe4000f8e503f */
[----:B------:R-:W-:Y:S01]  /*4110*/  ULEA UR9, UR40, UR5, 0xa ;  /* 0x0000000528097291 */ /* 0x000fe2000f8e503f */
[----:B------:R-:W-:Y:S02]  /*4120*/  UMOV UR7, 0x40000040 ;  /* 0x4000004000077882 */ /* 0x000fe40000000000 */
[----:B------:R-:W-:Y:S02]  /*4130*/  UMOV UR5, 0x40000040 ;  /* 0x4000004000057882 */ /* 0x000fe40000000000 */
[----:B------:R-:W-:Y:S02]  /*4140*/  UMOV UR4, UR8 ;  /* 0x0000000800047c82 */ /* 0x000fe40008000000 */
[----:B------:R-:W-:-:S02]  /*4150*/  UMOV UR6, UR9 ;  /* 0x0000000900067c82 */ /* 0x000fc40008000000 */
[----:B------:R-:W-:Y:S01]  /*4160*/  HGMMA.64x128x16.F32 R88, gdesc[UR4], RZ, !UPT, gsb0 ;  /* 0x01e00000045879f0 */ /* 0x000fe2000c0008ff */
[----:B------:R-:W-:Y:S01]  /*4170*/  UIADD3 UR4, UR8, 0x200, URZ ;  /* 0x0000020008047890 */ /* 0x000fe2000fffe03f */
[----:B------:R-:W-:Y:S01]  /*4180*/  UMOV UR5, 0x40000040 ;  /* 0x4000004000057882 */ /* 0x000fe20000000000 */
[----:B------:R-:W-:Y:S02]  /*4190*/  WARPGROUP.DEPBAR.LE gsb0, 0x0 ;  /* 0x00008000000079c5 */ /* 0x000fe40000010000 */
[----:B------:R-:W-:-:S07]  /*41a0*/  WARPGROUP.ARRIVE ;  /* 0x00000000000079c5 */ /* 0x000fce0000000000 */
[----:B------:R-:W-:Y:S01]  /*41b0*/  HGMMA.64x128x16.F32 R24, gdesc[UR4], RZ, !UPT, gsb0 ;  /* 0x01e00000041879f0 */ /* 0x000fe2000c0008ff */
[----:B------:R-:W-:Y:S02]  /*41c0*/  UIADD3 UR4, UR8, 0x2, URZ ;  /* 0x0000000208047890 */ /* 0x000fe4000fffe03f */
[----:B------:R-:W-:Y:S01]  /*41d0*/  UIADD3 UR6, UR9, 0x2, URZ ;  /* 0x0000000209067890 */ /* 0x000fe2000fffe03f */
[----:B------:R-:W-:Y:S01]  /*41e0*/  UMOV UR5, 0x40000040 ;  /* 0x4000004000057882 */ /* 0x000fe20000000000 */
[----:B------:R-:W-:Y:S01]  /*41f0*/  UMOV UR7, 0x40000040 ;  /* 0x4000004000077882 */ /* 0x000fe20000000000 */
[----:B------:R-:W-:Y:S02]  /*4200*/  WARPGROUP.DEPBAR.LE gsb0, 0x0 ;  /* 0x00008000000079c5 */ /* 0x000fe40000010000 */
[----:B------:R-:W-:-:S06]  /*4210*/  WARPGROUP.ARRIVE ;  /* 0x00000000000079c5 */ /* 0x000fcc0000000000 */
[----:B------:R-:W-:Y:S01]  /*4220*/  HGMMA.64x128x16.F32 R88, gdesc[UR4], R88, gsb0 ;  /* 0x01e00000045879f0 */ /* 0x000fe20008000858 */
[----:B------:R-:W-:Y:S01]  /*4230*/  UIADD3 UR4, UR8, 0x202, URZ ;  /* 0x0000020208047890 */ /* 0x000fe2000fffe03f */
[----:B------:R-:W-:Y:S01]  /*4240*/  UMOV UR5, 0x40000040 ;  /* 0x4000004000057882 */ /* 0x000fe20000000000 */
[----:B------:R-:W-:Y:S02]  /*4250*/  WARPGROUP.DEPBAR.LE gsb0, 0x0 ;  /* 0x00008000000079c5 */ /* 0x000fe40000010000 */
[----:B------:R-:W-:-:S07]  /*4260*/  WARPGROUP.ARRIVE ;  /* 0x00000000000079c5 */ /* 0x000fce0000000000 */
[----:B------:R-:W-:Y:S01]  /*4270*/  HGMMA.64x128x16.F32 R24, gdesc[UR4], R24, gsb0 ;  /* 0x01e00000041879f0 */ /* 0x000fe20008000818 */
        /* <DEDUP_REMOVED lines=16> */
[----:B------:R-:W-:-:S04]  /*4380*/  UIADD3 UR9, UR40, 0x1, URZ ;  /* 0x0000000128097890 */ /* 0x000fc8000fffe03f */
[----:B------:R-:W-:-:S04]  /*4390*/  UISETP.NE.AND UP0, UPT, UR9, 0x6, UPT ;  /* 0x000000060900788c */ /* 0x000fc8000bf05270 */
[----:B------:R-:W-:Y:S01]  /*43a0*/  USEL UR9, UR9, URZ, UP0 ;  /* 0x0000003f09097287 */ /* 0x000fe20008000000 */
[----:B------:R-:W-:Y:S02]  /*43b0*/  WARPGROUP.DEPBAR.LE gsb0, 0x0 ;  /* 0x00008000000079c5 */ /* 0x000fe40000010000 */
[----:B------:R-:W-:-:S06]  /*43c0*/  WARPGROUP.ARRIVE ;  /* 0x00000000000079c5 */ /* 0x000fcc0000000000 */
[----:B------:R-:W-:Y:S01]  /*43d0*/  HGMMA.64x128x16.F32 R88, gdesc[UR4], R88, gsb0 ;  /* 0x01e00000045879f0 */ /* 0x000fe20008000858 */
[----:B------:R-:W-:Y:S01]  /*43e0*/  UIADD3 UR4, UR8, 0x206, URZ ;  /* 0x0000020608047890 */ /* 0x000fe2000fffe03f */
[----:B------:R-:W-:Y:S02]  /*43f0*/  UMOV UR5, 0x40000040 ;  /* 0x4000004000057882 */ /* 0x000fe40000000000 */
[----:B------:R-:W-:Y:S01]  /*4400*/  UMOV UR8, 0x1 ;  /* 0x0000000100087882 */ /* 0x000fe20000000000 */
[----:B------:R-:W-:Y:S02]  /*4410*/  WARPGROUP.DEPBAR.LE gsb0, 0x0 ;  /* 0x00008000000079c5 */ /* 0x000fe40000010000 */
[----:B------:R-:W-:-:S06]  /*4420*/  WARPGROUP.ARRIVE ;  /* 0x00000000000079c5 */ /* 0x000fcc0000000000 */
[----:B------:R-:W-:Y:S01]  /*4430*/  HGMMA.64x128x16.F32 R24, gdesc[UR4], R24, gsb0 ;  /* 0x01e00000041879f0 */ /* 0x000fe20008000818 */
[----:B------:R-:W-:-:S04]  /*4440*/  USEL UR4, URZ, 0x1, UP0 ;  /* 0x000000013f047887 */ /* 0x000fc80008000000 */
[----:B------:R-:W-:-:S06]  /*4450*/  ULOP3.LUT UR4, UR41, UR4, URZ, 0x3c, !UPT ;  /* 0x0000000429047292 */ /* 0x000fcc000f8e3c3f */
[----:B------:R-:W-:Y:S01]  /*4460*/  IMAD.U32 R6, RZ, RZ, UR4 ;  /* 0x00000004ff067e24 */ /* 0x000fe2000f8e00ff */
[----:B------:R-:W-:-:S06]  /*4470*/  WARPGROUP.DEPBAR.LE gsb0, 0x0 ;  /* 0x00008000000079c5 */ /* 0x000fcc0000010000 */
.L_x_34:
[----:B-12---:R-:W-:-:S05]  /*4480*/  VIMNMX R0, R7, 0x1, PT ;  /* 0x0000000107007848 */ /* 0x006fca0003fe0100 */
[----:B------:R-:W-:-:S05]  /*4490*/  IMAD.IADD R7, R7, 0x1, -R0 ;  /* 0x0000000107077824 */ /* 0x000fca00078e0a00 */
[----:B------:R-:W-:-:S13]  /*44a0*/  ISETP.GE.AND P0, PT, R7, 0x1, PT ;  /* 0x000000010700780c */ /* 0x000fda0003f06270 */
[----:B------:R-:W-:Y:S05]  /*44b0*/  @!P0 BRA `(.L_x_39) ;  /* 0x0000000400748947 */ /* 0x000fea0003800000 */
[----:B------:R-:W-:Y:S01]  /*44c0*/  IMAD.MOV.U32 R0, RZ, RZ, R7 ;  /* 0x000000ffff007224 */ /* 0x000fe200078e0007 */
[----:B------:R-:W-:-:S06]  /*44d0*/  UMOV UR10, UR40 ;  /* 0x00000028000a7c82 */ /* 0x000fcc0008000000 */
.L_x_46:
[----:B------:R-:W-:-:S06]  /*44e0*/  UISETP.NE.AND UP0, UPT, UR49, 0x3, UPT ;  /* 0x000000033100788c */ /* 0x000fcc000bf05270 */
[----:B------:R-:W-:-:S13]  /*44f0*/  PLOP3.LUT P1, PT, PT, PT, UP0, 0x80, 0x0 ;  /* 0x000000000000781c */ /* 0x000fda0003f2f008 */
[----:B-12---:R-:W-:Y:S05]  /*4500*/  @!P1 BRA `(.L_x_40) ;  /* 0x0000000000049947 */ /* 0x006fea0003800000 */
[----:B------:R-:W-:Y:S01]  /*4510*/  BPT.TRAP 0x1 ;  /* 0x000000040000795c */ /* 0x000fe20000300000 */
.L_x_40:
[----:B------:R-:W-:Y:S01]  /*4520*/  ULEA UR4, UR9, UR50, 0x3 ;  /* 0x0000003209047291 */ /* 0x000fe2000f8e183f */
[----:B------:R-:W-:-:S08]  /*4530*/  SHF.L.U32 R4, R6, 0x1f, RZ ;  /* 0x0000001f06047819 */ /* 0x000fd000000006ff */
[----:B------:R1:W2:Y:S01]  /*4540*/  SYNCS.PHASECHK.TRANS64.TRYWAIT P0, [UR4+0x34480], R4 ;  /* 0x03448004ff0075a7 */ /* 0x0002a20008000144 */
[----:B------:R-:W-:Y:S05]  /*4550*/  @!P1 BRA `(.L_x_41) ;  /* 0x0000000000049947 */ /* 0x000fea0003800000 */
[----:B------:R-:W-:Y:S01]  /*4560*/  BPT.TRAP 0x1 ;  /* 0x000000040000795c */ /* 0x000fe20000300000 */
.L_x_41:
[----:B--2---:R-:W-:Y:S05]  /*4570*/  @P0 BRA `(.L_x_42) ;  /* 0x0000000000080947 */ /* 0x004fea0003800000 */
[----:B------:R-:W2:Y:S02]  /*4580*/  SYNCS.PHASECHK.TRANS64.TRYWAIT P0, [UR4+0x34480], R4 ;  /* 0x03448004ff0075a7 */ /* 0x000ea40008000144 */
[----:B--2---:R-:W-:Y:S05]  /*4590*/  @!P0 BRA `(.L_x_43) ;  /* 0x000000a000208947 */ /* 0x004fea0003800000 */
.L_x_42:
        /* <DEDUP_REMOVED lines=8> */
[----:B------:R-:W-:Y:S02]  /*4620*/  UISETP.NE.U32.AND UP0, UPT, UR8, URZ, UPT ;  /* 0x0000003f0800728c */ /* 0x000fe4000bf05070 */
[----:B------:R-:W-:Y:S02]  /*4630*/  ULEA UR11, UR9, UR4, 0xa ;  /* 0x00000004090b7291 */ /* 0x000fe4000f8e503f */
[----:B------:R-:W-:Y:S01]  /*4640*/  ULEA UR12, UR9, UR5, 0xa ;  /* 0x00000005090c7291 */ /* 0x000fe2000f8e503f */
[----:B------:R-:W-:Y:S02]  /*4650*/  UMOV UR7, 0x40000040 ;  /* 0x4000004000077882 */ /* 0x000fe40000000000 */
[----:B------:R-:W-:Y:S02]  /*4660*/  UMOV UR5, 0x40000040 ;  /* 0x4000004000057882 */ /* 0x000fe40000000000 */
[----:B------:R-:W-:-:S02]  /*4670*/  UMOV UR4, UR11 ;  /* 0x0000000b00047c82 */ /* 0x000fc40008000000 */
[----:B------:R-:W-:Y:S02]  /*4680*/  UMOV UR6, UR12 ;  /* 0x0000000c00067c82 */ /* 0x000fe40008000000 */
[----:B------:R-:W-:Y:S01]  /*4690*/  HGMMA.64x128x16.F32 R88, gdesc[UR4], R88, UP0, gsb0 ;  /* 0x01e00000045879f0 */ /* 0x000fe2000b800858 */
[----:B------:R-:W-:Y:S01]  /*46a0*/  UIADD3 UR4, UR11, 0x200, URZ ;  /* 0x000002000b047890 */ /* 0x000fe2000fffe03f */
[----:B------:R-:W-:Y:S01]  /*46b0*/  UMOV UR5, 0x40000040 ;  /* 0x4000004000057882 */ /* 0x000fe20000000000 */
[----:B------:R-:W-:Y:S02]  /*46c0*/  WARPGROUP.DEPBAR.LE gsb0, 0x0 ;  /* 0x00008000000079c5 */ /* 0x000fe40000010000 */
[----:B------:R-:W-:-:S07]  /*46d0*/  WARPGROUP.ARRIVE ;  /* 0x00000000000079c5 */ /* 0x000fce0000000000 */
[----:B------:R-:W-:Y:S01]  /*46e0*/  HGMMA.64x128x16.F32 R24, gdesc[UR4], R24, UP0, gsb0 ;  /* 0x01e00000041879f0 */ /* 0x000fe2000b800818 */
[----:B------:R-:W-:Y:S02]  /*46f0*/  UIADD3 UR4, UR11, 0x2, URZ ;  /* 0x000000020b047890 */ /* 0x000fe4000fffe03f */
[----:B------:R-:W-:Y:S01]  /*4700*/  UIADD3 UR6, UR12, 0x2, URZ ;  /* 0x000000020c067890 */ /* 0x000fe2000fffe03f */
[----:B------:R-:W-:Y:S01]  /*4710*/  UMOV UR5, 0x40000040 ;  /* 0x4000004000057882 */ /* 0x000fe20000000000 */
[----:B------:R-:W-:Y:S01]  /*4720*/  UMOV UR7, 0x40000040 ;  /* 0x4000004000077882 */ /* 0x000fe20000000000 */
[----:B------:R-:W-:Y:S02]  /*4730*/  WARPGROUP.DEPBAR.LE gsb0, 0x0 ;  /* 0x00008000000079c5 */ /* 0x000fe40000010000 */
[----:B------:R-:W-:-:S06]  /*4740*/  WARPGROUP.ARRIVE ;  /* 0x00000000000079c5 */ /* 0x000fcc0000000000 */
        /* <DEDUP_REMOVED lines=29> */
[----:B------:R-:W-:Y:S03]  /*4920*/  HGMMA.64x128x16.F32 R24, gdesc[UR4], R24, UP0, gsb0 ;  /* 0x01e00000041879f0 */ /* 0x000fe6000b800818 */
[----:B------:R-:W-:Y:S02]  /*4930*/  WARPGROUP.DEPBAR.LE gsb0, 0x0 ;  /* 0x00008000000079c5 */ /* 0x000fe40000010000 */
[----:B------:R-:W-:Y:S05]  /*4940*/  @!P1 BRA `(.L_x_44) ;  /* 0x0000000000049947 */ /* 0x000fea0003800000 */
[----:B------:R-:W-:Y:S01]  /*4950*/  BPT.TRAP 0x1 ;  /* 0x000000040000795c */ /* 0x000fe20000300000 */
.L_x_44:
[----:B------:R-:W-:Y:S02]  /*4960*/  UISETP.GT.U32.AND UP0, UPT, UR47, 0x1, UPT ;  /* 0x000000012f00788c */ /* 0x000fe4000bf04070 */
[----:B------:R-:W-:-:S04]  /*4970*/  ULEA UR4, UR10, UR50, 0x3 ;  /* 0x000000320a047291 */ /* 0x000fc8000f8e183f */
[----:B------:R-:W-:Y:S01]  /*4980*/  UIADD3 UR4, UR4, 0x344b0, URZ ;  /* 0x000344b004047890 */ /* 0x000fe2000fffe03f */
[----:B------:R-:W-:-:S03]  /*4990*/  PLOP3.LUT P0, PT, PT, PT, UP0, 0x80, 0x0 ;  /* 0x000000000000781c */ /* 0x000fc60003f0f008 */
[----:B------:R-:W-:-:S09]  /*49a0*/  UPRMT UR4, URZ, 0x654, UR4 ;  /* 0x000006543f047896 */ /* 0x000fd20008000004 */
[----:B------:R-:W-:Y:S01]  /*49b0*/  SYNCS.ARRIVE.TRANS64.RED.A1T0 RZ, [UR4], RZ ;  /* 0x000000ffffff79a7 */ /* 0x000fe20008100404 */
[----:B------:R-:W-:Y:S05]  /*49c0*/  @P0 BRA `(.L_x_45) ;  /* 0x0000000000040947 */ /* 0x000fea0003800000 */
[----:B------:R-:W-:Y:S01]  /*49d0*/  BPT.TRAP 0x1 ;  /* 0x000000040000795c */ /* 0x000fe20000300000 */
.L_x_45:
[----:B------:R-:W-:Y:S01]  /*49e0*/  UIADD3 UR9, UR9, 0x1, URZ ;  /* 0x0000000109097890 */ /* 0x000fe2000fffe03f */
[C---:B------:R-:W-:Y:S01]  /*49f0*/  ISETP.GT.AND P0, PT, R0.reuse, 0x1, PT ;  /* 0x000000010000780c */ /* 0x040fe20003f04270 */
[----:B------:R-:W-:Y:S01]  /*4a00*/  UIADD3 UR10, UR10, 0x1, URZ ;  /* 0x000000010a0a7890 */ /* 0x000fe2000fffe03f */
[----:B------:R-:W-:Y:S01]  /*4a10*/  VIADD R0, R0, 0xffffffff ;  /* 0xffffffff00007836 */ /* 0x000fe20000000000 */
[----:B------:R-:W-:Y:S02]  /*4a20*/  UISETP.NE.AND UP0, UPT, UR9, 0x6, UPT ;  /* 0x000000060900788c */ /* 0x000fe4000bf05270 */
[----:B------:R-:W-:Y:S02]  /*4a30*/  UISETP.NE.AND UP1, UPT, UR10, 0x6, UPT ;  /* 0x000000060a00788c */ /* 0x000fe4000bf25270 */
[----:B------:R-:W-:Y:S02]  /*4a40*/  USEL UR4, URZ, 0x1, UP0 ;  /* 0x000000013f047887 */ /* 0x000fe40008000000 */
[----:B------:R-:W-:-:S02]  /*4a50*/  USEL UR9, UR9, URZ, UP0 ;  /* 0x0000003f09097287 */ /* 0x000fc40008000000 */
[----:B------:R-:W-:Y:S02]  /*4a60*/  USEL UR10, UR10, URZ, UP1 ;  /* 0x0000003f0a0a7287 */ /* 0x000fe40008800000 */
[----:B------:R-:W-:Y:S01]  /*4a70*/  LOP3.LUT R6, R6, UR4, RZ, 0x3c, !PT ;  /* 0x0000000406067c12 */ /* 0x000fe2000f8e3cff */
[----:B------:R-:W-:Y:S09]  /*4a80*/  @P0 BRA `(.L_x_46) ;  /* 0xfffffff800940947 */ /* 0x000ff2000383ffff */
.L_x_39:
[----:B------:R-:W-:Y:S01]  /*4a90*/  ISETP.GE.AND P0, PT, R8, 0x1, PT ;  /* 0x000000010800780c */ /* 0x000fe20003f06270 */
[----:B------:R-:W-:-:S04]  /*4aa0*/  IMAD.U32 R0, RZ, RZ, UR56 ;  /* 0x00000038ff007e24 */ /* 0x000fc8000f8e00ff */
[----:B------:R3:W-:Y:S08]  /*4ab0*/  SYNCS.ARRIVE.TRANS64.A1T0 RZ, [R0+UR51], RZ ;  /* 0x000000ff00ff79a7 */ /* 0x0007f00008100033 */
[----:B---3--:R-:W-:Y:S05]  /*4ac0*/  @!P0 BRA `(.L_x_47) ;  /* 0x0000000000408947 */ /* 0x008fea0003800000 */
[----:B------:R-:W-:-:S06]  /*4ad0*/  UISETP.NE.AND UP0, UPT, UR49, 0x3, UPT ;  /* 0x000000033100788c */ /* 0x000fcc000bf05270 */
[----:B------:R-:W-:-:S13]  /*4ae0*/  PLOP3.LUT P0, PT, PT, PT, UP0, 0x80, 0x0 ;  /* 0x000000000000781c */ /* 0x000fda0003f0f008 */
[----:B------:R-:W-:Y:S05]  /*4af0*/  @!P0 BRA `(.L_x_48) ;  /* 0x0000000000048947 */ /* 0x000fea0003800000 */
[----:B------:R-:W-:Y:S01]  /*4b00*/  BPT.TRAP 0x1 ;  /* 0x000000040000795c */ /* 0x000fe20000300000 */
.L_x_48:
[----:B------:R-:W-:Y:S01]  /*4b10*/  VIADD R0, R7, UR40 ;  /* 0x0000002807007c36 */ /* 0x000fe20008000000 */
[----:B------:R-:W-:-:S03]  /*4b20*/  UISETP.GT.U32.AND UP0, UPT, UR47, 0x1, UPT ;  /* 0x000000012f00788c */ /* 0x000fc6000bf04070 */
[----:B-12---:R-:W-:-:S03]  /*4b30*/  IMAD.WIDE.U32 R4, R0, -0x55555555, RZ ;  /* 0xaaaaaaab00047825 */ /* 0x006fc600078e00ff */
[----:B------:R-:W-:Y:S02]  /*4b40*/  PLOP3.LUT P0, PT, PT, PT, UP0, 0x80, 0x0 ;  /* 0x000000000000781c */ /* 0x000fe40003f0f008 */
[----:B------:R-:W-:-:S05]  /*4b50*/  SHF.R.U32.HI R5, RZ, 0x2, R5 ;  /* 0x00000002ff057819 */ /* 0x000fca0000011605 */
[----:B------:R-:W-:-:S05]  /*4b60*/  IMAD R0, R5, -0x6, R0 ;  /* 0xfffffffa05007824 */ /* 0x000fca00078e0200 */
[----:B------:R-:W-:-:S05]  /*4b70*/  LEA R0, R0, UR50, 0x3 ;  /* 0x0000003200007c11 */ /* 0x000fca000f8e18ff */
[----:B------:R-:W-:-:S05]  /*4b80*/  VIADD R0, R0, 0x344b0 ;  /* 0x000344b000007836 */ /* 0x000fca0000000000 */
[----:B------:R-:W-:-:S04]  /*4b90*/  PRMT R0, RZ, 0x654, R0 ;  /* 0x00000654ff007816 */ /* 0x000fc80000000000 */
[----:B------:R3:W-:Y:S01]  /*4ba0*/  SYNCS.ARRIVE.TRANS64.RED.A1T0 RZ, [R0+URZ], RZ ;  /* 0x000000ff00ff79a7 */ /* 0x0007e2000810043f */
[----:B------:R-:W-:Y:S05]  /*4bb0*/  @P0 BRA `(.L_x_47) ;  /* 0x0000000000040947 */ /* 0x000fea0003800000 */
[----:B------:R-:W-:Y:S01]  /*4bc0*/  BPT.TRAP 0x1 ;  /* 0x000000040000795c */ /* 0x000fe20000300000 */
.L_x_47:
[----:B---3--:R-:W-:Y:S02]  /*4bd0*/  SHF.L.U32 R0, R154, 0x1f, RZ ;  /* 0x0000001f9a007819 */ /* 0x008fe400000006ff */
[----:B------:R-:W-:Y:S02]  /*4be0*/  R2UR UR4, R8 ;  /* 0x00000000080472ca */ /* 0x000fe400000e0000 */
[----:B------:R-:W3:Y:S11]  /*4bf0*/  SYNCS.PHASECHK.TRANS64.TRYWAIT P0, [R9+UR48+0x10], R0 ;  /* 0x00001000090075a7 */ /* 0x000ef60008000170 */
[----:B------:R-:W-:-:S04]  /*4c00*/  UIADD3 UR4, UR4, 0x3f, URZ ;  /* 0x0000003f04047890 */ /* 0x000fc8000fffe03f */
[----:B------:R-:W-:-:S04]  /*4c10*/  USHF.R.S32.HI UR5, URZ, 0x1f, UR4 ;  /* 0x0000001f3f057899 */ /* 0x000fc80008011404 */
[----:B------:R-:W-:-:S04]  /*4c20*/  ULEA.HI UR5, UR5, UR4, URZ, 0x6 ;  /* 0x0000000405057291 */ /* 0x000fc8000f8f303f */
[----:B------:R-:W-:Y:S01]  /*4c30*/  USHF.R.S32.HI UR5, URZ, 0x6, UR5 ;  /* 0x000000063f057899 */ /* 0x000fe20008011405 */
[----:B---3--:R-:W-:Y:S11]  /*4c40*/  @!P0 BRA `(.L_x_49) ;  /* 0x00000098008c8947 */ /* 0x008ff60003800000 */
.L_x_274:
[----:B------:R-:W-:Y:S01]  /*4c50*/  UIADD3 UR40, UR5, UR40, URZ ;  /* 0x0000002805287290 */ /* 0x000fe2000fffe03f */
[----:B------:R-:W-:Y:S01]  /*4c60*/  LOP3.LUT P0, RZ, R3, 0xff, RZ, 0xc0, !PT ;  /* 0x000000ff03ff7812 */ /* 0x000fe2000780c0ff */
[----:B------:R-:W-:Y:S02]  /*4c70*/  UISETP.GE.U32.AND UP1, UPT, UR5, 0x6, UPT ;  /* 0x000000060500788c */ /* 0x000fe4000bf26070 */
[----:B------:R-:W-:-:S04]  /*4c80*/  UISETP.GT.U32.AND UP0, UPT, UR40, 0x5, UPT ;  /* 0x000000052800788c */ /* 0x000fc8000bf04070 */
[----:B------:R-:W-:Y:S02]  /*4c90*/  UISETP.LT.U32.AND UP0, UPT, UR5, 0x6, UP0 ;  /* 0x000000060500788c */ /* 0x000fe40008701070 */
[----:B------:R-:W-:Y:S02]  /*4ca0*/  UIMAD.WIDE.U32 UR4, UR40, -0x55555555, URZ ;  /* 0xaaaaaaab280478a5 */ /* 0x000fe4000f8e003f */
[----:B------:R-:W-:Y:S02]  /*4cb0*/  USEL UR6, URZ, 0x1, !UP0 ;  /* 0x000000013f067887 */ /* 0x000fe4000c000000 */
[----:B------:R-:W-:Y:S02]  /*4cc0*/  USHF.R.U32.HI UR4, URZ, 0x2, UR5 ;  /* 0x000000023f047899 */ /* 0x000fe40008011605 */
[----:B------:R-:W-:Y:S02]  /*4cd0*/  ULOP3.LUT UR41, UR41, UR6, URZ, 0x3c, !UPT ;  /* 0x0000000629297292 */ /* 0x000fe4000f8e3c3f */
[----:B------:R-:W-:-:S02]  /*4ce0*/  UIMAD UR40, UR4, -0x6, UR40 ;  /* 0xfffffffa042878a4 */ /* 0x000fc4000f8e0228 */
[----:B------:R-:W-:Y:S01]  /*4cf0*/  @UP1 ULOP3.LUT UR41, UR41, 0x1, UR4, 0x78, !UPT ;  /* 0x0000000129291892 */ /* 0x000fe2000f8e7804 */
[----:B------:R-:W-:Y:S11]  /*4d00*/  @!P0 BRA `(.L_x_50) ;  /* 0x00000000000c8947 */ /* 0x000ff60003800000 */
[----:B------:R-:W-:-:S04]  /*4d10*/  DEPBAR {5,4,3,2,1,0} ;  /* 0x0000003f0000791a */ /* 0x000fc80000000000 */
[----:B------:R3:W-:Y:S02]  /*4d20*/  UTMACCTL.IV [UR36] ;  /* 0x00000000240079b9 */ /* 0x0007e40008000000 */
[----:B---3--:R-:W-:Y:S01]  /*4d30*/  NOP ;  /* 0x0000000000007918 */ /* 0x008fe20000000000 */
.L_x_50:
[----:B------:R-:W-:Y:S01]  /*4d40*/  UIADD3 UR4, UR50, 0x30000, URZ ;  /* 0x0003000032047890 */ /* 0x000fe2000fffe03f */
[----:B------:R-:W-:Y:S02]  /*4d50*/  R2UR UR45, R16 ;  /* 0x00000000102d72ca */ /* 0x000fe400000e0000 */
[----:B------:R-:W-:Y:S01]  /*4d60*/  R2UR UR46, R17 ;  /* 0x00000000112e72ca */ /* 0x000fe200000e0000 */
[----:B------:R-:W-:-:S06]  /*4d70*/  ULOP3.LUT UP0, URZ, UR4, 0x3ff, URZ, 0xc0, !UPT ;  /* 0x000003ff043f7892 */ /* 0x000fcc000f80c03f */
[----:B------:R-:W-:-:S04]  /*4d80*/  PLOP3.LUT P0, PT, PT, PT, UP0, 0x80, 0x0 ;  /* 0x000000000000781c */ /* 0x000fc80003f0f008 */
[----:B------:R-:W-:Y:S02]  /*4d90*/  USHF.L.U32 UR45, UR45, 0x7, URZ ;  /* 0x000000072d2d7899 */ /* 0x000fe4000800063f */
[----:B------:R-:W-:-:S07]  /*4da0*/  USHF.L.U32 UR46, UR46, 0x7, URZ ;  /* 0x000000072e2e7899 */ /* 0x000fce000800063f */
[----:B------:R-:W-:Y:S05]  /*4db0*/  @!P0 BRA `(.L_x_51) ;  /* 0x00000000007c8947 */ /* 0x000fea0003800000 */
[----:B------:R-:W-:Y:S01]  /*4dc0*/  MOV R16, 0x0 ;  /* 0x0000000000107802 */ /* 0x000fe20000000f00 */
[----:B------:R-:W-:Y:S01]  /*4dd0*/  ULDC.64 UR4, c[0x4][0x68] ;  /* 0x01001a0000047ab9 */ /* 0x000fe20000000a00 */
[----:B------:R-:W-:Y:S01]  /*4de0*/  ULDC.64 UR6, c[0x4][0x8] ;  /* 0x0100020000067ab9 */ /* 0x000fe20000000a00 */
[----:B-12---:R-:W-:Y:S01]  /*4df0*/  IMAD.U32 R4, RZ, RZ, UR4 ;  /* 0x00000004ff047e24 */ /* 0x006fe2000f8e00ff */
[----:B------:R1:W2:Y:S01]  /*4e00*/  LDC.64 R14, c[0x4][R16] ;  /* 0x01000000100e7b82 */ /* 0x0002a20000000a00 */
[----:B------:R-:W-:Y:S01]  /*4e10*/  IMAD.U32 R5, RZ, RZ, UR5 ;  /* 0x00000005ff057e24 */ /* 0x000fe2000f8e00ff */
[----:B------:R-:W-:Y:S01]  /*4e20*/  ULDC.64 UR4, c[0x4][0x70] ;  /* 0x01001c0000047ab9 */ /* 0x000fe20000000a00 */
[----:B------:R-:W-:Y:S01]  /*4e30*/  IMAD.U32 R10, RZ, RZ, UR6 ;  /* 0x00000006ff0a7e24 */ /* 0x000fe2000f8e00ff */
[----:B------:R-:W-:Y:S01]  /*4e40*/  MOV R6, UR4 ;  /* 0x0000000400067c02 */ /* 0x000fe20008000f00 */
[----:B------:R-:W-:Y:S02]  /*4e50*/  IMAD.U32 R7, RZ, RZ, UR5 ;  /* 0x00000005ff077e24 */ /* 0x000fe4000f8e00ff */
[----:B------:R-:W-:-:S02]  /*4e60*/  IMAD.U32 R11, RZ, RZ, UR7 ;  /* 0x00000007ff0b7e24 */ /* 0x000fc4000f8e00ff */
[----:B------:R-:W-:Y:S02]  /*4e70*/  IMAD.MOV.U32 R8, RZ, RZ, 0x70 ;  /* 0x00000070ff087424 */ /* 0x000fe400078e00ff */
[----:B------:R-:W-:Y:S02]  /*4e80*/  IMAD.MOV.U32 R12, RZ, RZ, 0x1 ;  /* 0x00000001ff0c7424 */ /* 0x000fe400078e00ff */
[----:B-1----:R-:W-:-:S07]  /*4e90*/  IMAD.MOV.U32 R13, RZ, RZ, RZ ;  /* 0x000000ffff0d7224 */ /* 0x002fce00078e00ff */
[----:B------:R-:W-:-:S07]  /*4ea0*/  LEPC R20, `(.L_x_52) ;  /* 0x000000001014794e */ /* 0x000fce0000000000 */
[----:B--2---:R-:W-:Y:S05]  /*4eb0*/  CALL.ABS.NOINC R14 ;  /* 0x000000000e007343 */ /* 0x004fea0003c00000 */
.L_x_52:
[----:B------:R-:W1:Y:S01]  /*4ec0*/  LDC.64 R16, c[0x4][R16] ;  /* 0x0100000010107b82 */ /* 0x000e620000000a00 */
[----:B------:R-:W-:Y:S01]  /*4ed0*/  ULDC.64 UR4, c[0x4][0x68] ;  /* 0x01001a0000047ab9 */ /* 0x000fe20000000a00 */
[----:B------:R-:W-:Y:S01]  /*4ee0*/  ULDC.64 UR6, c[0x4][0x8] ;  /* 0x0100020000067ab9 */ /* 0x000fe20000000a00 */
[----:B------:R-:W-:Y:S02]  /*4ef0*/  IMAD.U32 R4, RZ, RZ, UR4 ;  /* 0x00000004ff047e24 */ /* 0x000fe4000f8e00ff */
        /* <DEDUP_REMOVED lines=8> */
[----:B------:R-:W-:-:S07]  /*4f80*/  IMAD.MOV.U32 R13, RZ, RZ, RZ ;  /* 0x000000ffff0d7224 */ /* 0x000fce00078e00ff */
[----:B------:R-:W-:-:S07]  /*4f90*/  LEPC R20, `(.L_x_51) ;  /* 0x000000001014794e */ /* 0x000fce0000000000 */
[----:B-1----:R-:W-:Y:S05]  /*4fa0*/  CALL.ABS.NOINC R16 ;  /* 0x0000000010007343 */ /* 0x002fea0003c00000 */
.L_x_51:
[----:B------:R-:W-:Y:S02]  /*4fb0*/  ULDC.64 UR4, c[0x0][0x590] ;  /* 0x0001640000047ab9 */ /* 0x000fe40000000a00 */
[----:B------:R-:W-:-:S04]  /*4fc0*/  ISETP.NE.U32.AND P0, PT, RZ, UR4, PT ;  /* 0x00000004ff007c0c */ /* 0x000fc8000bf05070 */
[----:B------:R-:W-:-:S13]  /*4fd0*/  ISETP.NE.AND.EX P0, PT, RZ, UR5, PT, P0 ;  /* 0x00000005ff007c0c */ /* 0x000fda000bf05300 */
[----:B------:R-:W-:Y:S05]  /*4fe0*/  @!P0 BRA `(.L_x_53) ;  /* 0x0000000000148947 */ /* 0x000fea0003800000 */
[----:B-12---:R-:W-:-:S04]  /*4ff0*/  LEA R4, P0, R18, UR4, 0x3 ;  /* 0x0000000412047c11 */ /* 0x006fc8000f8018ff */
[----:B------:R-:W-:-:S06]  /*5000*/  LEA.HI.X R5, R18, UR5, R19, 0x3, P0 ;  /* 0x0000000512057c11 */ /* 0x000fcc00080f1c13 */
[----:B------:R-:W2:Y:S04]  /*5010*/  LDG.E.64 R4, desc[UR38][R4.64] ;  /* 0x0000002604047981 */ /* 0x000ea8000c1e1b00 */
[----:B--2---:R1:W5:Y:S01]  /*5020*/  LD.E R0, desc[UR38][R4.64] ;  /* 0x0000002604007980 */ /* 0x004362000c101900 */
[----:B------:R-:W-:Y:S05]  /*5030*/  BRA `(.L_x_54) ;  /* 0x0000000000307947 */ /* 0x000fea0003800000 */
.L_x_53:
[----:B------:R-:W-:Y:S02]  /*5040*/  ULDC.64 UR4, c[0x0][0x588] ;  /* 0x0001620000047ab9 */ /* 0x000fe40000000a00 */
[----:B------:R-:W-:-:S04]  /*5050*/  ISETP.NE.U32.AND P0, PT, RZ, UR4, PT ;  /* 0x00000004ff007c0c */ /* 0x000fc8000bf05070 */
[----:B------:R-:W-:-:S13]  /*5060*/  ISETP.NE.AND.EX P0, PT, RZ, UR5, PT, P0 ;  /* 0x00000005ff007c0c */ /* 0x000fda000bf05300 */
[----:B------:R-:W-:Y:S05]  /*5070*/  @!P0 BRA `(.L_x_55) ;  /* 0x0000000000188947 */ /* 0x000fea0003800000 */
[----:B-12---:R-:W1:Y:S01]  /*5080*/  LDC.64 R4, c[0x0][0x588] ;  /* 0x00016200ff047b82 */ /* 0x006e620000000a00 */
[----:B------:R-:W-:Y:S02]  /*5090*/  ULDC UR4, c[0x0][0x598] ;  /* 0x0001660000047ab9 */ /* 0x000fe40000000800 */
[----:B------:R-:W-:-:S04]  /*50a0*/  IMAD R3, R18, UR4, RZ ;  /* 0x0000000412037c24 */ /* 0x000fc8000f8e02ff */
[----:B-1----:R-:W-:-:S05]  /*50b0*/  IMAD.WIDE R4, R3, 0x4, R4 ;  /* 0x0000000403047825 */ /* 0x002fca00078e0204 */
[----:B------:R2:W5:Y:S01]  /*50c0*/  LDG.E R0, desc[UR38][R4.64] ;  /* 0x0000002604007981 */ /* 0x000562000c1e1900 */
[----:B------:R-:W-:Y:S05]  /*50d0*/  BRA `(.L_x_54) ;  /* 0x0000000000087947 */ /* 0x000fea0003800000 */
.L_x_55:
[----:B------:R-:W-:Y:S02]  /*50e0*/  ULDC UR4, c[0x0][0x580] ;  /* 0x0001600000047ab9 */ /* 0x000fe40000000800 */
[----:B--2---:R-:W-:-:S07]  /*50f0*/  IMAD.U32 R0, RZ, RZ, UR4 ;  /* 0x00000004ff007e24 */ /* 0x004fce000f8e00ff */
.L_x_54:
        /* <DEDUP_REMOVED lines=9> */
.L_x_56:
        /* <DEDUP_REMOVED lines=10> */
.L_x_58:
[----:B------:R-:W-:Y:S02]  /*5230*/  ULDC UR4, c[0x0][0x5a8] ;  /* 0x00016a0000047ab9 */ /* 0x000fe40000000800 */
[----:B------:R-:W-:-:S07]  /*5240*/  IMAD.U32 R3, RZ, RZ, UR4 ;  /* 0x00000004ff037e24 */ /* 0x000fce000f8e00ff */
.L_x_57:
[----:B------:R-:W-:Y:S01]  /*5250*/  ISETP.GT.U32.AND P0, PT, R152, 0x3e, PT ;  /* 0x0000003e9800780c */ /* 0x000fe20003f04070 */
[----:B------:R-:W-:Y:S01]  /*5260*/  BSSY B0, `(.L_x_59) ;  /* 0x0000007000007945 */ /* 0x000fe20003800000 */
[----:B------:R-:W-:-:S11]  /*5270*/  PRMT R8, RZ, 0x7610, R8 ;  /* 0x00007610ff087816 */ /* 0x000fd60000000008 */
[----:B------:R-:W-:Y:S05]  /*5280*/  @P0 BRA `(.L_x_60) ;  /* 0x0000000000100947 */ /* 0x000fea0003800000 */
[----:B------:R-:W-:-:S03]  /*5290*/  UMOV UR4, 0xffffffff ;  /* 0xffffffff00047882 */ /* 0x000fc60000000000 */
[----:B------:R-:W-:Y:S05]  /*52a0*/  BRA.DIV UR4, `(.L_x_61) ;  /* 0x0000009604107947 */ /* 0x000fea000b800000 */
[----:B------:R-:W-:-:S13]  /*52b0*/  ELECT P6, URZ, PT ;  /* 0x00000000003f782f */ /* 0x000fda00038c0000 */
.L_x_276:
[----:B------:R-:W-:-:S07]  /*52c0*/  SEL R8, RZ, 0x1, !P6 ;  /* 0x00000001ff087807 */ /* 0x000fce0007000000 */
.L_x_60:
[----:B------:R-:W-:Y:S05]  /*52d0*/  BSYNC B0 ;  /* 0x0000000000007941 */ /* 0x000fea0003800000 */
.L_x_59:
[----:B-123--:R-:W-:-:S05]  /*52e0*/  IMAD.U32 R4, RZ, RZ, UR55 ;  /* 0x00000037ff047e24 */ /* 0x00efca000f8e00ff */
[----:B------:R-:W-:-:S13]  /*52f0*/  ISETP.NE.AND P0, PT, R4, 0x3, PT ;  /* 0x000000030400780c */ /* 0x000fda0003f05270 */
[----:B------:R-:W-:Y:S05]  /*5300*/  @!P0 BRA `(.L_x_62) ;  /* 0x0000000000048947 */ /* 0x000fea0003800000 */
[----:B------:R-:W-:Y:S01]  /*5310*/  BPT.TRAP 0x1 ;  /* 0x000000040000795c */ /* 0x000fe20000300000 */
.L_x_62:
[----:B------:R-:W-:Y:S01]  /*5320*/  SHF.L.U32 R12, RZ, 0x1f, RZ ;  /* 0x0000001fff0c7819 */ /* 0x000fe200000006ff */
[----:B------:R-:W-:Y:S01]  /*5330*/  IMAD.MOV.U32 R4, RZ, RZ, RZ ;  /* 0x000000ffff047224 */ /* 0x000fe200078e00ff */
[----:B-----5:R-:W-:Y:S02]  /*5340*/  FSETP.NEU.AND P1, PT, R0, RZ, PT ;  /* 0x000000ff0000720b */ /* 0x020fe40003f2d000 */
[----:B------:R-:W1:Y:S11]  /*5350*/  SYNCS.PHASECHK.TRANS64.TRYWAIT P2, [UR50+0x344e0], R12 ;  /* 0x0344e00cff0075a7 */ /* 0x000e760008040172 */
[----:B------:R-:W-:Y:S01]  /*5360*/  @P1 LEA R13, R22, UR50, 0x1 ;  /* 0x00000032160d1c11 */ /* 0x000fe2000f8e08ff */
[----:B-1----:R-:W-:Y:S06]  /*5370*/  @!P2 BRA `(.L_x_63) ;  /* 0x0000009000f4a947 */ /* 0x002fec0003800000 */
.L_x_277:
[----:B------:R-:W-:Y:S05]  /*5380*/  @P1 WARPSYNC.ALL ;  /* 0x0000000000001948 */ /* 0x000fea0003800000 */
[----:B-1----:R-:W1:Y:S01]  /*5390*/  @P1 LDSM.16.MT88.4 R4, [R13+0x30000] ;  /* 0x030000000d04183b */ /* 0x002e620000004200 */
[----:B------:R-:W-:Y:S01]  /*53a0*/  PRMT R8, R8, 0x9910, RZ ;  /* 0x0000991008087816 */ /* 0x000fe200000000ff */
[----:B------:R-:W-:Y:S01]  /*53b0*/  BSSY B0, `(.L_x_64) ;  /* 0x000000d000007945 */ /* 0x000fe20003800000 */
[-C--:B------:R-:W-:Y:S01]  /*53c0*/  FMUL R88, R88, R3.reuse ;  /* 0x0000000358587220 */ /* 0x080fe20000400000 */
[-C--:B------:R-:W-:Y:S01]  /*53d0*/  FMUL R14, R89, R3.reuse ;  /* 0x00000003590e7220 */ /* 0x080fe20000400000 */
[----:B------:R-:W-:Y:S01]  /*53e0*/  ISETP.NE.AND P2, PT, R8, RZ, PT ;  /* 0x000000ff0800720c */ /* 0x000fe20003f45270 */
[----:B------:R-:W-:Y:S01]  /*53f0*/  FMUL R90, R90, R3 ;  /* 0x000000035a5a7220 */ /* 0x000fe20000400000 */
[----:B------:R2:W3:Y:S01]  /*5400*/  @P1 LDSM.16.MT88.4 R8, [R13+0x30800] ;  /* 0x030800000d08183b */ /* 0x0004e20000004200 */
[----:B-1----:R-:W-:-:S02]  /*5410*/  HADD2.F32 R15, -RZ, R4.H0_H0 ;  /* 0x20000004ff0f7230 */ /* 0x002fc40000004100 */
[----:B------:R-:W-:Y:S01]  /*5420*/  HADD2.F32 R17, -RZ, R4.H1_H1 ;  /* 0x30000004ff117230 */ /* 0x000fe20000004100 */
[----:B--2---:R-:W-:Y:S07]  /*5430*/  @P1 BRA `(.L_x_65) ;  /* 0x0000000000101947 */ /* 0x004fee0003800000 */
[----:B------:R-:W-:Y:S02]  /*5440*/  MOV R5, RZ ;  /* 0x000000ff00057202 */ /* 0x000fe40000000f00 */
[----:B------:R-:W-:Y:S02]  /*5450*/  CS2R R6, SRZ ;  /* 0x0000000000067805 */ /* 0x000fe4000001ff00 */
[----:B---3--:R-:W-:Y:S02]  /*5460*/  CS2R R8, SRZ ;  /* 0x0000000000087805 */ /* 0x008fe4000001ff00 */
[----:B------:R-:W-:-:S07]  /*5470*/  CS2R R10, SRZ ;  /* 0x00000000000a7805 */ /* 0x000fce000001ff00 */
.L_x_65:
[----:B------:R-:W-:Y:S05]  /*5480*/  BSYNC B0 ;  /* 0x0000000000007941 */ /* 0x000fea0003800000 */
.L_x_64:
[--C-:B------:R-:W-:Y:S02]  /*5490*/  HADD2.F32 R13, -RZ, R5.reuse.H0_H0 ;  /* 0x20000005ff0d7230 */ /* 0x100fe40000004100 */
[----:B------:R-:W-:Y:S01]  /*54a0*/  FMUL R16, R91, R3 ;  /* 0x000000035b107220 */ /* 0x000fe20000400000 */
[----:B------:R-:W-:Y:S02]  /*54b0*/  HADD2.F32 R19, -RZ, R5.H1_H1 ;  /* 0x30000005ff137230 */ /* 0x000fe40000004100 */
[-C--:B------:R-:W-:Y:S01]  /*54c0*/  FFMA R88, R15, R0.reuse, R88 ;  /* 0x000000000f587223 */ /* 0x080fe20000000058 */
[-C--:B------:R-:W-:Y:S01]  /*54d0*/  FFMA R21, R17, R0.reuse, R14 ;  /* 0x0000000011157223 */ /* 0x080fe2000000000e */
[-C--:B------:R-:W-:Y:S01]  /*54e0*/  FFMA R90, R13, R0.reuse, R90 ;  /* 0x000000000d5a7223 */ /* 0x080fe2000000005a */
[--C-:B------:R-:W-:Y:S02]  /*54f0*/  HADD2.F32 R13, -RZ, R6.reuse.H0_H0 ;  /* 0x20000006ff0d7230 */ /* 0x100fe40000004100 */
[----:B------:R-:W-:Y:S01]  /*5500*/  FFMA R89, R19, R0, R16 ;  /* 0x0000000013597223 */ /* 0x000fe20000000010 */
[----:B------:R-:W-:-:S02]  /*5510*/  HADD2.F32 R15, -RZ, R6.H1_H1 ;  /* 0x30000006ff0f7230 */ /* 0x000fc40000004100 */
[-C--:B------:R-:W-:Y:S01]  /*5520*/  FMUL R92, R92, R3.reuse ;  /* 0x000000035c5c7220 */ /* 0x080fe20000400000 */
[-C--:B------:R-:W-:Y:S01]  /*5530*/  FMUL R14, R93, R3.reuse ;  /* 0x000000035d0e7220 */ /* 0x080fe20000400000 */
[--C-:B------:R-:W-:Y:S02]  /*5540*/  HADD2.F32 R17, -RZ, R7.reuse.H0_H0 ;  /* 0x20000007ff117230 */ /* 0x100fe40000004100 */
[-C--:B------:R-:W-:Y:S01]  /*5550*/  FMUL R94, R94, R3.reuse ;  /* 0x000000035e5e7220 */ /* 0x080fe20000400000 */
[----:B------:R-:W-:Y:S02]  /*5560*/  HADD2.F32 R19, -RZ, R7.H1_H1 ;  /* 0x30000007ff137230 */ /* 0x000fe40000004100 */
[----:B------:R-:W-:Y:S01]  /*5570*/  FMUL R16, R95, R3 ;  /* 0x000000035f107220 */ /* 0x000fe20000400000 */
[-C--:B------:R-:W-:Y:S01]  /*5580*/  FFMA R92, R13, R0.reuse, R92 ;  /* 0x000000000d5c7223 */ /* 0x080fe2000000005c */
[----:B------:R-:W-:Y:S01]  /*5590*/  FFMA R91, R15, R0, R14 ;  /* 0x000000000f5b7223 */ /* 0x000fe2000000000e */
[----:B---3--:R-:W-:-:S02]  /*55a0*/  HADD2.F32 R13, -RZ, R8.H0_H0 ;  /* 0x20000008ff0d7230 */ /* 0x008fc40000004100 */
[-C--:B------:R-:W-:Y:S01]  /*55b0*/  FFMA R94, R17, R0.reuse, R94 ;  /* 0x00000000115e7223 */ /* 0x080fe2000000005e */
[----:B------:R-:W-:Y:S02]  /*55c0*/  HADD2.F32 R15, -RZ, R8.H1_H1 ;  /* 0x30000008ff0f7230 */ /* 0x000fe40000004100 */
[-C--:B------:R-:W-:Y:S01]  /*55d0*/  FFMA R93, R19, R0.reuse, R16 ;  /* 0x00000000135d7223 */ /* 0x080fe20000000010 */
        /* <DEDUP_REMOVED lines=8> */
[----:B------:R-:W-:-:S02]  /*5660*/  HADD2.F32 R13, -RZ, R10.H0_H0 ;  /* 0x2000000aff0d7230 */ /* 0x000fc40000004100 */
        /* <DEDUP_REMOVED lines=10> */
[-C--:B------:R-:W-:Y:S01]  /*5710*/  FFMA R14, R15, R0.reuse, R14 ;  /* 0x000000000f0e7223 */ /* 0x080fe2000000000e */
[-C--:B------:R-:W-:Y:S01]  /*5720*/  FFMA R17, R17, R0.reuse, R102 ;  /* 0x0000000011117223 */ /* 0x080fe20000000066 */
[----:B------:R-:W-:Y:S01]  /*5730*/  FFMA R16, R19, R0, R16 ;  /* 0x0000000013107223 */ /* 0x000fe20000000010 */
[----:B------:R-:W-:Y:S01]  /*5740*/  F2FP.F16.F32.PACK_AB R89, R89, R90 ;  /* 0x0000005a5959723e */ /* 0x000fe200000000ff */
[----:B------:R-:W-:Y:S05]  /*5750*/  WARPSYNC.ALL ;  /* 0x0000000000007948 */ /* 0x000fea0003800000 */
[----:B------:R-:W-:Y:S01]  /*5760*/  F2FP.F16.F32.PACK_AB R97, R97, R98 ;  /* 0x000000626161723e */ /* 0x000fe200000000ff */
[----:B------:R-:W-:Y:S01]  /*5770*/  BSSY B0, `(.L_x_66) ;  /* 0x0000016000007945 */ /* 0x000fe20003800000 */
[----:B------:R-:W-:-:S02]  /*5780*/  F2FP.F16.F32.PACK_AB R90, R91, R92 ;  /* 0x0000005c5b5a723e */ /* 0x000fc400000000ff */
[----:B------:R-:W-:Y:S02]  /*5790*/  F2FP.F16.F32.PACK_AB R98, R14, R13 ;  /* 0x0000000d0e62723e */ /* 0x000fe400000000ff */
[----:B------:R-:W-:Y:S02]  /*57a0*/  F2FP.F16.F32.PACK_AB R88, R21, R88 ;  /* 0x000000581558723e */ /* 0x000fe400000000ff */
[----:B------:R-:W-:Y:S02]  /*57b0*/  F2FP.F16.F32.PACK_AB R91, R93, R94 ;  /* 0x0000005e5d5b723e */ /* 0x000fe400000000ff */
[----:B------:R-:W-:Y:S02]  /*57c0*/  LEA R13, R22, UR50, 0x1 ;  /* 0x00000032160d7c11 */ /* 0x000fe4000f8e08ff */
[----:B------:R-:W-:Y:S02]  /*57d0*/  F2FP.F16.F32.PACK_AB R96, R95, R96 ;  /* 0x000000605f60723e */ /* 0x000fe400000000ff */
[----:B------:R-:W-:Y:S01]  /*57e0*/  F2FP.F16.F32.PACK_AB R99, R16, R17 ;  /* 0x000000111063723e */ /* 0x000fe200000000ff */
[----:B------:R1:W-:Y:S04]  /*57f0*/  STSM.16.MT88.4 [R13+0x30000], R88 ;  /* 0x030000580d007844 */ /* 0x0003e80000004200 */
[----:B------:R1:W-:Y:S01]  /*5800*/  STSM.16.MT88.4 [R13+0x30800], R96 ;  /* 0x030800600d007844 */ /* 0x0003e20000004200 */
[----:B------:R-:W-:Y:S01]  /*5810*/  @!PT LDS RZ, [RZ] ;  /* 0x00000000fffff984 */ /* 0x000fe20000000800 */
[----:B------:R-:W-:Y:S01]  /*5820*/  @!PT LDS RZ, [RZ] ;  /* 0x00000000fffff984 */ /* 0x000fe20000000800 */
[----:B------:R-:W-:Y:S01]  /*5830*/  @!PT LDS RZ, [RZ] ;  /* 0x00000000fffff984 */ /* 0x000fe20000000800 */
[----:B------:R-:W-:Y:S01]  /*5840*/  @!PT LDS RZ, [RZ] ;  /* 0x00000000fffff984 */ /* 0x000fe20000000800 */
[----:B------:R2:W-:Y:S06]  /*5850*/  MEMBAR.ALL.CTA ;  /* 0x0000000000007992 */ /* 0x0005ec0000008000 */
[----:B--2---:R-:W2:Y:S02]  /*5860*/  FENCE.VIEW.ASYNC.S ;  /* 0x00000000000073c6 */ /* 0x004ea40000000000 */
[----:B--2---:R-:W-:Y:S06]  /*5870*/  BAR.SYNC.DEFER_BLOCKING 0x1, 0x80 ;  /* 0x0042000000007b1d */ /* 0x004fec0000010000 */
[----:B------:R-:W-:Y:S05]  /*5880*/  @!P2 BRA `(.L_x_67) ;  /* 0x000000000010a947 */ /* 0x000fea0003800000 */
[----:B------:R-:W-:-:S09]  /*5890*/  UIADD3 UR44, UR50, 0x30000, URZ ;  /* 0x00030000322c7890 */ /* 0x000fd2000fffe03f */
[----:B------:R2:W-:Y:S01]  /*58a0*/  UTMASTG.2D [UR44], [UR36] ;  /* 0x0000002c240073b5 */ /* 0x0005e20008008000 */
[----:B------:R0:W-:Y:S01]  /*58b0*/  UTMACMDFLUSH ;  /* 0x00000000000079b7 */ /* 0x0001e20000000000 */
[----:B--2---:R-:W-:-:S04]  /*58c0*/  DEPBAR.LE SB0, 0x1 ;  /* 0x000080400000791a */ /* 0x004fc80000000000 */
.L_x_67:
[----:B------:R-:W-:Y:S05]  /*58d0*/  BSYNC B0 ;  /* 0x0000000000007941 */ /* 0x000fea0003800000 */
.L_x_66:
[----:B------:R-:W-:Y:S06]  /*58e0*/  BAR.SYNC.DEFER_BLOCKING 0x1, 0x80 ;  /* 0x0042000000007b1d */ /* 0x000fec0000010000 */
[----:B------:R-:W-:Y:S05]  /*58f0*/  @!P0 BRA `(.L_x_68) ;  /* 0x0000000000048947 */ /* 0x000fea0003800000 */
[----:B------:R-:W-:Y:S01]  /*5900*/  BPT.TRAP 0x1 ;  /* 0x000000040000795c */ /* 0x000fe20000300000 */
.L_x_68:
[----:B------:R-:W2:Y:S02]  /*5910*/  SYNCS.PHASECHK.TRANS64.TRYWAIT P3, [UR50+0x344e8], R12 ;  /* 0x0344e80cff0075a7 */ /* 0x000ea40008060172 */
[----:B--2---:R-:W-:Y:S05]  /*5920*/  @!P3 BRA `(.L_x_69) ;  /* 0x0000008c00a0b947 */ /* 0x004fea0003800000 */
.L_x_278:
[----:B------:R-:W-:Y:S05]  /*5930*/  @P1 WARPSYNC.ALL ;  /* 0x0000000000001948 */ /* 0x000fea0003800000 */
[----:B------:R-:W3:Y:S01]  /*5940*/  @P1 LDSM.16.MT88.4 R4, [R13+0x31000] ;  /* 0x031000000d04183b */ /* 0x000ee20000004200 */
[-C--:B--2---:R-:W-:Y:S01]  /*5950*/  FMUL R15, R24, R3.reuse ;  /* 0x00000003180f7220 */ /* 0x084fe20000400000 */
[-C--:B------:R-:W-:Y:S01]  /*5960*/  FMUL R25, R25, R3.reuse ;  /* 0x0000000319197220 */ /* 0x080fe20000400000 */
[-C--:B------:R-:W-:Y:S01]  /*5970*/  FMUL R17, R26, R3.reuse ;  /* 0x000000031a117220 */ /* 0x080fe20000400000 */
[----:B------:R-:W2:Y:S01]  /*5980*/  @P1 LDSM.16.MT88.4 R8, [R13+0x31800] ;  /* 0x031800000d08183b */ /* 0x000ea20000004200 */
[-C--:B------:R-:W-:Y:S01]  /*5990*/  FMUL R27, R27, R3.reuse ;  /* 0x000000031b1b7220 */ /* 0x080fe20000400000 */
[-C--:B------:R-:W-:Y:S01]  /*59a0*/  FMUL R19, R28, R3.reuse ;  /* 0x000000031c137220 */ /* 0x080fe20000400000 */
[-C--:B------:R-:W-:Y:S01]  /*59b0*/  FMUL R29, R29, R3.reuse ;  /* 0x000000031d1d7220 */ /* 0x080fe20000400000 */
[-C--:B------:R-:W-:Y:S01]  /*59c0*/  FMUL R21, R30, R3.reuse ;  /* 0x000000031e157220 */ /* 0x080fe20000400000 */
[-C--:B------:R-:W-:Y:S01]  /*59d0*/  FMUL R31, R31, R3.reuse ;  /* 0x000000031f1f7220 */ /* 0x080fe20000400000 */
[-C--:B------:R-:W-:Y:S01]  /*59e0*/  FMUL R33, R33, R3.reuse ;  /* 0x0000000321217220 */ /* 0x080fe20000400000 */
[-C--:B------:R-:W-:Y:S01]  /*59f0*/  FMUL R35, R35, R3.reuse ;  /* 0x0000000323237220 */ /* 0x080fe20000400000 */
[-C--:B------:R-:W-:Y:S01]  /*5a00*/  FMUL R37, R37, R3.reuse ;  /* 0x0000000325257220 */ /* 0x080fe20000400000 */
[----:B------:R-:W-:Y:S01]  /*5a10*/  FMUL R39, R39, R3 ;  /* 0x0000000327277220 */ /* 0x000fe20000400000 */
[----:B------:R-:W-:Y:S05]  /*5a20*/  WARPSYNC.ALL ;  /* 0x0000000000007948 */ /* 0x000fea0003800000 */
[----:B------:R-:W-:Y:S01]  /*5a30*/  BSSY B0, `(.L_x_70) ;  /* 0x000003d000007945 */ /* 0x000fe20003800000 */
[----:B---3--:R-:W-:-:S02]  /*5a40*/  HADD2.F32 R14, -RZ, R4.H0_H0 ;  /* 0x20000004ff0e7230 */ /* 0x008fc40000004100 */
[----:B------:R-:W-:Y:S02]  /*5a50*/  HADD2.F32 R16, -RZ, R4.H1_H1 ;  /* 0x30000004ff107230 */ /* 0x000fe40000004100 */
[--C-:B------:R-:W-:Y:S02]  /*5a60*/  HADD2.F32 R18, -RZ, R5.reuse.H0_H0 ;  /* 0x20000005ff127230 */ /* 0x100fe40000004100 */
[-C--:B------:R-:W-:Y:S01]  /*5a70*/  FFMA R15, R14, R0.reuse, R15 ;  /* 0x000000000e0f7223 */ /* 0x080fe2000000000f */
[----:B------:R-:W-:Y:S02]  /*5a80*/  HADD2.F32 R20, -RZ, R5.H1_H1 ;  /* 0x30000005ff147230 */ /* 0x000fe40000004100 */
[-C--:B------:R-:W-:Y:S01]  /*5a90*/  FFMA R14, R16, R0.reuse, R25 ;  /* 0x00000000100e7223 */ /* 0x080fe20000000019 */
[----:B------:R-:W-:Y:S02]  /*5aa0*/  HADD2.F32 R24, -RZ, R7.H0_H0 ;  /* 0x20000007ff187230 */ /* 0x000fe40000004100 */
[----:B------:R-:W-:Y:S01]  /*5ab0*/  FFMA R17, R18, R0, R17 ;  /* 0x0000000012117223 */ /* 0x000fe20000000011 */
[----:B------:R-:W-:-:S02]  /*5ac0*/  HADD2.F32 R18, -RZ, R6.H0_H0 ;  /* 0x20000006ff127230 */ /* 0x000fc40000004100 */
[-C--:B------:R-:W-:Y:S01]  /*5ad0*/  FFMA R16, R20, R0.reuse, R27 ;  /* 0x0000000014107223 */ /* 0x080fe2000000001b */
[----:B------:R-:W-:Y:S02]  /*5ae0*/  HADD2.F32 R20, -RZ, R6.H1_H1 ;  /* 0x30000006ff147230 */ /* 0x000fe40000004100 */
[-C--:B------:R-:W-:Y:S01]  /*5af0*/  FFMA R21, R24, R0.reuse, R21 ;  /* 0x0000000018157223 */ /* 0x080fe20000000015 */
[----:B------:R-:W-:Y:S02]  /*5b00*/  HADD2.F32 R26, -RZ, R7.H1_H1 ;  /* 0x30000007ff1a7230 */ /* 0x000fe40000004100 */
[-C--:B------:R-:W-:Y:S01]  /*5b10*/  FFMA R19, R18, R0.reuse, R19 ;  /* 0x0000000012137223 */ /* 0x080fe20000000013 */
[--C-:B--2---:R-:W-:Y:S02]  /*5b20*/  HADD2.F32 R24, -RZ, R8.reuse.H0_H0 ;  /* 0x20000008ff187230 */ /* 0x104fe40000004100 */
[-C--:B------:R-:W-:Y:S01]  /*5b30*/  FFMA R18, R20, R0.reuse, R29 ;  /* 0x0000000014127223 */ /* 0x080fe2000000001d */
[----:B------:R-:W-:Y:S01]  /*5b40*/  FMUL R25, R32, R3 ;  /* 0x0000000320197220 */ /* 0x000fe20000400000 */
[----:B------:R-:W-:Y:S01]  /*5b50*/  FFMA R20, R26, R0, R31 ;  /* 0x000000001a147223 */ /* 0x000fe2000000001f */
[----:B------:R-:W-:-:S02]  /*5b60*/  HADD2.F32 R26, -RZ, R8.H1_H1 ;  /* 0x30000008ff1a7230 */ /* 0x000fc40000004100 */
[-C--:B------:R-:W-:Y:S01]  /*5b70*/  FMUL R27, R34, R3.reuse ;  /* 0x00000003221b7220 */ /* 0x080fe20000400000 */
[--C-:B------:R-:W-:Y:S02]  /*5b80*/  HADD2.F32 R28, -RZ, R9.reuse.H0_H0 ;  /* 0x20000009ff1c7230 */ /* 0x100fe40000004100 */
[-C--:B------:R-:W-:Y:S01]  /*5b90*/  FFMA R25, R24, R0.reuse, R25 ;  /* 0x0000000018197223 */ /* 0x080fe20000000019 */
[----:B------:R-:W-:Y:S02]  /*5ba0*/  HADD2.F32 R30, -RZ, R9.H1_H1 ;  /* 0x30000009ff1e7230 */ /* 0x000fe40000004100 */
[-C--:B------:R-:W-:Y:S01]  /*5bb0*/  FFMA R24, R26, R0.reuse, R33 ;  /* 0x000000001a187223 */ /* 0x080fe20000000021 */
[----:B------:R-:W-:Y:S01]  /*5bc0*/  FMUL R29, R36, R3 ;  /* 0x00000003241d7220 */ /* 0x000fe20000400000 */
[-C--:B------:R-:W-:Y:S01]  /*5bd0*/  FFMA R27, R28, R0.reuse, R27 ;  /* 0x000000001c1b7223 */ /* 0x080fe2000000001b */
[--C-:B------:R-:W-:Y:S02]  /*5be0*/  HADD2.F32 R28, -RZ, R10.reuse.H0_H0 ;  /* 0x2000000aff1c7230 */ /* 0x100fe40000004100 */
[----:B------:R-:W-:Y:S01]  /*5bf0*/  FFMA R26, R30, R0, R35 ;  /* 0x000000001e1a7223 */ /* 0x000fe20000000023 */
[----:B------:R-:W-:-:S02]  /*5c00*/  HADD2.F32 R30, -RZ, R10.H1_H1 ;  /* 0x3000000aff1e7230 */ /* 0x000fc40000004100 */
[----:B------:R-:W-:Y:S01]  /*5c10*/  FMUL R31, R38, R3 ;  /* 0x00000003261f7220 */ /* 0x000fe20000400000 */
[--C-:B------:R-:W-:Y:S02]  /*5c20*/  HADD2.F32 R32, -RZ, R11.reuse.H0_H0 ;  /* 0x2000000bff207230 */ /* 0x100fe40000004100 */
[-C--:B------:R-:W-:Y:S01]  /*5c30*/  FFMA R29, R28, R0.reuse, R29 ;  /* 0x000000001c1d7223 */ /* 0x080fe2000000001d */
[----:B------:R-:W-:Y:S02]  /*5c40*/  HADD2.F32 R34, -RZ, R11.H1_H1 ;  /* 0x3000000bff227230 */ /* 0x000fe40000004100 */
[-C--:B------:R-:W-:Y:S01]  /*5c50*/  FFMA R28, R30, R0.reuse, R37 ;  /* 0x000000001e1c7223 */ /* 0x080fe20000000025 */
[----:B------:R-:W-:Y:S01]  /*5c60*/  F2FP.F16.F32.PACK_AB R24, R24, R25 ;  /* 0x000000191818723e */ /* 0x000fe200000000ff */
[-C--:B------:R-:W-:Y:S01]  /*5c70*/  FFMA R31, R32, R0.reuse, R31 ;  /* 0x00000000201f7223 */ /* 0x080fe2000000001f */
[----:B------:R-:W-:Y:S01]  /*5c80*/  F2FP.F16.F32.PACK_AB R32, R14, R15 ;  /* 0x0000000f0e20723e */ /* 0x000fe200000000ff */
[----:B------:R-:W-:Y:S01]  /*5c90*/  FFMA R30, R34, R0, R39 ;  /* 0x00000000221e7223 */ /* 0x000fe20000000027 */
[----:B------:R-:W-:-:S02]  /*5ca0*/  F2FP.F16.F32.PACK_AB R33, R16, R17 ;  /* 0x000000111021723e */ /* 0x000fc400000000ff */
[----:B------:R-:W-:Y:S02]  /*5cb0*/  F2FP.F16.F32.PACK_AB R34, R18, R19 ;  /* 0x000000131222723e */ /* 0x000fe400000000ff */
[----:B------:R-:W-:Y:S02]  /*5cc0*/  F2FP.F16.F32.PACK_AB R35, R20, R21 ;  /* 0x000000151423723e */ /* 0x000fe400000000ff */
[----:B------:R-:W-:Y:S02]  /*5cd0*/  F2FP.F16.F32.PACK_AB R25, R26, R27 ;  /* 0x0000001b1a19723e */ /* 0x000fe400000000ff */
[----:B------:R-:W-:Y:S01]  /*5ce0*/  F2FP.F16.F32.PACK_AB R26, R28, R29 ;  /* 0x0000001d1c1a723e */ /* 0x000fe200000000ff */
[----:B------:R2:W-:Y:S01]  /*5cf0*/  STSM.16.MT88.4 [R13+0x31000], R32 ;  /* 0x031000200d007844 */ /* 0x0005e20000004200 */
[----:B------:R-:W-:-:S05]  /*5d00*/  F2FP.F16.F32.PACK_AB R27, R30, R31 ;  /* 0x0000001f1e1b723e */ /* 0x000fca00000000ff */
[----:B------:R2:W-:Y:S01]  /*5d10*/  STSM.16.MT88.4 [R13+0x31800], R24 ;  /* 0x031800180d007844 */ /* 0x0005e20000004200 */
[----:B------:R-:W-:Y:S01]  /*5d20*/  @!PT LDS RZ, [RZ] ;  /* 0x00000000fffff984 */ /* 0x000fe20000000800 */
[----:B------:R-:W-:Y:S01]  /*5d30*/  @!PT LDS RZ, [RZ] ;  /* 0x00000000fffff984 */ /* 0x000fe20000000800 */
[----:B------:R-:W-:Y:S01]  /*5d40*/  @!PT LDS RZ, [RZ] ;  /* 0x00000000fffff984 */ /* 0x000fe20000000800 */
[----:B------:R-:W-:Y:S01]  /*5d50*/  @!PT LDS RZ, [RZ] ;  /* 0x00000000fffff984 */ /* 0x000fe20000000800 */
[----:B------:R3:W-:Y:S06]  /*5d60*/  MEMBAR.ALL.CTA ;  /* 0x0000000000007992 */ /* 0x0007ec0000008000 */
[----:B---3--:R-:W3:Y:S02]  /*5d70*/  FENCE.VIEW.ASYNC.S ;  /* 0x00000000000073c6 */ /* 0x008ee40000000000 */
[----:B---3--:R-:W-:Y:S06]  /*5d80*/  BAR.SYNC.DEFER_BLOCKING 0x1, 0x80 ;  /* 0x0042000000007b1d */ /* 0x008fec0000010000 */
[----:B------:R-:W-:Y:S05]  /*5d90*/  @!P2 BRA `(.L_x_71) ;  /* 0x000000000018a947 */ /* 0x000fea0003800000 */
[----:B------:R-:W-:Y:S02]  /*5da0*/  UIADD3 UR5, UR45, 0x40, URZ ;  /* 0x000000402d057890 */ /* 0x000fe4000fffe03f */
[----:B------:R-:W-:Y:S01]  /*5db0*/  UIADD3 UR4, UR50, 0x31000, URZ ;  /* 0x0003100032047890 */ /* 0x000fe2000fffe03f */
[----:B------:R-:W-:-:S08]  /*5dc0*/  UMOV UR6, UR46 ;  /* 0x0000002e00067c82 */ /* 0x000fd00008000000 */
[----:B------:R3:W-:Y:S01]  /*5dd0*/  UTMASTG.2D [UR4], [UR36] ;  /* 0x00000004240073b5 */ /* 0x0007e20008008000 */
[----:B------:R0:W-:Y:S01]  /*5de0*/  UTMACMDFLUSH ;  /* 0x00000000000079b7 */ /* 0x0001e20000000000 */
[----:B---3--:R-:W-:-:S04]  /*5df0*/  DEPBAR.LE SB0, 0x1 ;  /* 0x000080400000791a */ /* 0x008fc80000000000 */
.L_x_71:
[----:B------:R-:W-:Y:S05]  /*5e00*/  BSYNC B0 ;  /* 0x0000000000007941 */ /* 0x000fea0003800000 */
.L_x_70:
[----:B------:R-:W-:Y:S06]  /*5e10*/  BAR.SYNC.DEFER_BLOCKING 0x1, 0x80 ;  /* 0x0042000000007b1d */ /* 0x000fec0000010000 */
[----:B------:R-:W-:Y:S05]  /*5e20*/  @!P0 BRA `(.L_x_72) ;  /* 0x0000000000048947 */ /* 0x000fea0003800000 */
[----:B------:R-:W-:Y:S01]  /*5e30*/  BPT.TRAP 0x1 ;  /* 0x000000040000795c */ /* 0x000fe20000300000 */
.L_x_72:
[----:B------:R-:W-:-:S04]  /*5e40*/  UIADD3 UR4, UR50, 0x34500, URZ ;  /* 0x0003450032047890 */ /* 0x000fc8000fffe03f */
[----:B------:R-:W-:-:S09]  /*5e50*/  UPRMT UR8, UR57, 0x654, UR4 ;  /* 0x0000065439087896 */ /* 0x000fd20008000004 */
[----:B------:R-:W-:Y:S01]  /*5e60*/  SYNCS.ARRIVE.TRANS64.RED.A1T0 RZ, [UR8], RZ ;  /* 0x000000ffffff79a7 */ /* 0x000fe20008100408 */
[----:B------:R-:W-:Y:S05]  /*5e70*/  @!P0 BRA `(.L_x_73) ;  /* 0x0000000000048947 */ /* 0x000fea0003800000 */
[----:B------:R-:W-:Y:S01]  /*5e80*/  BPT.TRAP 0x1 ;  /* 0x000000040000795c */ /* 0x000fe20000300000 */
.L_x_73:
[----:B------:R-:W3:Y:S02]  /*5e90*/  SYNCS.PHASECHK.TRANS64.TRYWAIT P3, [UR50+0x344f0], R12 ;  /* 0x0344f00cff0075a7 */ /* 0x000ee40008060172 */
[----:B---3--:R-:W-:Y:S05]  /*5ea0*/  @!P3 BRA `(.L_x_74) ;  /* 0x000000880058b947 */ /* 0x008fea0003800000 */
.L_x_279:
[----:B------:R-:W-:Y:S05]  /*5eb0*/  @P1 WARPSYNC.ALL ;  /* 0x0000000000001948 */ /* 0x000fea0003800000 */
[----:B------:R-:W4:Y:S01]  /*5ec0*/  @P1 LDSM.16.MT88.4 R4, [R13+0x32000] ;  /* 0x032000000d04183b */ /* 0x000f220000004200 */
[-C--:B---3--:R-:W-:Y:S01]  /*5ed0*/  FMUL R15, R104, R3.reuse ;  /* 0x00000003680f7220 */ /* 0x088fe20000400000 */
[-C--:B------:R-:W-:Y:S01]  /*5ee0*/  FMUL R105, R105, R3.reuse ;  /* 0x0000000369697220 */ /* 0x080fe20000400000 */
[-C--:B------:R-:W-:Y:S01]  /*5ef0*/  FMUL R17, R106, R3.reuse ;  /* 0x000000036a117220 */ /* 0x080fe20000400000 */
[----:B------:R-:W3:Y:S01]  /*5f00*/  @P1 LDSM.16.MT88.4 R8, [R13+0x32800] ;  /* 0x032800000d08183b */ /* 0x000ee20000004200 */
[-C--:B------:R-:W-:Y:S01]  /*5f10*/  FMUL R107, R107, R3.reuse ;  /* 0x000000036b6b7220 */ /* 0x080fe20000400000 */
[-C--:B------:R-:W-:Y:S01]  /*5f20*/  FMUL R19, R108, R3.reuse ;  /* 0x000000036c137220 */ /* 0x080fe20000400000 */
[-C--:B------:R-:W-:Y:S01]  /*5f30*/  FMUL R109, R109, R3.reuse ;  /* 0x000000036d6d7220 */ /* 0x080fe20000400000 */
[-C--:B------:R-:W-:Y:S01]  /*5f40*/  FMUL R21, R110, R3.reuse ;  /* 0x000000036e157220 */ /* 0x080fe20000400000 */
[-C--:B------:R-:W-:Y:S01]  /*5f50*/  FMUL R111, R111, R3.reuse ;  /* 0x000000036f6f7220 */ /* 0x080fe20000400000 */
[-C--:B--2---:R-:W-:Y:S01]  /*5f60*/  FMUL R25, R112, R3.reuse ;  /* 0x0000000370197220 */ /* 0x084fe20000400000 */
        /* <DEDUP_REMOVED lines=9> */
[----:B----4-:R-:W-:-:S02]  /*6000*/  HADD2.F32 R14, -RZ, R4.H0_H0 ;  /* 0x20000004ff0e7230 */ /* 0x010fc40000004100 */
        /* <DEDUP_REMOVED lines=13> */
[----:B---3--:R-:W-:Y:S02]  /*60e0*/  HADD2.F32 R24, -RZ, R8.H0_H0 ;  /* 0x20000008ff187230 */ /* 0x008fe40000004100 */
[----:B------:R-:W-:Y:S01]  /*60f0*/  FFMA R18, R20, R0, R109 ;  /* 0x0000000014127223 */ /* 0x000fe2000000006d */
[----:B------:R-:W-:-:S02]  /*6100*/  HADD2.F32 R28, -RZ, R9.H0_H0 ;  /* 0x20000009ff1c7230 */ /* 0x000fc40000004100 */
[-C--:B------:R-:W-:Y:S01]  /*6110*/  FFMA R20, R26, R0.reuse, R111 ;  /* 0x000000001a147223 */ /* 0x080fe2000000006f */
[----:B------:R-:W-:Y:S02]  /*6120*/  HADD2.F32 R26, -RZ, R8.H1_H1 ;  /* 0x30000008ff1a7230 */ /* 0x000fe40000004100 */
        /* <DEDUP_REMOVED lines=37> */
.L_x_76:
[----:B------:R-:W-:Y:S05]  /*6380*/  BSYNC B0 ;  /* 0x0000000000007941 */ /* 0x000fea0003800000 */
.L_x_75:
[----:B------:R-:W-:Y:S06]  /*6390*/  BAR.SYNC.DEFER_BLOCKING 0x1, 0x80 ;  /* 0x0042000000007b1d */ /* 0x000fec0000010000 */
[----:B------:R-:W-:Y:S05]  /*63a0*/  @!P0 BRA `(.L_x_77) ;  /* 0x0000000000048947 */ /* 0x000fea0003800000 */
[----:B------:R-:W-:Y:S01]  /*63b0*/  BPT.TRAP 0x1 ;  /* 0x000000040000795c */ /* 0x000fe20000300000 */
.L_x_77:
[----:B------:R-:W-:-:S04]  /*63c0*/  UIADD3 UR4, UR50, 0x34508, URZ ;  /* 0x0003450832047890 */ /* 0x000fc8000fffe03f */
[----:B------:R-:W-:-:S09]  /*63d0*/  UPRMT UR9, UR57, 0x654, UR4 ;  /* 0x0000065439097896 */ /* 0x000fd20008000004 */
[----:B------:R-:W-:Y:S01]  /*63e0*/  SYNCS.ARRIVE.TRANS64.RED.A1T0 RZ, [UR9], RZ ;  /* 0x000000ffffff79a7 */ /* 0x000fe20008100409 */
[----:B------:R-:W-:Y:S05]  /*63f0*/  @!P0 BRA `(.L_x_78) ;  /* 0x0000000000048947 */ /* 0x000fea0003800000 */
[----:B------:R-:W-:Y:S01]  /*6400*/  BPT.TRAP 0x1 ;  /* 0x000000040000795c */ /* 0x000fe20000300000 */
.L_x_78:
[----:B------:R-:W3:Y:S02]  /*6410*/  SYNCS.PHASECHK.TRANS64.TRYWAIT P3, [UR50+0x344f8], R12 ;  /* 0x0344f80cff0075a7 */ /* 0x000ee40008060172 */
[----:B---3--:R-:W-:Y:S05]  /*6420*/  @!P3 BRA `(.L_x_79) ;  /* 0x000000840010b947 */ /* 0x008fea0003800000 */
.L_x_280:
        /* <DEDUP_REMOVED lines=58> */
[----:B------:R-:W-:Y:S01]  /*67d0*/  F2FP.F16.F32.PACK_AB R17, R24, R27 ;  /* 0x0000001b1811723e */ /* 0x000fe200000000ff */
[----:B------:R2:W-:Y:S01]  /*67e0*/  STSM.16.MT88.4 [R13+0x33000], R32 ;  /* 0x033000200d007844 */ /* 0x0005e20000004200 */
[----:B------:R-:W-:Y:S02]  /*67f0*/  F2FP.F16.F32.PACK_AB R18, R26, R29 ;  /* 0x0000001d1a12723e */ /* 0x000fe400000000ff */
        /* <DEDUP_REMOVED lines=11> */
[----:B------:R-:W-:Y:S02]  /*68b0*/  UIADD3 UR5, UR45, 0x40, URZ ;  /* 0x000000402d057890 */ /* 0x000fe4000fffe03f */
[----:B------:R-:W-:-:S09]  /*68c0*/  UIADD3 UR4, UR50, 0x33000, URZ ;  /* 0x0003300032047890 */ /* 0x000fd2000fffe03f */
[----:B------:R3:W-:Y:S01]  /*68d0*/  UTMASTG.2D [UR4], [UR36] ;  /* 0x00000004240073b5 */ /* 0x0007e20008008000 */
[----:B------:R0:W-:Y:S01]  /*68e0*/  UTMACMDFLUSH ;  /* 0x00000000000079b7 */ /* 0x0001e20000000000 */
[----:B---3--:R-:W-:-:S04]  /*68f0*/  DEPBAR.LE SB0, 0x1 ;  /* 0x000080400000791a */ /* 0x008fc80000000000 */
.L_x_81:
[----:B------:R-:W-:Y:S05]  /*6900*/  BSYNC B0 ;  /* 0x0000000000007941 */ /* 0x000fea0003800000 */
.L_x_80:
[----:B------:R-:W-:Y:S06]  /*6910*/  BAR.SYNC.DEFER_BLOCKING 0x1, 0x80 ;  /* 0x0042000000007b1d */ /* 0x000fec0000010000 */
[----:B------:R-:W-:Y:S05]  /*6920*/  @!P0 BRA `(.L_x_82) ;  /* 0x0000000000048947 */ /* 0x000fea0003800000 */
[----:B------:R-:W-:Y:S01]  /*6930*/  BPT.TRAP 0x1 ;  /* 0x000000040000795c */ /* 0x000fe20000300000 */
.L_x_82:
[----:B------:R-:W-:-:S04]  /*6940*/  UIADD3 UR4, UR50, 0x34510, URZ ;  /* 0x0003451032047890 */ /* 0x000fc8000fffe03f */
[----:B------:R-:W-:-:S09]  /*6950*/  UPRMT UR10, UR57, 0x654, UR4 ;  /* 0x00000654390a7896 */ /* 0x000fd20008000004 */
[----:B------:R-:W-:Y:S01]  /*6960*/  SYNCS.ARRIVE.TRANS64.RED.A1T0 RZ, [UR10], RZ ;  /* 0x000000ffffff79a7 */ /* 0x000fe2000810040a */
[----:B------:R-:W-:Y:S05]  /*6970*/  @!P0 BRA `(.L_x_83) ;  /* 0x0000000000048947 */ /* 0x000fea0003800000 */
[----:B------:R-:W-:Y:S01]  /*6980*/  BPT.TRAP 0x1 ;  /* 0x000000040000795c */ /* 0x000fe20000300000 */
.L_x_83:
[----:B------:R-:W-:-:S05]  /*6990*/  IMAD.MOV.U32 R12, RZ, RZ, 0x1 ;  /* 0x00000001ff0c7424 */ /* 0x000fca00078e00ff */
[----:B------:R-:W-:-:S04]  /*69a0*/  SHF.L.U32 R12, R12, 0x1f, RZ ;  /* 0x0000001f0c0c7819 */ /* 0x000fc800000006ff */
[----:B------:R-:W3:Y:S02]  /*69b0*/  SYNCS.PHASECHK.TRANS64.TRYWAIT P3, [UR50+0x344e0], R12 ;  /* 0x0344e00cff0075a7 */ /* 0x000ee40008060172 */
[----:B---3--:R-:W-:Y:S05]  /*69c0*/  @!P3 BRA `(.L_x_84) ;  /* 0x0000007c00c0b947 */ /* 0x008fea0003800000 */
.L_x_281:
[----:B------:R-:W-:Y:S05]  /*69d0*/  @P1 WARPSYNC.ALL ;  /* 0x0000000000001948 */ /* 0x000fea0003800000 */
[----:B------:R-:W4:Y:S01]  /*69e0*/  @P1 LDSM.16.MT88.4 R4, [R13+0x30000] ;  /* 0x030000000d04183b */ /* 0x000f220000004200 */
[-C--:B---3--:R-:W-:Y:S01]  /*69f0*/  FMUL R15, R120, R3.reuse ;  /* 0x00000003780f7220 */ /* 0x088fe20000400000 */
[-C--:B------:R-:W-:Y:S01]  /*6a00*/  FMUL R121, R121, R3.reuse ;  /* 0x0000000379797220 */ /* 0x080fe20000400000 */
[-C--:B--2---:R-:W-:Y:S01]  /*6a10*/  FMUL R17, R122, R3.reuse ;  /* 0x000000037a117220 */ /* 0x084fe20000400000 */
        /* <DEDUP_REMOVED lines=30> */
[----:B--2---:R-:W-:Y:S02]  /*6c00*/  HADD2.F32 R24, -RZ, R8.H0_H0 ;  /* 0x20000008ff187230 */ /* 0x004fe40000004100 */
        /* <DEDUP_REMOVED lines=41> */
.L_x_86:
[----:B------:R-:W-:Y:S05]  /*6ea0*/  BSYNC B0 ;  /* 0x0000000000007941 */ /* 0x000fea0003800000 */
.L_x_85:
[----:B------:R-:W-:Y:S06]  /*6eb0*/  BAR.SYNC.DEFER_BLOCKING 0x1, 0x80 ;  /* 0x0042000000007b1d */ /* 0x000fec0000010000 */
[----:B------:R-:W-:Y:S05]  /*6ec0*/  @!P0 BRA `(.L_x_87) ;  /* 0x0000000000048947 */ /* 0x000fea0003800000 */
[----:B------:R-:W-:Y:S01]  /*6ed0*/  BPT.TRAP 0x1 ;  /* 0x000000040000795c */ /* 0x000fe20000300000 */
.L_x_87:
[----:B------:R-:W-:-:S04]  /*6ee0*/  UIADD3 UR7, UR50, 0x34518, URZ ;  /* 0x0003451832077890 */ /* 0x000fc8000fffe03f */
[----:B------:R-:W-:-:S09]  /*6ef0*/  UPRMT UR7, UR57, 0x654, UR7 ;  /* 0x0000065439077896 */ /* 0x000fd20008000007 */
[----:B------:R-:W-:Y:S01]  /*6f00*/  SYNCS.ARRIVE.TRANS64.RED.A1T0 RZ, [UR7], RZ ;  /* 0x000000ffffff79a7 */ /* 0x000fe20008100407 */
[----:B------:R-:W-:Y:S05]  /*6f10*/  @!P0 BRA `(.L_x_88) ;  /* 0x0000000000048947 */ /* 0x000fea0003800000 */
[----:B------:R-:W-:Y:S01]  /*6f20*/  BPT.TRAP 0x1 ;  /* 0x000000040000795c */ /* 0x000fe20000300000 */
.L_x_88:
[----:B------:R-:W3:Y:S02]  /*6f30*/  SYNCS.PHASECHK.TRANS64.TRYWAIT P3, [UR50+0x344e8], R12 ;  /* 0x0344e80cff0075a7 */ /* 0x000ee40008060172 */
[----:B---3--:R-:W-:Y:S05]  /*6f40*/  @!P3 BRA `(.L_x_89) ;  /* 0x000000780078b947 */ /* 0x008fea0003800000 */
.L_x_282:
        /* <DEDUP_REMOVED lines=77> */
.L_x_91:
[----:B------:R-:W-:Y:S05]  /*7420*/  BSYNC B0 ;  /* 0x0000000000007941 */ /* 0x000fea0003800000 */
.L_x_90:
[----:B------:R-:W-:Y:S06]  /*7430*/  BAR.SYNC.DEFER_BLOCKING 0x1, 0x80 ;  /* 0x0042000000007b1d */ /* 0x000fec0000010000 */
[----:B------:R-:W-:Y:S05]  /*7440*/  @!P0 BRA `(.L_x_92) ;  /* 0x0000000000048947 */ /* 0x000fea0003800000 */
[----:B------:R-:W-:Y:S01]  /*7450*/  BPT.TRAP 0x1 ;  /* 0x000000040000795c */ /* 0x000fe20000300000 */
.L_x_92:
[----:B------:R-:W-:Y:S01]  /*7460*/  SYNCS.ARRIVE.TRANS64.RED.A1T0 RZ, [UR8], RZ ;  /* 0x000000ffffff79a7 */ /* 0x000fe20008100408 */
[----:B------:R-:W-:Y:S05]  /*7470*/  @!P0 BRA `(.L_x_93) ;  /* 0x0000000000048947 */ /* 0x000fea0003800000 */
[----:B------:R-:W-:Y:S01]  /*7480*/  BPT.TRAP 0x1 ;  /* 0x000000040000795c */ /* 0x000fe20000300000 */
.L_x_93:
[----:B------:R-:W3:Y:S02]  /*7490*/  SYNCS.PHASECHK.TRANS64.TRYWAIT P3, [UR50+0x344f0], R12 ;  /* 0x0344f00cff0075a7 */ /* 0x000ee40008060172 */
[----:B---3--:R-:W-:Y:S05]  /*74a0*/  @!P3 BRA `(.L_x_94) ;  /* 0x000000740038b947 */ /* 0x008fea0003800000 */
.L_x_283:
[----:B------:R-:W-:Y:S05]  /*74b0*/  @P1 WARPSYNC.ALL ;  /* 0x0000000000001948 */ /* 0x000fea0003800000 */
[----:B------:R-:W4:Y:S01]  /*74c0*/  @P1 LDSM.16.MT88.4 R4, [R13+0x32000] ;  /* 0x032000000d04183b */ /* 0x000f220000004200 */
[-C--:B------:R-:W-:Y:S01]  /*74d0*/  FMUL R17, R138, R3.reuse ;  /* 0x000000038a117220 */ /* 0x080fe20000400000 */
[-C--:B------:R-:W-:Y:S01]  /*74e0*/  FMUL R139, R139, R3.reuse ;  /* 0x000000038b8b7220 */ /* 0x080fe20000400000 */
[-C--:B------:R-:W-:Y:S01]  /*74f0*/  FMUL R19, R140, R3.reuse ;  /* 0x000000038c137220 */ /* 0x080fe20000400000 */
[----:B------:R-:W5:Y:S01]  /*7500*/  @P1 LDSM.16.MT88.4 R8, [R13+0x32800] ;  /* 0x032800000d08183b */ /* 0x000f620000004200 */
[-C--:B------:R-:W-:Y:S01]  /*7510*/  FMUL R141, R141, R3.reuse ;  /* 0x000000038d8d7220 */ /* 0x080fe20000400000 */
[-C--:B------:R-:W-:Y:S01]  /*7520*/  FMUL R21, R142, R3.reuse ;  /* 0x000000038e157220 */ /* 0x080fe20000400000 */
[-C--:B------:R-:W-:Y:S01]  /*7530*/  FMUL R143, R143, R3.reuse ;  /* 0x000000038f8f7220 */ /* 0x080fe20000400000 */
[-C--:B------:R-:W-:Y:S01]  /*7540*/  FMUL R145, R145, R3.reuse ;  /* 0x0000000391917220 */ /* 0x080fe20000400000 */
[-C--:B---3--:R-:W-:Y:S01]  /*7550*/  FMUL R15, R136, R3.reuse ;  /* 0x00000003880f7220 */ /* 0x088fe20000400000 */
        /* <DEDUP_REMOVED lines=16> */
[----:B-----5:R-:W-:Y:S02]  /*7660*/  HADD2.F32 R28, -RZ, R8.H1_H1 ;  /* 0x30000008ff1c7230 */ /* 0x020fe40000004100 */
[----:B------:R-:W-:Y:S01]  /*7670*/  FFMA R19, R20, R0, R19 ;  /* 0x0000000014137223 */ /* 0x000fe20000000013 */
[----:B------:R-:W-:-:S02]  /*7680*/  HADD2.F32 R20, -RZ, R7.H0_H0 ;  /* 0x20000007ff147230 */ /* 0x000fc40000004100 */
[-C--:B------:R-:W-:Y:S01]  /*7690*/  FFMA R18, R24, R0.reuse, R141 ;  /* 0x0000000018127223 */ /* 0x080fe2000000008d */
[----:B------:R-:W-:Y:S01]  /*76a0*/  HADD2.F32 R24, -RZ, R7.H1_H1 ;  /* 0x30000007ff187230 */ /* 0x000fe20000004100 */
[----:B------:R-:W-:Y:S01]  /*76b0*/  F2FP.F16.F32.PACK_AB R33, R16, R17 ;  /* 0x000000111021723e */ /* 0x000fe200000000ff */
[----:B------:R-:W-:Y:S02]  /*76c0*/  HADD2.F32 R14, -RZ, R4.H0_H0 ;  /* 0x20000004ff0e7230 */ /* 0x000fe40000004100 */
[-C--:B------:R-:W-:Y:S01]  /*76d0*/  FFMA R21, R20, R0.reuse, R21 ;  /* 0x0000000014157223 */ /* 0x080fe20000000015 */
[----:B------:R-:W-:Y:S02]  /*76e0*/  HADD2.F32 R26, -RZ, R8.H0_H0 ;  /* 0x20000008ff1a7230 */ /* 0x000fe40000004100 */
[-C--:B------:R-:W-:Y:S01]  /*76f0*/  FFMA R20, R24, R0.reuse, R143 ;  /* 0x0000000018147223 */ /* 0x080fe2000000008f */
[----:B------:R-:W-:Y:S02]  /*7700*/  HADD2.F32 R30, -RZ, R9.H0_H0 ;  /* 0x20000009ff1e7230 */ /* 0x000fe40000004100 */
[-C--:B------:R-:W-:Y:S01]  /*7710*/  FFMA R24, R28, R0.reuse, R145 ;  /* 0x000000001c187223 */ /* 0x080fe20000000091 */
[-C--:B------:R-:W-:Y:S01]  /*7720*/  FFMA R15, R14, R0.reuse, R15 ;  /* 0x000000000e0f7223 */ /* 0x080fe2000000000f */
[----:B------:R-:W-:Y:S01]  /*7730*/  FFMA R25, R26, R0, R25 ;  /* 0x000000001a197223 */ /* 0x000fe20000000019 */
[----:B------:R-:W-:-:S02]  /*7740*/  HADD2.F32 R28, -RZ, R10.H0_H0 ;  /* 0x2000000aff1c7230 */ /* 0x000fc40000004100 */
[-C--:B------:R-:W-:Y:S01]  /*7750*/  FFMA R27, R30, R0.reuse, R27 ;  /* 0x000000001e1b7223 */ /* 0x080fe2000000001b */
[----:B------:R-:W-:Y:S01]  /*7760*/  HADD2.F32 R14, -RZ, R4.H1_H1 ;  /* 0x30000004ff0e7230 */ /* 0x000fe20000004100 */
[----:B------:R-:W-:Y:S01]  /*7770*/  F2FP.F16.F32.PACK_AB R35, R20, R21 ;  /* 0x000000151423723e */ /* 0x000fe200000000ff */
[----:B------:R-:W-:Y:S02]  /*7780*/  HADD2.F32 R26, -RZ, R9.H1_H1 ;  /* 0x30000009ff1a7230 */ /* 0x000fe40000004100 */
[-C--:B------:R-:W-:Y:S01]  /*7790*/  FFMA R29, R28, R0.reuse, R29 ;  /* 0x000000001c1d7223 */ /* 0x080fe2000000001d */
[----:B------:R-:W-:Y:S02]  /*77a0*/  HADD2.F32 R30, -RZ, R10.H1_H1 ;  /* 0x3000000aff1e7230 */ /* 0x000fe40000004100 */
[-C--:B------:R-:W-:Y:S01]  /*77b0*/  FFMA R14, R14, R0.reuse, R137 ;  /* 0x000000000e0e7223 */ /* 0x080fe20000000089 */
[--C-:B------:R-:W-:Y:S02]  /*77c0*/  HADD2.F32 R32, -RZ, R11.reuse.H0_H0 ;  /* 0x2000000bff207230 */ /* 0x100fe40000004100 */
[----:B------:R-:W-:Y:S01]  /*77d0*/  FFMA R26, R26, R0, R147 ;  /* 0x000000001a1a7223 */ /* 0x000fe20000000093 */
[----:B------:R-:W-:-:S02]  /*77e0*/  HADD2.F32 R34, -RZ, R11.H1_H1 ;  /* 0x3000000bff227230 */ /* 0x000fc40000004100 */
[-C--:B------:R-:W-:Y:S01]  /*77f0*/  FFMA R28, R30, R0.reuse, R149 ;  /* 0x000000001e1c7223 */ /* 0x080fe20000000095 */
[----:B------:R-:W-:Y:S01]  /*7800*/  F2FP.F16.F32.PACK_AB R24, R24, R25 ;  /* 0x000000191818723e */ /* 0x000fe200000000ff */
[-C--:B------:R-:W-:Y:S01]  /*7810*/  FFMA R31, R32, R0.reuse, R31 ;  /* 0x00000000201f7223 */ /* 0x080fe2000000001f */
[----:B------:R-:W-:Y:S01]  /*7820*/  F2FP.F16.F32.PACK_AB R32, R14, R15 ;  /* 0x0000000f0e20723e */ /* 0x000fe200000000ff */
[----:B------:R-:W-:Y:S01]  /*7830*/  FFMA R30, R34, R0, R151 ;  /* 0x00000000221e7223 */ /* 0x000fe20000000097 */
        /* <DEDUP_REMOVED lines=20> */
.L_x_96:
[----:B------:R-:W-:Y:S05]  /*7980*/  BSYNC B0 ;  /* 0x0000000000007941 */ /* 0x000fea0003800000 */
.L_x_95:
[----:B------:R-:W-:Y:S06]  /*7990*/  BAR.SYNC.DEFER_BLOCKING 0x1, 0x80 ;  /* 0x0042000000007b1d */ /* 0x000fec0000010000 */
[----:B------:R-:W-:Y:S05]  /*79a0*/  @!P0 BRA `(.L_x_97) ;  /* 0x0000000000048947 */ /* 0x000fea0003800000 */
[----:B------:R-:W-:Y:S01]  /*79b0*/  BPT.TRAP 0x1 ;  /* 0x000000040000795c */ /* 0x000fe20000300000 */
.L_x_97:
[----:B------:R-:W-:Y:S01]  /*79c0*/  SYNCS.ARRIVE.TRANS64.RED.A1T0 RZ, [UR9], RZ ;  /* 0x000000ffffff79a7 */ /* 0x000fe20008100409 */
[----:B------:R-:W-:Y:S05]  /*79d0*/  @!P0 BRA `(.L_x_98) ;  /* 0x0000000000048947 */ /* 0x000fea0003800000 */
[----:B------:R-:W-:Y:S01]  /*79e0*/  BPT.TRAP 0x1 ;  /* 0x000000040000795c */ /* 0x000fe20000300000 */
.L_x_98:
[----:B------:R-:W3:Y:S02]  /*79f0*/  SYNCS.PHASECHK.TRANS64.TRYWAIT P3, [UR50+0x344f8], R12 ;  /* 0x0344f80cff0075a7 */ /* 0x000ee40008060172 */
[----:B---3--:R-:W-:Y:S05]  /*7a00*/  @!P3 BRA `(.L_x_99) ;  /* 0x0000006c00f8b947 */ /* 0x008fea0003800000 */
.L_x_284:
[----:B------:R-:W-:Y:S05]  /*7a10*/  @P1 WARPSYNC.ALL ;  /* 0x0000000000001948 */ /* 0x000fea0003800000 */
[----:B------:R-:W4:Y:S01]  /*7a20*/  @P1 LDSM.16.MT88.4 R4, [R13+0x33000] ;  /* 0x033000000d04183b */ /* 0x000f220000004200 */
[-C--:B------:R-:W-:Y:S01]  /*7a30*/  FMUL R72, R72, R3.reuse ;  /* 0x0000000348487220 */ /* 0x080fe20000400000 */
[-C--:B---3--:R-:W-:Y:S01]  /*7a40*/  FMUL R12, R73, R3.reuse ;  /* 0x00000003490c7220 */ /* 0x088fe20000400000 */
[-C--:B------:R-:W-:Y:S01]  /*7a50*/  FMUL R74, R74, R3.reuse ;  /* 0x000000034a4a7220 */ /* 0x080fe20000400000 */
[----:B------:R-:W3:Y:S01]  /*7a60*/  @P1 LDSM.16.MT88.4 R8, [R13+0x33800] ;  /* 0x033800000d08183b */ /* 0x000ee20000004200 */
        /* <DEDUP_REMOVED lines=12> */
[----:B------:R-:W-:Y:S01]  /*7b30*/  FMUL R28, R87, R3 ;  /* 0x00000003571c7220 */ /* 0x000fe20000400000 */
[----:B------:R-:W-:Y:S05]  /*7b40*/  WARPSYNC.ALL ;  /* 0x0000000000007948 */ /* 0x000fea0003800000 */
[----:B------:R-:W-:Y:S01]  /*7b50*/  BSSY B0, `(.L_x_100) ;  /* 0x0000039000007945 */ /* 0x000fe20003800000 */
[----:B----4-:R-:W-:-:S02]  /*7b60*/  HADD2.F32 R17, -RZ, R5.H0_H0 ;  /* 0x20000005ff117230 */ /* 0x010fc40000004100 */
[----:B------:R-:W-:Y:S02]  /*7b70*/  HADD2.F32 R25, -RZ, R7.H0_H0 ;  /* 0x20000007ff197230 */ /* 0x000fe40000004100 */
[--C-:B------:R-:W-:Y:S02]  /*7b80*/  HADD2.F32 R3, -RZ, R4.reuse.H0_H0 ;  /* 0x20000004ff037230 */ /* 0x100fe40000004100 */
[-C--:B------:R-:W-:Y:S01]  /*7b90*/  FFMA R17, R17, R0.reuse, R74 ;  /* 0x0000000011117223 */ /* 0x080fe2000000004a */
[----:B------:R-:W-:Y:S02]  /*7ba0*/  HADD2.F32 R15, -RZ, R4.H1_H1 ;  /* 0x30000004ff0f7230 */ /* 0x000fe40000004100 */
[-C--:B------:R-:W-:Y:S01]  /*7bb0*/  FFMA R25, R25, R0.reuse, R78 ;  /* 0x0000000019197223 */ /* 0x080fe2000000004e */
[----:B------:R-:W-:Y:S02]  /*7bc0*/  HADD2.F32 R5, -RZ, R5.H1_H1 ;  /* 0x30000005ff057230 */ /* 0x000fe40000004100 */
        /* <DEDUP_REMOVED lines=49> */
.L_x_101:
[----:B------:R-:W-:Y:S05]  /*7ee0*/  BSYNC B0 ;  /* 0x0000000000007941 */ /* 0x000fea0003800000 */
.L_x_100:
[----:B------:R-:W-:Y:S06]  /*7ef0*/  BAR.SYNC.DEFER_BLOCKING 0x1, 0x80 ;  /* 0x0042000000007b1d */ /* 0x000fec0000010000 */
[----:B------:R-:W-:Y:S05]  /*7f00*/  @!P0 BRA `(.L_x_102) ;  /* 0x0000000000048947 */ /* 0x000fea0003800000 */
[----:B------:R-:W-:Y:S01]  /*7f10*/  BPT.TRAP 0x1 ;  /* 0x000000040000795c */ /* 0x000fe20000300000 */
.L_x_102:
[----:B------:R-:W-:Y:S01]  /*7f20*/  UISETP.NE.AND UP0, UPT, UR53, 0x3, UPT ;  /* 0x000000033500788c */ /* 0x000fe2000bf05270 */
[----:B------:R-:W-:Y:S05]  /*7f30*/  SYNCS.ARRIVE.TRANS64.RED.A1T0 RZ, [UR10], RZ ;  /* 0x000000ffffff79a7 */ /* 0x000fea000810040a */
[----:B------:R-:W-:-:S13]  /*7f40*/  PLOP3.LUT P1, PT, PT, PT, UP0, 0x80, 0x0 ;  /* 0x000000000000781c */ /* 0x000fda0003f2f008 */
[----:B------:R-:W-:Y:S05]  /*7f50*/  @!P1 BRA `(.L_x_103) ;  /* 0x0000000000049947 */ /* 0x000fea0003800000 */
[----:B------:R-:W-:Y:S01]  /*7f60*/  BPT.TRAP 0x1 ;  /* 0x000000040000795c */ /* 0x000fe20000300000 */
.L_x_103:
[C---:B------:R-:W-:Y:S02]  /*7f70*/  R2UR UR4, R2.reuse ;  /* 0x00000000020472ca */ /* 0x040fe400000e0000 */
[----:B------:R-:W-:Y:S02]  /*7f80*/  SHF.L.U32 R0, R23, 0x1f, RZ ;  /* 0x0000001f17007819 */ /* 0x000fe400000006ff */
[----:B------:R-:W-:-:S09]  /*7f90*/  LEA R19, R2, UR50, 0x4 ;  /* 0x0000003202137c11 */ /* 0x000fd2000f8e20ff */
[----:B------:R-:W-:-:S09]  /*7fa0*/  ULEA UR4, UR4, UR50, 0x3 ;  /* 0x0000003204047291 */ /* 0x000fd2000f8e183f */
[----:B------:R-:W3:Y:S02]  /*7fb0*/  SYNCS.PHASECHK.TRANS64.TRYWAIT P2, [UR4+0x34400], R0 ;  /* 0x03440000ff0075a7 */ /* 0x000ee40008040144 */
[----:B---3--:R-:W-:Y:S05]  /*7fc0*/  @!P2 BRA `(.L_x_104) ;  /* 0x0000006800a0a947 */ /* 0x008fea0003800000 */
.L_x_285:
[----:B------:R-:W4:Y:S01]  /*7fd0*/  LDS.128 R16, [R19+0x34550] ;  /* 0x0345500013107984 */ /* 0x000f220000000c00 */
[----:B------:R-:W-:Y:S01]  /*7fe0*/  @!PT LDS RZ, [RZ] ;  /* 0x00000000fffff984 */ /* 0x000fe20000000800 */
[----:B------:R-:W-:Y:S01]  /*7ff0*/  @!PT LDS RZ, [RZ] ;  /* 0x00000000fffff984 */ /* 0x000fe20000000800 */
[----:B------:R-:W-:Y:S01]  /*8000*/  @!PT LDS RZ, [RZ] ;  /* 0x00000000fffff984 */ /* 0x000fe20000000800 */
[----:B------:R-:W-:Y:S01]  /*8010*/  @!PT LDS RZ, [RZ] ;  /* 0x00000000fffff984 */ /* 0x000fe20000000800 */
[----:B------:R5:W-:Y:S06]  /*8020*/  MEMBAR.ALL.CTA ;  /* 0x0000000000007992 */ /* 0x000bec0000008000 */
[----:B-----5:R-:W1:Y:S01]  /*8030*/  FENCE.VIEW.ASYNC.S ;  /* 0x00000000000073c6 */ /* 0x020e620000000000 */
[----:B------:R-:W-:Y:S05]  /*8040*/  @!P1 BRA `(.L_x_105) ;  /* 0x0000000000049947 */ /* 0x000fea0003800000 */
[----:B------:R-:W-:Y:S01]  /*8050*/  BPT.TRAP 0x1 ;  /* 0x000000040000795c */ /* 0x000fe20000300000 */
.L_x_105:
[----:B------:R-:W-:Y:S01]  /*8060*/  UIADD3 UR4, UR4, 0x34440, URZ ;  /* 0x0003444004047890 */ /* 0x000fe2000fffe03f */
[----:B----4-:R-:W-:Y:S01]  /*8070*/  ISETP.NE.AND P3, PT, R19, RZ, PT ;  /* 0x000000ff1300720c */ /* 0x010fe20003f65270 */
[----:B------:R-:W-:Y:S02]  /*8080*/  VIADD R2, R2, 0x1 ;  /* 0x0000000102027836 */ /* 0x000fe40000000000 */
[----:B------:R-:W-:Y:S01]  /*8090*/  UPRMT UR4, UR57, 0x654, UR4 ;  /* 0x0000065439047896 */ /* 0x000fe20008000004 */
[----:B------:R-:W-:Y:S02]  /*80a0*/  IMAD.MOV.U32 R19, RZ, RZ, RZ ;  /* 0x000000ffff137224 */ /* 0x000fe400078e00ff */
[----:B------:R-:W-:-:S04]  /*80b0*/  ISETP.NE.AND P2, PT, R2, 0x8, PT ;  /* 0x000000080200780c */ /* 0x000fc80003f45270 */
[----:B---3--:R-:W-:Y:S02]  /*80c0*/  SEL R0, RZ, 0x1, P2 ;  /* 0x00000001ff007807 */ /* 0x008fe40001000000 */
[----:B-1----:R-:W-:Y:S01]  /*80d0*/  SYNCS.ARRIVE.TRANS64.RED.A1T0 RZ, [UR4], RZ ;  /* 0x000000ffffff79a7 */ /* 0x002fe20008100404 */
[----:B------:R-:W-:Y:S02]  /*80e0*/  SEL R2, R2, RZ, P2 ;  /* 0x000000ff02027207 */ /* 0x000fe40001000000 */
[----:B------:R-:W-:Y:S01]  /*80f0*/  LOP3.LUT R23, R23, R0, RZ, 0x3c, !PT ;  /* 0x0000000017177212 */ /* 0x000fe200078e3cff */
[----:B------:R-:W-:Y:S06]  /*8100*/  @!P3 BRA `(.L_x_106) ;  /* 0x0000000000b4b947 */ /* 0x000fec0003800000 */
[----:B--2---:R-:W1:Y:S02]  /*8110*/  LDC.64 R4, c[0x0][0x290] ;  /* 0x0000a400ff047b82 */ /* 0x004e640000000a00 */
[----:B-1----:R-:W-:-:S06]  /*8120*/  IMAD.WIDE R4, R18, 0xc, R4 ;  /* 0x0000000c12047825 */ /* 0x002fcc00078e0204 */
[----:B------:R-:W2:Y:S02]  /*8130*/  LDG.E R4, desc[UR38][R4.64+0x8] ;  /* 0x0000082604047981 */ /* 0x000ea4000c1e1900 */
[----:B--2---:R-:W-:-:S13]  /*8140*/  R2UR UR4, R4 ;  /* 0x00000000040472ca */ /* 0x004fda00000e0000 */
[----:B------:R-:W-:-:S04]  /*8150*/  UIADD3 UR4, UR4, 0x3f, URZ ;  /* 0x0000003f04047890 */ /* 0x000fc8000fffe03f */
[----:B------:R-:W-:-:S04]  /*8160*/  USHF.R.S32.HI UR5, URZ, 0x1f, UR4 ;  /* 0x0000001f3f057899 */ /* 0x000fc80008011404 */
[----:B------:R-:W-:-:S04]  /*8170*/  ULEA.HI UR5, UR5, UR4, URZ, 0x6 ;  /* 0x0000000405057291 */ /* 0x000fc8000f8f303f */
[----:B------:R-:W-:-:S04]  /*8180*/  USHF.R.S32.HI UR5, URZ, 0x6, UR5 ;  /* 0x000000063f057899 */ /* 0x000fc80008011405 */
[----:B------:R-:W-:Y:S02]  /*8190*/  UIADD3 UR40, UR40, UR5, URZ ;  /* 0x0000000528287290 */ /* 0x000fe4000fffe03f */
[----:B------:R-:W-:Y:S02]  /*81a0*/  UISETP.GE.U32.AND UP1, UPT, UR5, 0x6, UPT ;  /* 0x000000060500788c */ /* 0x000fe4000bf26070 */
[----:B------:R-:W-:-:S04]  /*81b0*/  UISETP.GT.U32.AND UP0, UPT, UR40, 0x5, UPT ;  /* 0x000000052800788c */ /* 0x000fc8000bf04070 */
[----:B------:R-:W-:-:S04]  /*81c0*/  UISETP.LT.U32.AND UP0, UPT, UR5, 0x6, UP0 ;  /* 0x000000060500788c */ /* 0x000fc80008701070 */
[----:B------:R-:W-:Y:S02]  /*81d0*/  USEL UR6, URZ, 0x1, !UP0 ;  /* 0x000000013f067887 */ /* 0x000fe4000c000000 */
[----:B------:R-:W-:Y:S02]  /*81e0*/  @UP1 UIMAD.WIDE.U32 UR4, UR40, -0x55555555, URZ ;  /* 0xaaaaaaab280418a5 */ /* 0x000fe4000f8e003f */
[----:B------:R-:W-:Y:S02]  /*81f0*/  ULOP3.LUT UR41, UR41, UR6, URZ, 0x3c, !UPT ;  /* 0x0000000629297292 */ /* 0x000fe4000f8e3c3f */
[----:B------:R-:W-:-:S04]  /*8200*/  @UP1 USHF.R.U32.HI UR4, URZ, 0x2, UR5 ;  /* 0x000000023f041899 */ /* 0x000fc80008011605 */
[----:B------:R-:W-:Y:S01]  /*8210*/  @UP1 ULOP3.LUT UR41, UR41, 0x1, UR4, 0x78, !UPT ;  /* 0x0000000129291892 */ /* 0x000fe2000f8e7804 */
[----:B------:R-:W-:Y:S11]  /*8220*/  @!P1 BRA `(.L_x_107) ;  /* 0x0000000000049947 */ /* 0x000ff60003800000 */
[----:B------:R-:W-:Y:S01]  /*8230*/  BPT.TRAP 0x1 ;  /* 0x000000040000795c */ /* 0x000fe20000300000 */
.L_x_107:
[C---:B------:R-:W-:Y:S02]  /*8240*/  R2UR UR4, R2.reuse ;  /* 0x00000000020472ca */ /* 0x040fe400000e0000 */
[----:B------:R-:W-:Y:S02]  /*8250*/  SHF.L.U32 R3, R23, 0x1f, RZ ;  /* 0x0000001f17037819 */ /* 0x000fe400000006ff */
[----:B------:R-:W-:-:S09]  /*8260*/  LEA R0, R2, UR50, 0x4 ;  /* 0x0000003202007c11 */ /* 0x000fd2000f8e20ff */
[----:B------:R-:W-:-:S09]  /*8270*/  ULEA UR4, UR4, UR50, 0x3 ;  /* 0x0000003204047291 */ /* 0x000fd2000f8e183f */
[----:B------:R-:W1:Y:S02]  /*8280*/  SYNCS.PHASECHK.TRANS64.TRYWAIT P2, [UR4+0x34400], R3 ;  /* 0x03440003ff0075a7 */ /* 0x000e640008040144 */
[----:B-1----:R-:W-:Y:S05]  /*8290*/  @!P2 BRA `(.L_x_108) ;  /* 0x000000680004a947 */ /* 0x002fea0003800000 */
.L_x_286:
[----:B------:R2:W3:Y:S01]  /*82a0*/  LDS.128 R16, [R0+0x34550] ;  /* 0x0345500000107984 */ /* 0x0004e20000000c00 */
[----:B------:R-:W-:Y:S01]  /*82b0*/  @!PT LDS RZ, [RZ] ;  /* 0x00000000fffff984 */ /* 0x000fe20000000800 */
[----:B------:R-:W-:Y:S01]  /*82c0*/  @!PT LDS RZ, [RZ] ;  /* 0x00000000fffff984 */ /* 0x000fe20000000800 */
[----:B------:R-:W-:Y:S01]  /*82d0*/  @!PT LDS RZ, [RZ] ;  /* 0x00000000fffff984 */ /* 0x000fe20000000800 */
[----:B------:R-:W-:Y:S01]  /*82e0*/  @!PT LDS RZ, [RZ] ;  /* 0x00000000fffff984 */ /* 0x000fe20000000800 */
[----:B------:R4:W-:Y:S06]  /*82f0*/  MEMBAR.ALL.CTA ;  /* 0x0000000000007992 */ /* 0x0009ec0000008000 */
[----:B----4-:R-:W4:Y:S01]  /*8300*/  FENCE.VIEW.ASYNC.S ;  /* 0x00000000000073c6 */ /* 0x010f220000000000 */
[----:B--2---:R-:W-:Y:S05]  /*8310*/  @!P1 BRA `(.L_x_109) ;  /* 0x0000000000049947 */ /* 0x004fea0003800000 */
[----:B------:R-:W-:Y:S01]  /*8320*/  BPT.TRAP 0x1 ;  /* 0x000000040000795c */ /* 0x000fe20000300000 */
.L_x_109:
[----:B------:R-:W-:Y:S01]  /*8330*/  UIADD3 UR4, UR4, 0x34440, URZ ;  /* 0x0003444004047890 */ /* 0x000fe2000fffe03f */
[----:B------:R-:W-:-:S03]  /*8340*/  VIADD R2, R2, 0x1 ;  /* 0x0000000102027836 */ /* 0x000fc60000000000 */
[----:B------:R-:W-:Y:S02]  /*8350*/  UPRMT UR4, UR57, 0x654, UR4 ;  /* 0x0000065439047896 */ /* 0x000fe40008000004 */
[----:B------:R-:W-:-:S04]  /*8360*/  ISETP.NE.AND P1, PT, R2, 0x8, PT ;  /* 0x000000080200780c */ /* 0x000fc80003f25270 */
[----:B------:R-:W-:Y:S02]  /*8370*/  SEL R0, RZ, 0x1, P1 ;  /* 0x00000001ff007807 */ /* 0x000fe40000800000 */
[----:B------:R-:W-:Y:S01]  /*8380*/  SEL R2, R2, RZ, P1 ;  /* 0x000000ff02027207 */ /* 0x000fe20000800000 */
[----:B----4-:R-:W-:Y:S01]  /*8390*/  SYNCS.ARRIVE.TRANS64.RED.A1T0 RZ, [UR4], RZ ;  /* 0x000000ffffff79a7 */ /* 0x010fe20008100404 */
[----:B------:R-:W-:Y:S01]  /*83a0*/  UIMAD.WIDE.U32 UR4, UR40, -0x55555555, URZ ;  /* 0xaaaaaaab280478a5 */ /* 0x000fe2000f8e003f */
[----:B------:R-:W-:-:S03]  /*83b0*/  LOP3.LUT R23, R23, R0, RZ, 0x3c, !PT ;  /* 0x0000000017177212 */ /* 0x000fc600078e3cff */
[----:B------:R-:W-:-:S04]  /*83c0*/  USHF.R.U32.HI UR4, URZ, 0x2, UR5 ;  /* 0x000000023f047899 */ /* 0x000fc80008011605 */
[----:B------:R-:W-:-:S12]  /*83d0*/  UIMAD UR40, UR4, -0x6, UR40 ;  /* 0xfffffffa042878a4 */ /* 0x000fd8000f8e0228 */
.L_x_106:
[----:B---3--:R-:W-:Y:S02]  /*83e0*/  ISETP.NE.AND P1, PT, R19, RZ, PT ;  /* 0x000000ff1300720c */ /* 0x008fe40003f25270 */
[CC--:B------:R-:W-:Y:S02]  /*83f0*/  ISETP.NE.AND P2, PT, R153.reuse, R18.reuse, PT ;  /* 0x000000129900720c */ /* 0x0c0fe40003f45270 */
[----:B------:R-:W-:-:S13]  /*8400*/  ISETP.EQ.OR P3, PT, R153, R18, !P1 ;  /* 0x000000129900720c */ /* 0x000fda0004f62670 */
[----:B------:R-:W-:Y:S05]  /*8410*/  @P3 BRA `(.L_x_110) ;  /* 0x0000000000fc3947 */ /* 0x000fea0003800000 */
[----:B------:R-:W-:-:S13]  /*8420*/  ISETP.NE.AND P3, PT, RZ, UR43, PT ;  /* 0x0000002bff007c0c */ /* 0x000fda000bf65270 */
[----:B------:R-:W-:Y:S05]  /*8430*/  @P3 BRA `(.L_x_110) ;  /* 0x0000000000f43947 */ /* 0x000fea0003800000 */
[----:B------:R-:W3:Y:S01]  /*8440*/  S2R R0, SR_LANEID ;  /* 0x0000000000007919 */ /* 0x000ee20000000000 */
[----:B------:R-:W-:Y:S01]  /*8450*/  ELECT P3, URZ, PT ;  /* 0x00000000003f782f */ /* 0x000fe20003860000 */
[----:B------:R-:W-:Y:S01]  /*8460*/  BSSY B0, `(.L_x_111) ;  /* 0x000002f000007945 */ /* 0x000fe20003800000 */
[----:B---3--:R-:W-:-:S11]  /*8470*/  IMAD.SHL.U32 R20, R0, 0x4, RZ ;  /* 0x0000000400147824 */ /* 0x008fd600078e00ff */
[----:B------:R-:W-:Y:S05]  /*8480*/  @!P3 BRA `(.L_x_112) ;  /* 0x0000000000b0b947 */ /* 0x000fea0003800000 */
[C---:B------:R-:W-:Y:S01]  /*8490*/  IMAD.SHL.U32 R0, R18.reuse, 0x8, RZ ;  /* 0x0000000812007824 */ /* 0x040fe200078e00ff */
[----:B-1----:R-:W-:Y:S01]  /*84a0*/  SHF.R.S32.HI R3, RZ, 0x1f, R18 ;  /* 0x0000001fff037819 */ /* 0x002fe20000011412 */
[----:B------:R-:W-:Y:S01]  /*84b0*/  ULDC.64 UR4, c[0x0][0x820] ;  /* 0x0002080000047ab9 */ /* 0x000fe20000000a00 */
[----:B--2---:R-:W1:Y:S02]  /*84c0*/  LDC.64 R4, c[0x0][0x290] ;  /* 0x0000a400ff047b82 */ /* 0x004e640000000a00 */
[----:B------:R-:W-:Y:S02]  /*84d0*/  SHF.L.U64.HI R3, R18, 0x3, R3 ;  /* 0x0000000312037819 */ /* 0x000fe40000010203 */
[----:B------:R-:W-:-:S04]  /*84e0*/  IADD3 R6, P3, R0, UR4, RZ ;  /* 0x0000000400067c10 */ /* 0x000fc8000ff7e0ff */
[----:B------:R-:W-:Y:S01]  /*84f0*/  IADD3.X R7, R3, UR5, RZ, P3, !PT ;  /* 0x0000000503077c10 */ /* 0x000fe20009ffe4ff */
[----:B------:R-:W-:-:S05]  /*8500*/  ULDC.64 UR4, c[0x0][0x818] ;  /* 0x0002060000047ab9 */ /* 0x000fca0000000a00 */
[----:B------:R-:W2:Y:S01]  /*8510*/  LDG.E.64 R6, desc[UR38][R6.64] ;  /* 0x0000002606067981 */ /* 0x000ea2000c1e1b00 */
[----:B-1----:R-:W-:Y:S01]  /*8520*/  IMAD.WIDE R8, R18, 0xc, R4 ;  /* 0x0000000c12087825 */ /* 0x002fe200078e0204 */
[----:B------:R-:W-:Y:S02]  /*8530*/  IADD3 R4, P3, R0, UR4, RZ ;  /* 0x0000000400047c10 */ /* 0x000fe4000ff7e0ff */
[----:B------:R-:W1:Y:S02]  /*8540*/  LDS R0, [UR52+0x1c] ;  /* 0x00001c34ff007984 */ /* 0x000e640008000800 */
[----:B------:R-:W-:Y:S02]  /*8550*/  IADD3.X R5, R3, UR5, RZ, P3, !PT ;  /* 0x0000000503057c10 */ /* 0x000fe40009ffe4ff */
[----:B------:R-:W3:Y:S04]  /*8560*/  LDG.E R14, desc[UR38][R8.64] ;  /* 0x00000026080e7981 */ /* 0x000ee8000c1e1900 */
[----:B------:R3:W4:Y:S04]  /*8570*/  LDG.E R15, desc[UR38][R8.64+0x4] ;  /* 0x00000426080f7981 */ /* 0x000728000c1e1900 */
[----:B------:R-:W5:Y:S01]  /*8580*/  LDG.E.64 R4, desc[UR38][R4.64] ;  /* 0x0000002604047981 */ /* 0x000f62000c1e1b00 */
[----:B------:R-:W-:Y:S01]  /*8590*/  IMAD.U32 R12, RZ, RZ, UR52 ;  /* 0x00000034ff0c7e24 */ /* 0x000fe2000f8e00ff */
[----:B------:R-:W-:-:S02]  /*85a0*/  CS2R R10, SRZ ;  /* 0x00000000000a7805 */ /* 0x000fc4000001ff00 */
[----:B------:R-:W-:Y:S02]  /*85b0*/  STS [UR52+0x30], RZ ;  /* 0x000030ffff007988 */ /* 0x000fe40008000834 */
[----:B------:R-:W-:-:S05]  /*85c0*/  SHF.R.U64 R12, R12, 0x4, RZ ;  /* 0x000000040c0c7819 */ /* 0x000fca00000012ff */
[----:B------:R-:W-:Y:S04]  /*85d0*/  STS [UR52+0x10], R12 ;  /* 0x0000100cff007988 */ /* 0x000fe80008000834 */
[----:B------:R-:W-:Y:S01]  /*85e0*/  STS [UR52+0x14], R12 ;  /* 0x0000140cff007988 */ /* 0x000fe20008000834 */
[C---:B--2---:R-:W-:Y:S01]  /*85f0*/  SHF.L.U64.HI R3, R6.reuse, 0x1, R7 ;  /* 0x0000000106037819 */ /* 0x044fe20000010207 */
[----:B------:R-:W-:-:S03]  /*8600*/  IMAD.SHL.U32 R6, R6, 0x2, RZ ;  /* 0x0000000206067824 */ /* 0x000fc600078e00ff */
[----:B------:R-:W-:-:S04]  /*8610*/  LOP3.LUT R7, R3, 0x1fffffff, RZ, 0xc0, !PT ;  /* 0x1fffffff03077812 */ /* 0x000fc800078ec0ff */
[----:B------:R-:W-:-:S04]  /*8620*/  SHF.R.U32.HI R3, RZ, 0x4, R7 ;  /* 0x00000004ff037819 */ /* 0x000fc80000011607 */
[----:B-1----:R-:W-:-:S05]  /*8630*/  LOP3.LUT R0, R0, 0xf, R3, 0xb8, !PT ;  /* 0x0000000f00007812 */ /* 0x002fca00078eb803 */
[----:B------:R1:W-:Y:S01]  /*8640*/  STS [UR52+0x1c], R0 ;  /* 0x00001c00ff007988 */ /* 0x0003e20008000834 */
[----:B---3--:R-:W-:-:S03]  /*8650*/  VIADD R8, R14, 0xffffffff ;  /* 0xffffffff0e087836 */ /* 0x008fc60000000000 */
[----:B------:R-:W2:Y:S01]  /*8660*/  LDS R3, [UR52+0x1c] ;  /* 0x00001c34ff037984 */ /* 0x000ea20008000800 */
[----:B----4-:R-:W-:Y:S02]  /*8670*/  IADD3 R9, R15, -0x1, RZ ;  /* 0xffffffff0f097810 */ /* 0x010fe40007ffe0ff */
[----:B-1----:R-:W-:Y:S01]  /*8680*/  LOP3.LUT R0, R6, 0xfffffffe, RZ, 0xc0, !PT ;  /* 0xfffffffe06007812 */ /* 0x002fe200078ec0ff */
[----:B-----5:R-:W-:Y:S04]  /*8690*/  STS.64 [UR52], R4 ;  /* 0x00000004ff007988 */ /* 0x020fe80008000a34 */
[----:B------:R-:W-:Y:S01]  /*86a0*/  STS.128 [UR52+0x20], R8 ;  /* 0x00002008ff007988 */ /* 0x000fe20008000c34 */
[----:B--2---:R-:W-:-:S05]  /*86b0*/  LOP3.LUT R3, R3, 0xf0, RZ, 0xb8, !PT ;  /* 0x000000f003037812 */ /* 0x004fca00078eb8ff */
[----:B------:R1:W-:Y:S04]  /*86c0*/  STS [UR52+0x1c], R3 ;  /* 0x00001c03ff007988 */ /* 0x0003e80008000834 */
[----:B------:R-:W2:Y:S01]  /*86d0*/  LDS R13, [UR52+0x1c] ;  /* 0x00001c34ff0d7984 */ /* 0x000ea20008000800 */
[----:B-1----:R-:W-:-:S05]  /*86e0*/  SHF.R.U64 R3, R0, 0x4, R7 ;  /* 0x0000000400037819 */ /* 0x002fca0000001207 */
[----:B------:R-:W-:Y:S01]  /*86f0*/  STS [UR52+0xc], R3 ;  /* 0x00000c03ff007988 */ /* 0x000fe20008000834 */
[----:B--2---:R-:W-:-:S05]  /*8700*/  LOP3.LUT R13, R13, 0xf00, RZ, 0xb8, !PT ;  /* 0x00000f000d0d7812 */ /* 0x004fca00078eb8ff */
[----:B------:R-:W-:Y:S04]  /*8710*/  STS.64 [UR52+0x18], R12 ;  /* 0x0000180cff007988 */ /* 0x000fe80008000a34 */
[----:B------:R-:W1:Y:S02]  /*8720*/  LDS R19, [UR52+0x1c] ;  /* 0x00001c34ff137984 */ /* 0x000e640008000800 */
[----:B-1----:R-:W-:-:S05]  /*8730*/  LOP3.LUT R0, R19, 0xf000, RZ, 0xb8, !PT ;  /* 0x0000f00013007812 */ /* 0x002fca00078eb8ff */
[----:B------:R3:W-:Y:S02]  /*8740*/  STS [UR52+0x1c], R0 ;  /* 0x00001c00ff007988 */ /* 0x0007e40008000834 */
.L_x_112:
[----:B------:R-:W-:Y:S05]  /*8750*/  BSYNC B0 ;  /* 0x0000000000007941 */ /* 0x000fea0003800000 */
.L_x_111:
[----:B------:R-:W-:Y:S01]  /*8760*/  NOP ;  /* 0x0000000000007918 */ /* 0x000fe20000000000 */
[----:B-1----:R1:W4:Y:S01]  /*8770*/  LDS R3, [R20+UR52] ;  /* 0x0000003414037984 */ /* 0x0023220008000800 */
[----:B------:R-:W-:Y:S02]  /*8780*/  ELECT P3, URZ, PT ;  /* 0x00000000003f782f */ /* 0x000fe40003860000 */
[----:B--2---:R-:W-:Y:S01]  /*8790*/  IADD3 R4, P4, R20, UR36, RZ ;  /* 0x0000002414047c10 */ /* 0x004fe2000ff9e0ff */
[----:B------:R-:W-:Y:S04]  /*87a0*/  BSSY B0, `(.L_x_113) ;  /* 0x0000005000007945 */ /* 0x000fe80003800000 */
[----:B------:R-:W-:-:S06]  /*87b0*/  IMAD.X R5, RZ, RZ, UR37, P4 ;  /* 0x00000025ff057e24 */ /* 0x000fcc000a0e06ff */
[----:B-1----:R-:W-:Y:S05]  /*87c0*/  @!P3 BRA `(.L_x_114) ;  /* 0x000000000008b947 */ /* 0x002fea0003800000 */
[----:B------:R0:W-:Y:S01]  /*87d0*/  UTMACMDFLUSH ;  /* 0x00000000000079b7 */ /* 0x0001e20000000000 */
[----:B------:R-:W-:-:S04]  /*87e0*/  DEPBAR.LE SB0, 0x0 ;  /* 0x000080000000791a */ /* 0x000fc80000000000 */
.L_x_114:
[----:B------:R-:W-:Y:S05]  /*87f0*/  BSYNC B0 ;  /* 0x0000000000007941 */ /* 0x000fea0003800000 */
.L_x_113:
[----:B----4-:R4:W5:Y:S02]  /*8800*/  ATOMG.E.EXCH.STRONG.GPU PT, RZ, [R4], R3 ;  /* 0x0000000304ff73a8 */ /* 0x01096400041ee100 */
.L_x_110:
[----:B------:R-:W-:-:S04]  /*8810*/  DEPBAR.LE SB0, 0x0 ;  /* 0x000080000000791a */ /* 0x000fc80000000000 */
[----:B------:R-:W-:Y:S05]  /*8820*/  @!P0 BRA `(.L_x_115) ;  /* 0x0000000000048947 */ /* 0x000fea0003800000 */
[----:B------:R-:W-:Y:S01]  /*8830*/  BPT.TRAP 0x1 ;  /* 0x000000040000795c */ /* 0x000fe20000300000 */
.L_x_115:
[----:B---3--:R-:W-:Y:S01]  /*8840*/  IMAD.U32 R0, RZ, RZ, UR54 ;  /* 0x00000036ff007e24 */ /* 0x008fe2000f8e00ff */
[----:B-----5:R-:W-:Y:S01]  /*8850*/  SYNCS.ARRIVE.TRANS64.RED.A1T0 RZ, [UR7], RZ ;  /* 0x000000ffffff79a7 */ /* 0x020fe20008100407 */
[----:B-1--4-:R-:W-:Y:S02]  /*8860*/  SEL R3, RZ, 0x1, !P2 ;  /* 0x00000001ff037807 */ /* 0x012fe40005000000 */
[----:B------:R-:W-:Y:S01]  /*8870*/  LOP3.LUT R154, R154, 0x1, RZ, 0x3c, !PT ;  /* 0x000000019a9a7812 */ /* 0x000fe200078e3cff */
[----:B------:R1:W-:Y:S01]  /*8880*/  SYNCS.ARRIVE.TRANS64.A1T0 RZ, [R0+UR51], RZ ;  /* 0x000000ff00ff79a7 */ /* 0x0003e20008100033 */
[----:B------:R-:W-:Y:S05]  /*8890*/  @P1 BRA `(.L_x_116) ;  /* 0xffffffb0007c1947 */ /* 0x000fea000383ffff */
[----:B------:R-:W-:Y:S05]  /*88a0*/  EXIT ;  /* 0x000000000000794d */ /* 0x000fea0003800000 */
.L_x_23:
[----:B------:R-:W-:-:S08]  /*88b0*/  NOP ;  /* 0x0000000000007918 */ /* 0x000fd00000000000 */
[----:B----45:R-:W1:-:S00]  /*88c0*/  USETMAXREG.DEALLOC.CTAPOOL 0x28 ;  /* 0x00000028000079c8 */ /* 0x030e4000080e0500 */
[----:B------:R-:W-:-:S06]  /*88d0*/  UISETP.NE.AND UP1, UPT, UR43, 0x3, UPT ;  /* 0x000000032b00788c */ /* 0x000fcc000bf25270 */
[----:B------:R-:W-:-:S13]  /*88e0*/  PLOP3.LUT P1, PT, PT, PT, UP1, 0x80, 0x0 ;  /* 0x000000000000781c */ /* 0x000fda0003f2f018 */
[----:B-1----:R-:W-:Y:S05]  /*88f0*/  @!P1 BRA `(.L_x_117) ;  /* 0x0000003800309947 */ /* 0x002fea0003800000 */
[----:B------:R-:W-:-:S13]  /*8900*/  ISETP.NE.AND P0, PT, RZ, UR43, PT ;  /* 0x0000002bff007c0c */ /* 0x000fda000bf05270 */
[----:B------:R-:W-:Y:S05]  /*8910*/  @!P0 BRA `(.L_x_118) ;  /* 0x0000001c00088947 */ /* 0x000fea0003800000 */
[----:B------:R-:W-:-:S06]  /*8920*/  UISETP.NE.AND UP0, UPT, UR43, 0x2, UPT ;  /* 0x000000022b00788c */ /* 0x000fcc000bf05270 */
[----:B------:R-:W-:-:S13]  /*8930*/  PLOP3.LUT P0, PT, PT, PT, UP0, 0x80, 0x0 ;  /* 0x000000000000781c */ /* 0x000fda0003f0f008 */
[----:B--2---:R-:W-:Y:S05]  /*8940*/  @P0 EXIT ;  /* 0x000000000000094d */ /* 0x004fea0003800000 */
[----:B------:R-:W1:Y:S01]  /*8950*/  S2UR UR4, SR_CTAID.Y ;  /* 0x00000000000479c3 */ /* 0x000e620000002600 */
[----:B------:R-:W-:Y:S01]  /*8960*/  ELECT P0, URZ, PT ;  /* 0x00000000003f782f */ /* 0x000fe20003800000 */
[----:B------:R-:W-:Y:S01]  /*8970*/  BSSY B0, `(.L_x_119) ;  /* 0x000001d000007945 */ /* 0x000fe20003800000 */
[----:B-1----:R-:W-:-:S11]  /*8980*/  UIMAD UR4, UR4, UR60, UR42 ;  /* 0x0000003c040472a4 */ /* 0x002fd6000f8e022a */
[----:B------:R-:W-:Y:S05]  /*8990*/  @!P0 BRA `(.L_x_120) ;  /* 0x0000000000688947 */ /* 0x000fea0003800000 */
[----:B------:R-:W1:Y:S01]  /*89a0*/  LDC.64 R4, c[0x0][0x600] ;  /* 0x00018000ff047b82 */ /* 0x000e620000000a00 */
[----:B------:R-:W-:Y:S02]  /*89b0*/  UMOV UR5, 0x400 ;  /* 0x0000040000057882 */ /* 0x000fe40000000000 */
[----:B------:R-:W-:-:S05]  /*89c0*/  ULEA UR5, UR58, UR5, 0x18 ;  /* 0x000000053a057291 */ /* 0x000fca000f8ec03f */
[----:B------:R-:W1:Y:S08]  /*89d0*/  LDC.64 R6, c[0x0][0x608] ;  /* 0x00018200ff067b82 */ /* 0x000e700000000a00 */
[----:B------:R-:W2:Y:S08]  /*89e0*/  LDC.64 R32, c[0x0][0x610] ;  /* 0x00018400ff207b82 */ /* 0x000eb00000000a00 */
[----:B------:R-:W2:Y:S01]  /*89f0*/  LDC.64 R34, c[0x0][0x618] ;  /* 0x00018600ff227b82 */ /* 0x000ea20000000a00 */
[----:B-1----:R1:W-:Y:S07]  /*8a00*/  STS.128 [UR5+0x34700], R4 ;  /* 0x03470004ff007988 */ /* 0x0023ee0008000c05 */
[----:B------:R-:W3:Y:S08]  /*8a10*/  LDC.64 R28, c[0x0][0x620] ;  /* 0x00018800ff1c7b82 */ /* 0x000ef00000000a00 */
[----:B------:R-:W3:Y:S01]  /*8a20*/  LDC.64 R30, c[0x0][0x628] ;  /* 0x00018a00ff1e7b82 */ /* 0x000ee20000000a00 */
[----:B--2---:R2:W-:Y:S07]  /*8a30*/  STS.128 [UR5+0x34710], R32 ;  /* 0x03471020ff007988 */ /* 0x0045ee0008000c05 */
[----:B------:R-:W4:Y:S08]  /*8a40*/  LDC.64 R24, c[0x0][0x630] ;  /* 0x00018c00ff187b82 */ /* 0x000f300000000a00 */
[----:B------:R-:W4:Y:S08]  /*8a50*/  LDC.64 R26, c[0x0][0x638] ;  /* 0x00018e00ff1a7b82 */ /* 0x000f300000000a00 */
[----:B------:R-:W5:Y:S01]  /*8a60*/  LDC.64 R20, c[0x0][0x640] ;  /* 0x00019000ff147b82 */ /* 0x000f620000000a00 */
[----:B---3--:R2:W-:Y:S07]  /*8a70*/  STS.128 [UR5+0x34720], R28 ;  /* 0x0347201cff007988 */ /* 0x0085ee0008000c05 */
[----:B------:R-:W5:Y:S08]  /*8a80*/  LDC.64 R22, c[0x0][0x648] ;  /* 0x00019200ff167b82 */ /* 0x000f700000000a00 */
[----:B------:R-:W3:Y:S01]  /*8a90*/  LDC.64 R12, c[0x0][0x650] ;  /* 0x00019400ff0c7b82 */ /* 0x000ee20000000a00 */
[----:B----4-:R2:W-:Y:S07]  /*8aa0*/  STS.128 [UR5+0x34730], R24 ;  /* 0x03473018ff007988 */ /* 0x0105ee0008000c05 */
[----:B------:R-:W3:Y:S08]  /*8ab0*/  LDC.64 R14, c[0x0][0x658] ;  /* 0x00019600ff0e7b82 */ /* 0x000ef00000000a00 */
[----:B------:R-:W4:Y:S01]  /*8ac0*/  LDC.64 R8, c[0x0][0x660] ;  /* 0x00019800ff087b82 */ /* 0x000f220000000a00 */
[----:B-----5:R2:W-:Y:S07]  /*8ad0*/  STS.128 [UR5+0x34740], R20 ;  /* 0x03474014ff007988 */ /* 0x0205ee0008000c05 */
[----:B------:R-:W4:Y:S08]  /*8ae0*/  LDC.64 R10, c[0x0][0x668] ;  /* 0x00019a00ff0a7b82 */ /* 0x000f300000000a00 */
[----:B-1----:R-:W1:Y:S01]  /*8af0*/  LDC.64 R4, c[0x0][0x670] ;  /* 0x00019c00ff047b82 */ /* 0x002e620000000a00 */
[----:B---3--:R2:W-:Y:S07]  /*8b00*/  STS.128 [UR5+0x34750], R12 ;  /* 0x0347500cff007988 */ /* 0x0085ee0008000c05 */
[----:B------:R-:W1:Y:S01]  /*8b10*/  LDC.64 R6, c[0x0][0x678] ;  /* 0x00019e00ff067b82 */ /* 0x000e620000000a00 */
[----:B----4-:R2:W-:Y:S04]  /*8b20*/  STS.128 [UR5+0x34760], R8 ;  /* 0x03476008ff007988 */ /* 0x0105e80008000c05 */
[----:B-1----:R2:W-:Y:S02]  /*8b30*/  STS.128 [UR5+0x34770], R4 ;  /* 0x03477004ff007988 */ /* 0x0025e40008000c05 */
.L_x_120:
[----:B------:R-:W-:Y:S05]  /*8b40*/  BSYNC B0 ;  /* 0x0000000000007941 */ /* 0x000fea0003800000 */
.L_x_119:
[----:B------:R-:W-:Y:S01]  /*8b50*/  ELECT P0, URZ, PT ;  /* 0x00000000003f782f */ /* 0x000fe20003800000 */
[----:B------:R-:W-:Y:S01]  /*8b60*/  NOP ;  /* 0x0000000000007918 */ /* 0x000fe20000000000 */
[----:B------:R-:W-:Y:S01]  /*8b70*/  ULDC UR6, c[0x0][0x884] ;  /* 0x0002210000067ab9 */ /* 0x000fe20000000800 */
[----:B------:R-:W-:Y:S01]  /*8b80*/  BSSY B0, `(.L_x_121) ;  /* 0x0000035000007945 */ /* 0x000fe20003800000 */
[----:B------:R-:W-:-:S03]  /*8b90*/  ULEA UR6, UR6, UR4, 0x1 ;  /* 0x0000000406067291 */ /* 0x000fc6000f8e083f */
[----:B------:R-:W-:Y:S02]  /*8ba0*/  ULDC.64 UR4, c[0x0][0x800] ;  /* 0x0002000000047ab9 */ /* 0x000fe40000000a00 */
[----:B------:R-:W-:-:S04]  /*8bb0*/  UIMAD.WIDE UR4, UR6, 0x80, UR4 ;  /* 0x00000080060478a5 */ /* 0x000fc8000f8e0204 */
[----:B------:R-:W-:Y:S08]  /*8bc0*/  @!P0 BRA `(.L_x_122) ;  /* 0x0000000000c08947 */ /* 0x000ff00003800000 */
[----:B------:R-:W-:Y:S01]  /*8bd0*/  ULDC.64 UR6, c[0x0][0x808] ;  /* 0x0002020000067ab9 */ /* 0x000fe20000000a00 */
[----:B------:R-:W-:Y:S01]  /*8be0*/  ULDC.64 UR8, c[0x0][0x810] ;  /* 0x0002040000087ab9 */ /* 0x000fe20000000a00 */
[----:B------:R-:W-:Y:S02]  /*8bf0*/  ISETP.NE.U32.AND P0, PT, RZ, UR6, PT ;  /* 0x00000006ff007c0c */ /* 0x000fe4000bf05070 */
[----:B------:R-:W-:Y:S02]  /*8c00*/  ISETP.NE.U32.AND P1, PT, RZ, UR8, PT ;  /* 0x00000008ff007c0c */ /* 0x000fe4000bf25070 */
[----:B------:R-:W-:Y:S02]  /*8c10*/  ISETP.NE.AND.EX P0, PT, RZ, UR7, PT, P0 ;  /* 0x00000007ff007c0c */ /* 0x000fe4000bf05300 */
[----:B------:R-:W-:-:S11]  /*8c20*/  ISETP.NE.AND.EX P1, PT, RZ, UR9, PT, P1 ;  /* 0x00000009ff007c0c */ /* 0x000fd6000bf25310 */
[----:B------:R-:W-:Y:S05]  /*8c30*/  @!P0 BRA `(.L_x_123) ;  /* 0x0000000000188947 */ /* 0x000fea0003800000 */
[----:B--2---:R-:W1:Y:S02]  /*8c40*/  LDC.64 R4, c[0x0][0x808] ;  /* 0x00020200ff047b82 */ /* 0x004e640000000a00 */
[----:B-1----:R-:W-:-:S06]  /*8c50*/  IMAD.WIDE R4, R18, 0x8, R4 ;  /* 0x0000000812047825 */ /* 0x002fcc00078e0204 */
[----:B------:R-:W2:Y:S01]  /*8c60*/  LDG.E.64 R4, desc[UR38][R4.64] ;  /* 0x0000002604047981 */ /* 0x000ea2000c1e1b00 */
[----:B------:R-:W-:Y:S02]  /*8c70*/  UMOV UR6, 0x400 ;  /* 0x0000040000067882 */ /* 0x000fe40000000000 */
[----:B------:R-:W-:-:S09]  /*8c80*/  ULEA UR6, UR58, UR6, 0x18 ;  /* 0x000000063a067291 */ /* 0x000fd2000f8ec03f */
[----:B--2---:R1:W-:Y:S03]  /*8c90*/  STS.64 [UR6+0x34700], R4 ;  /* 0x03470004ff007988 */ /* 0x0043e60008000a06 */
.L_x_123:
[----:B------:R-:W-:Y:S05]  /*8ca0*/  @!P1 BRA `(.L_x_122) ;  /* 0x0000000000889947 */ /* 0x000fea0003800000 */
[----:B-12---:R-:W1:Y:S02]  /*8cb0*/  LDC.64 R4, c[0x0][0x810] ;  /* 0x00020400ff047b82 */ /* 0x006e640000000a00 */
[----:B-1----:R-:W-:-:S06]  /*8cc0*/  IMAD.WIDE R4, R18, 0x8, R4 ;  /* 0x0000000812047825 */ /* 0x002fcc00078e0204 */
[----:B------:R-:W2:Y:S01]  /*8cd0*/  LDG.E.64 R4, desc[UR38][R4.64] ;  /* 0x0000002604047981 */ /* 0x000ea2000c1e1b00 */
[----:B------:R-:W-:Y:S02]  /*8ce0*/  UMOV UR6, 0x400 ;  /* 0x0000040000067882 */ /* 0x000fe40000000000 */
[----:B------:R-:W-:-:S04]  /*8cf0*/  ULEA UR6, UR58, UR6, 0x18 ;  /* 0x000000063a067291 */ /* 0x000fc8000f8ec03f */
[----:B------:R-:W-:-:S05]  /*8d00*/  UIADD3 UR7, UR6, 0x34700, URZ ;  /* 0x0003470006077890 */ /* 0x000fca000fffe03f */
[----:B------:R-:W1:Y:S01]  /*8d10*/  LDS R6, [UR6+0x3471c] ;  /* 0x03471c06ff067984 */ /* 0x000e620008000800 */
[----:B------:R-:W-:-:S03]  /*8d20*/  IMAD.U32 R8, RZ, RZ, UR7 ;  /* 0x00000007ff087e24 */ /* 0x000fc6000f8e00ff */
[----:B------:R-:W-:Y:S02]  /*8d30*/  STS [UR6+0x34730], RZ ;  /* 0x034730ffff007988 */ /* 0x000fe40008000806 */
[----:B------:R-:W-:-:S05]  /*8d40*/  SHF.R.U64 R8, R8, 0x4, RZ ;  /* 0x0000000408087819 */ /* 0x000fca00000012ff */
[----:B------:R-:W-:Y:S04]  /*8d50*/  STS [UR6+0x34710], R8 ;  /* 0x03471008ff007988 */ /* 0x000fe80008000806 */
[----:B------:R-:W-:Y:S01]  /*8d60*/  STS [UR6+0x34714], R8 ;  /* 0x03471408ff007988 */ /* 0x000fe20008000806 */
[C---:B--2---:R-:W-:Y:S01]  /*8d70*/  SHF.L.U64.HI R10, R4.reuse, 0x1, R5 ;  /* 0x00000001040a7819 */ /* 0x044fe20000010205 */
[----:B------:R-:W-:Y:S02]  /*8d80*/  IMAD.SHL.U32 R11, R4, 0x2, RZ ;  /* 0x00000002040b7824 */ /* 0x000fe400078e00ff */
[----:B------:R-:W-:Y:S01]  /*8d90*/  VIADD R5, R3, 0xffffffff ;  /* 0xffffffff03057836 */ /* 0x000fe20000000000 */
[----:B------:R-:W-:Y:S01]  /*8da0*/  LOP3.LUT R10, R10, 0x1fffffff, RZ, 0xc0, !PT ;  /* 0x1fffffff0a0a7812 */ /* 0x000fe200078ec0ff */
[----:B------:R-:W-:Y:S01]  /*8db0*/  VIADD R4, R0, 0xffffffff ;  /* 0xffffffff00047836 */ /* 0x000fe20000000000 */
[----:B------:R-:W-:-:S02]  /*8dc0*/  LOP3.LUT R3, R11, 0xfffffffe, RZ, 0xc0, !PT ;  /* 0xfffffffe0b037812 */ /* 0x000fc400078ec0ff */
[--C-:B------:R-:W-:Y:S02]  /*8dd0*/  SHF.R.U32.HI R7, RZ, 0x4, R10.reuse ;  /* 0x00000004ff077819 */ /* 0x100fe4000001160a */
[----:B------:R-:W-:Y:S02]  /*8de0*/  SHF.R.U64 R3, R3, 0x4, R10 ;  /* 0x0000000403037819 */ /* 0x000fe4000000120a */
[----:B-1----:R-:W-:-:S03]  /*8df0*/  LOP3.LUT R6, R6, 0xf, R7, 0xb8, !PT ;  /* 0x0000000f06067812 */ /* 0x002fc600078eb807 */
[----:B------:R-:W-:Y:S04]  /*8e00*/  STS [UR6+0x3470c], R3 ;  /* 0x03470c03ff007988 */ /* 0x000fe80008000806 */
[----:B------:R-:W-:Y:S04]  /*8e10*/  STS [UR6+0x3471c], R6 ;  /* 0x03471c06ff007988 */ /* 0x000fe80008000806 */
[----:B------:R-:W1:Y:S02]  /*8e20*/  LDS R7, [UR6+0x3471c] ;  /* 0x03471c06ff077984 */ /* 0x000e640008000800 */
[----:B-1----:R-:W-:-:S05]  /*8e30*/  LOP3.LUT R7, R7, 0xf0, RZ, 0xb8, !PT ;  /* 0x000000f007077812 */ /* 0x002fca00078eb8ff */
[----:B------:R1:W-:Y:S04]  /*8e40*/  STS [UR6+0x3471c], R7 ;  /* 0x03471c07ff007988 */ /* 0x0003e80008000806 */
[----:B------:R-:W2:Y:S01]  /*8e50*/  LDS R9, [UR6+0x3471c] ;  /* 0x03471c06ff097984 */ /* 0x000ea20008000800 */
[----:B-1----:R-:W-:-:S05]  /*8e60*/  CS2R R6, SRZ ;  /* 0x0000000000067805 */ /* 0x002fca000001ff00 */
[----:B------:R-:W-:Y:S01]  /*8e70*/  STS.128 [UR6+0x34720], R4 ;  /* 0x03472004ff007988 */ /* 0x000fe20008000c06 */
[----:B--2---:R-:W-:-:S05]  /*8e80*/  LOP3.LUT R9, R9, 0xf00, RZ, 0xb8, !PT ;  /* 0x00000f0009097812 */ /* 0x004fca00078eb8ff */
[----:B------:R-:W-:Y:S04]  /*8e90*/  STS.64 [UR6+0x34718], R8 ;  /* 0x03471808ff007988 */ /* 0x000fe80008000a06 */
[----:B------:R-:W1:Y:S02]  /*8ea0*/  LDS R12, [UR6+0x3471c] ;  /* 0x03471c06ff0c7984 */ /* 0x000e640008000800 */
[----:B-1----:R-:W-:-:S05]  /*8eb0*/  LOP3.LUT R0, R12, 0xf000, RZ, 0xb8, !PT ;  /* 0x0000f0000c007812 */ /* 0x002fca00078eb8ff */
[----:B------:R3:W-:Y:S02]  /*8ec0*/  STS [UR6+0x3471c], R0 ;  /* 0x03471c00ff007988 */ /* 0x0007e40008000806 */
.L_x_122:
[----:B------:R-:W-:Y:S05]  /*8ed0*/  BSYNC B0 ;  /* 0x0000000000007941 */ /* 0x000fea0003800000 */
.L_x_121:
[----:B---3--:R-:W3:Y:S01]  /*8ee0*/  S2R R0, SR_LANEID ;  /* 0x0000000000007919 */ /* 0x008ee20000000000 */
[----:B------:R-:W-:Y:S01]  /*8ef0*/  ELECT P0, URZ, PT ;  /* 0x00000000003f782f */ /* 0x000fe20003800000 */
[----:B------:R-:W-:Y:S01]  /*8f00*/  NOP ;  /* 0x0000000000007918 */ /* 0x000fe20000000000 */
[----:B------:R-:W-:Y:S11]  /*8f10*/  BSSY B0, `(.L_x_124) ;  /* 0x0000004000007945 */ /* 0x000ff60003800000 */
[----:B------:R-:W-:Y:S05]  /*8f20*/  @!P0 BRA `(.L_x_125) ;  /* 0x0000000000088947 */ /* 0x000fea0003800000 */
[----:B------:R0:W-:Y:S01]  /*8f30*/  UTMACMDFLUSH ;  /* 0x00000000000079b7 */ /* 0x0001e20000000000 */
[----:B------:R-:W-:-:S04]  /*8f40*/  DEPBAR.LE SB0, 0x0 ;  /* 0x000080000000791a */ /* 0x000fc80000000000 */
.L_x_125:
[----:B------:R-:W-:Y:S05]  /*8f50*/  BSYNC B0 ;  /* 0x0000000000007941 */ /* 0x000fea0003800000 */
.L_x_124:
[----:B------:R-:W-:Y:S01]  /*8f60*/  UMOV UR6, 0x400 ;  /* 0x0000040000067882 */ /* 0x000fe20000000000 */
[----:B--23--:R-:W-:Y:S01]  /*8f70*/  IMAD.SHL.U32 R6, R0, 0x4, RZ ;  /* 0x0000000400067824 */ /* 0x00cfe200078e00ff */
[----:B------:R-:W-:-:S04]  /*8f80*/  ULEA UR6, UR58, UR6, 0x18 ;  /* 0x000000063a067291 */ /* 0x000fc8000f8ec03f */
[----:B------:R-:W-:Y:S01]  /*8f90*/  UIADD3 UR32, UR6, 0x34700, URZ ;  /* 0x0003470006207890 */ /* 0x000fe2000fffe03f */
[----:B-1----:R-:W-:Y:S01]  /*8fa0*/  IADD3 R4, P0, R6, UR4, RZ ;  /* 0x0000000406047c10 */ /* 0x002fe2000ff1e0ff */
[----:B------:R-:W-:-:S04]  /*8fb0*/  IMAD.MOV.U32 R0, RZ, RZ, RZ ;  /* 0x000000ffff007224 */ /* 0x000fc800078e00ff */
[----:B------:R-:W-:-:S03]  /*8fc0*/  IMAD.X R5, RZ, RZ, UR5, P0 ;  /* 0x00000005ff057e24 */ /* 0x000fc600080e06ff */
[----:B------:R-:W1:Y:S01]  /*8fd0*/  LDS R3, [R6+UR32] ;  /* 0x0000002006037984 */ /* 0x000e620008000800 */
[----:B------:R-:W-:-:S03]  /*8fe0*/  SHF.L.U32 R0, R0, 0x1f, RZ ;  /* 0x0000001f00007819 */ /* 0x000fc600000006ff */
[----:B-1----:R1:W2:Y:S02]  /*8ff0*/  ATOMG.E.EXCH.STRONG.GPU PT, RZ, [R4], R3 ;  /* 0x0000000304ff73a8 */ /* 0x0022a400041ee100 */
[----:B--2---:R-:W2:Y:S01]  /*9000*/  SYNCS.PHASECHK.TRANS64.TRYWAIT P0, [UR6+0x34528], R0 ;  /* 0x03452800ff0075a7 */ /* 0x004ea20008000146 */
[----:B------:R-:W-:Y:S02]  /*9010*/  ULOP3.LUT UR31, UR59, 0x1, URZ, 0xfc, !UPT ;  /* 0x000000013b1f7892 */ /* 0x000fe4000f8efc3f */
[----:B------:R-:W-:Y:S01]  /*9020*/  ULOP3.LUT UR30, UR61, 0x2, URZ, 0xfc, !UPT ;  /* 0x000000023d1e7892 */ /* 0x000fe2000f8efc3f */
[----:B-12---:R-:W-:Y:S11]  /*9030*/  @!P0 BRA `(.L_x_126) ;  /* 0x0000005800b48947 */ /* 0x006ff60003800000 */
.L_x_287:
[----:B------:R-:W-:Y:S01]  /*9040*/  MOV R4, 0x1 ;  /* 0x0000000100047802 */ /* 0x000fe20000000f00 */
[----:B-1----:R-:W-:Y:S01]  /*9050*/  IMAD.MOV.U32 R0, RZ, RZ, RZ ;  /* 0x000000ffff007224 */ /* 0x002fe200078e00ff */
[----:B------:R-:W-:Y:S01]  /*9060*/  ULDC UR29, c[0x0][0x598] ;  /* 0x00016600001d7ab9 */ /* 0x000fe20000000800 */
[----:B------:R-:W-:Y:S01]  /*9070*/  ULDC UR28, c[0x0][0x580] ;  /* 0x00016000001c7ab9 */ /* 0x000fe20000000800 */
[----:B------:R-:W-:Y:S01]  /*9080*/  ULDC.64 UR24, c[0x0][0x590] ;  /* 0x0001640000187ab9 */ /* 0x000fe20000000a00 */
[----:B------:R-:W-:-:S05]  /*9090*/  ULDC.64 UR26, c[0x0][0x588] ;  /* 0x00016200001a7ab9 */ /* 0x000fca0000000a00 */
.L_x_187:
[----:B------:R-:W-:-:S06]  /*90a0*/  UISETP.NE.AND UP0, UPT, UR31, 0x3, UPT ;  /* 0x000000031f00788c */ /* 0x000fcc000bf05270 */
[----:B------:R-:W-:-:S13]  /*90b0*/  PLOP3.LUT P1, PT, PT, PT, UP0, 0x80, 0x0 ;  /* 0x000000000000781c */ /* 0x000fda0003f2f008 */
[----:B-----5:R-:W-:Y:S05]  /*90c0*/  @!P1 BRA `(.L_x_127) ;  /* 0x0000000000049947 */ /* 0x020fea0003800000 */
[----:B------:R-:W-:Y:S01]  /*90d0*/  BPT.TRAP 0x1 ;  /* 0x000000040000795c */ /* 0x000fe20000300000 */
.L_x_127:
[----:B------:R-:W-:Y:S02]  /*90e0*/  R2UR UR7, R2 ;  /* 0x00000000020772ca */ /* 0x000fe400000e0000 */
[----:B------:R-:W-:Y:S02]  /*90f0*/  SHF.L.U32 R3, R0, 0x1f, RZ ;  /* 0x0000001f00037819 */ /* 0x000fe400000006ff */
[----:B------:R-:W-:-:S09]  /*9100*/  LEA R8, R2, UR6, 0x4 ;  /* 0x0000000602087c11 */ /* 0x000fd2000f8e20ff */
[----:B------:R-:W-:-:S09]  /*9110*/  ULEA UR7, UR7, UR6, 0x3 ;  /* 0x0000000607077291 */ /* 0x000fd2000f8e183f */
[----:B------:R-:W1:Y:S02]  /*9120*/  SYNCS.PHASECHK.TRANS64.TRYWAIT P0, [UR7+0x34400], R3 ;  /* 0x03440003ff0075a7 */ /* 0x000e640008000147 */
[----:B-1----:R-:W-:Y:S05]  /*9130*/  @!P0 BRA `(.L_x_128) ;  /* 0x00000058008c8947 */ /* 0x002fea0003800000 */
.L_x_288:
[----:B------:R-:W2:Y:S01]  /*9140*/  LDS.128 R8, [R8+0x34550] ;  /* 0x0345500008087984 */ /* 0x000ea20000000c00 */
        /* <DEDUP_REMOVED lines=8> */
.L_x_129:
[----:B------:R-:W-:Y:S01]  /*91d0*/  UIADD3 UR7, UR7, 0x34440, URZ ;  /* 0x0003444007077890 */ /* 0x000fe2000fffe03f */
[----:B------:R-:W-:Y:S02]  /*91e0*/  R2UR UR18, R16 ;  /* 0x00000000101272ca */ /* 0x000fe400000e0000 */
[----:B------:R-:W-:Y:S01]  /*91f0*/  R2UR UR19, R17 ;  /* 0x00000000111372ca */ /* 0x000fe200000e0000 */
[----:B------:R-:W-:Y:S01]  /*9200*/  UPRMT UR7, UR58, 0x654, UR7 ;  /* 0x000006543a077896 */ /* 0x000fe20008000007 */
[----:B------:R-:W-:Y:S02]  /*9210*/  LOP3.LUT P1, RZ, R4, 0xff, RZ, 0xc0, !PT ;  /* 0x000000ff04ff7812 */ /* 0x000fe4000782c0ff */
[----:B------:R-:W-:-:S04]  /*9220*/  ISETP.NE.U32.AND P0, PT, RZ, UR24, PT ;  /* 0x00000018ff007c0c */ /* 0x000fc8000bf05070 */
[----:B------:R-:W-:Y:S02]  /*9230*/  ISETP.NE.AND.EX P0, PT, RZ, UR25, PT, P0 ;  /* 0x00000019ff007c0c */ /* 0x000fe4000bf05300 */
[----:B---3--:R-:W-:Y:S01]  /*9240*/  SYNCS.ARRIVE.TRANS64.RED.A1T0 RZ, [UR7], RZ ;  /* 0x000000ffffff79a7 */ /* 0x008fe20008100407 */
[----:B------:R-:W-:Y:S02]  /*9250*/  USHF.L.U32 UR18, UR18, 0x7, URZ ;  /* 0x0000000712127899 */ /* 0x000fe4000800063f */
[----:B------:R-:W-:Y:S02]  /*9260*/  USHF.L.U32 UR19, UR19, 0x7, URZ ;  /* 0x0000000713137899 */ /* 0x000fe4000800063f */
[----:B------:R-:W-:Y:S10]  /*9270*/  @!P1 BRA `(.L_x_130) ;  /* 0x00000000000c9947 */ /* 0x000ff40003800000 */
[----:B------:R-:W-:-:S04]  /*9280*/  DEPBAR {5,4,3,2,1,0} ;  /* 0x0000003f0000791a */ /* 0x000fc80000000000 */
[----:B------:R3:W-:Y:S02]  /*9290*/  UTMACCTL.IV [UR4] ;  /* 0x00000000040079b9 */ /* 0x0007e40008000000 */
[----:B---3--:R-:W-:Y:S01]  /*92a0*/  NOP ;  /* 0x0000000000007918 */ /* 0x008fe20000000000 */
.L_x_130:
[----:B------:R-:W-:Y:S05]  /*92b0*/  @!P0 BRA `(.L_x_131) ;  /* 0x0000000000188947 */ /* 0x000fea0003800000 */
[----:B------:R-:W3:Y:S02]  /*92c0*/  LDC.64 R4, c[0x0][0x590] ;  /* 0x00016400ff047b82 */ /* 0x000ee40000000a00 */
[----:B---3--:R-:W-:-:S06]  /*92d0*/  IMAD.WIDE R4, R18, 0x8, R4 ;  /* 0x0000000812047825 */ /* 0x008fcc00078e0204 */
[----:B------:R-:W1:Y:S04]  /*92e0*/  LDG.E.64 R4, desc[UR38][R4.64] ;  /* 0x0000002604047981 */ /* 0x000e68000c1e1b00 */
[----:B-1----:R-:W3:Y:S02]  /*92f0*/  LD.E R3, desc[UR38][R4.64] ;  /* 0x0000002604037980 */ /* 0x002ee4000c101900 */
[----:B---3--:R-:W-:Y:S01]  /*9300*/  FSETP.NEU.AND P0, PT, R3, RZ, PT ;  /* 0x000000ff0300720b */ /* 0x008fe20003f0d000 */
[----:B------:R-:W-:-:S12]  /*9310*/  BRA `(.L_x_132) ;  /* 0x0000000000247947 */ /* 0x000fd80003800000 */
.L_x_131:
[----:B------:R-:W-:Y:S02]  /*9320*/  ISETP.NE.U32.AND P1, PT, RZ, UR26, PT ;  /* 0x0000001aff007c0c */ /* 0x000fe4000bf25070 */
[----:B------:R-:W-:Y:S02]  /*9330*/  FSETP.NEU.AND P0, PT, RZ, UR28, PT ;  /* 0x0000001cff007c0b */ /* 0x000fe4000bf0d000 */
[----:B------:R-:W-:-:S13]  /*9340*/  ISETP.NE.AND.EX P1, PT, RZ, UR27, PT, P1 ;  /* 0x0000001bff007c0c */ /* 0x000fda000bf25310 */
[----:B------:R-:W-:Y:S05]  /*9350*/  @!P1 BRA `(.L_x_132) ;  /* 0x0000000000149947 */ /* 0x000fea0003800000 */
[----:B------:R-:W3:Y:S01]  /*9360*/  LDC.64 R4, c[0x0][0x588] ;  /* 0x00016200ff047b82 */ /* 0x000ee20000000a00 */
[----:B-1----:R-:W-:-:S04]  /*9370*/  IMAD R3, R18, UR29, RZ ;  /* 0x0000001d12037c24 */ /* 0x002fc8000f8e02ff */
[----:B---3--:R-:W-:-:S06]  /*9380*/  IMAD.WIDE R4, R3, 0x4, R4 ;  /* 0x0000000403047825 */ /* 0x008fcc00078e0204 */
[----:B------:R-:W3:Y:S02]  /*9390*/  LDG.E R4, desc[UR38][R4.64] ;  /* 0x0000002604047981 */ /* 0x000ee4000c1e1900 */
[----:B---3--:R-:W-:-:S13]  /*93a0*/  FSETP.NEU.AND P0, PT, R4, RZ, PT ;  /* 0x000000ff0400720b */ /* 0x008fda0003f0d000 */
.L_x_132:
[----:B------:R-:W-:Y:S01]  /*93b0*/  UISETP.NE.AND UP0, UPT, UR30, 0x3, UPT ;  /* 0x000000031e00788c */ /* 0x000fe2000bf05270 */
[----:B------:R-:W-:-:S05]  /*93c0*/  ELECT P1, URZ, PT ;  /* 0x00000000003f782f */ /* 0x000fca0003820000 */
[----:B------:R-:W-:Y:S02]  /*93d0*/  PLOP3.LUT P2, PT, PT, PT, UP0, 0x80, 0x0 ;  /* 0x000000000000781c */ /* 0x000fe40003f4f008 */
[----:B------:R-:W-:-:S11]  /*93e0*/  PLOP3.LUT P0, PT, P0, P1, PT, 0x2a, 0x0 ;  /* 0x000000000000781c */ /* 0x000fd60000702572 */
[----:B------:R-:W-:Y:S05]  /*93f0*/  @!P2 BRA `(.L_x_133) ;  /* 0x000000000004a947 */ /* 0x000fea0003800000 */
[----:B------:R-:W-:Y:S01]  /*9400*/  BPT.TRAP 0x1 ;  /* 0x000000040000795c */ /* 0x000fe20000300000 */
.L_x_133:
[----:B-1----:R-:W-:-:S05]  /*9410*/  IMAD.MOV.U32 R3, RZ, RZ, 0x1 ;  /* 0x00000001ff037424 */ /* 0x002fca00078e00ff */
[----:B------:R-:W-:-:S04]  /*9420*/  SHF.L.U32 R3, R3, 0x1f, RZ ;  /* 0x0000001f03037819 */ /* 0x000fc800000006ff */
[----:B------:R-:W1:Y:S02]  /*9430*/  SYNCS.PHASECHK.TRANS64.TRYWAIT P1, [UR6+0x34500], R3 ;  /* 0x03450003ff0075a7 */ /* 0x000e640008020146 */
[----:B-1----:R-:W-:Y:S05]  /*9440*/  @!P1 BRA `(.L_x_134) ;  /* 0x0000005400e09947 */ /* 0x002fea0003800000 */
.L_x_289:
[----:B------:R-:W-:Y:S04]  /*9450*/  BSSY B0, `(.L_x_135) ;  /* 0x000000b000007945 */ /* 0x000fe80003800000 */
[----:B------:R-:W-:Y:S05]  /*9460*/  @P0 BRA `(.L_x_136) ;  /* 0x0000000000240947 */ /* 0x000fea0003800000 */
[----:B------:R-:W-:Y:S02]  /*9470*/  UIADD3 UR16, UR6, 0x30000, URZ ;  /* 0x0003000006107890 */ /* 0x000fe4000fffe03f */
[----:B------:R-:W-:Y:S01]  /*9480*/  UIADD3 UR17, UR6, 0x344e0, URZ ;  /* 0x000344e006117890 */ /* 0x000fe2000fffe03f */
[----:B------:R-:W-:Y:S01]  /*9490*/  UMOV UR8, 0x0 ;  /* 0x0000000000087882 */ /* 0x000fe20000000000 */
[----:B------:R-:W-:-:S07]  /*94a0*/  UMOV UR9, 0x10000000 ;  /* 0x1000000000097882 */ /* 0x000fce0000000000 */
[----:B------:R3:W-:Y:S02]  /*94b0*/  UTMALDG.2D [UR16], [UR4], desc[UR8] ;  /* 0x00000810040075b4 */ /* 0x0007e40008009000 */
[----:B---3--:R-:W-:Y:S05]  /*94c0*/  @!P2 BRA `(.L_x_137) ;  /* 0x000000000004a947 */ /* 0x008fea0003800000 */
[----:B------:R-:W-:Y:S01]  /*94d0*/  BPT.TRAP 0x1 ;  /* 0x000000040000795c */ /* 0x000fe20000300000 */
.L_x_137:
[----:B-1----:R-:W1:Y:S02]  /*94e0*/  LDC R4, c[0x0][0x828] ;  /* 0x00020a00ff047b82 */ /* 0x002e640000000800 */
[----:B-1----:R3:W-:Y:S02]  /*94f0*/  SYNCS.ARRIVE.TRANS64.RED.A0TR RZ, [UR6+0x344e0], R4 ;  /* 0x0344e004ffff79a7 */ /* 0x0027e40008300406 */
.L_x_136:
[----:B------:R-:W-:Y:S05]  /*9500*/  BSYNC B0 ;  /* 0x0000000000007941 */ /* 0x000fea0003800000 */
.L_x_135:
[----:B------:R-:W-:Y:S05]  /*9510*/  @!P2 BRA `(.L_x_138) ;  /* 0x000000000004a947 */ /* 0x000fea0003800000 */
[----:B------:R-:W-:Y:S01]  /*9520*/  BPT.TRAP 0x1 ;  /* 0x000000040000795c */ /* 0x000fe20000300000 */
.L_x_138:
[----:B------:R-:W-:-:S04]  /*9530*/  UIADD3 UR13, UR6, 0x344e0, URZ ;  /* 0x000344e0060d7890 */ /* 0x000fc8000fffe03f */
[----:B------:R-:W-:-:S09]  /*9540*/  UPRMT UR7, UR58, 0x654, UR13 ;  /* 0x000006543a077896 */ /* 0x000fd2000800000d */
[----:B------:R-:W-:Y:S01]  /*9550*/  SYNCS.ARRIVE.TRANS64.RED.A1T0 RZ, [UR7], RZ ;  /* 0x000000ffffff79a7 */ /* 0x000fe20008100407 */
[----:B------:R-:W-:Y:S05]  /*9560*/  @!P2 BRA `(.L_x_139) ;  /* 0x000000000004a947 */ /* 0x000fea0003800000 */
[----:B------:R-:W-:Y:S01]  /*9570*/  BPT.TRAP 0x1 ;  /* 0x000000040000795c */ /* 0x000fe20000300000 */
.L_x_139:
[----:B------:R-:W4:Y:S02]  /*9580*/  SYNCS.PHASECHK.TRANS64.TRYWAIT P1, [UR6+0x34508], R3 ;  /* 0x03450803ff0075a7 */ /* 0x000f240008020146 */
[----:B----4-:R-:W-:Y:S05]  /*9590*/  @!P1 BRA `(.L_x_140) ;  /* 0x0000005400a49947 */ /* 0x010fea0003800000 */
.L_x_290:
[----:B------:R-:W-:Y:S04]  /*95a0*/  BSSY B0, `(.L_x_141) ;  /* 0x000000d000007945 */ /* 0x000fe80003800000 */
[----:B------:R-:W-:Y:S05]  /*95b0*/  @P0 BRA `(.L_x_142) ;  /* 0x00000000002c0947 */ /* 0x000fea0003800000 */
[----:B------:R-:W-:Y:S02]  /*95c0*/  UIADD3 UR10, UR18, 0x40, URZ ;  /* 0x00000040120a7890 */ /* 0x000fe4000fffe03f */
[----:B------:R-:W-:Y:S02]  /*95d0*/  UIADD3 UR8, UR6, 0x31000, URZ ;  /* 0x0003100006087890 */ /* 0x000fe4000fffe03f */
[----:B------:R-:W-:Y:S01]  /*95e0*/  UIADD3 UR9, UR6, 0x344e8, URZ ;  /* 0x000344e806097890 */ /* 0x000fe2000fffe03f */
[----:B------:R-:W-:Y:S01]  /*95f0*/  UMOV UR14, 0x0 ;  /* 0x00000000000e7882 */ /* 0x000fe20000000000 */
[----:B------:R-:W-:Y:S01]  /*9600*/  UMOV UR15, 0x10000000 ;  /* 0x10000000000f7882 */ /* 0x000fe20000000000 */
[----:B------:R-:W-:-:S06]  /*9610*/  UMOV UR11, UR19 ;  /* 0x00000013000b7c82 */ /* 0x000fcc0008000000 */
[----:B------:R4:W-:Y:S02]  /*9620*/  UTMALDG.2D [UR8], [UR4], desc[UR14] ;  /* 0x00000e08040075b4 */ /* 0x0009e40008009000 */
[----:B----4-:R-:W-:Y:S05]  /*9630*/  @!P2 BRA `(.L_x_143) ;  /* 0x000000000004a947 */ /* 0x010fea0003800000 */
[----:B------:R-:W-:Y:S01]  /*9640*/  BPT.TRAP 0x1 ;  /* 0x000000040000795c */ /* 0x000fe20000300000 */
.L_x_143:
[----:B-1-3--:R-:W1:Y:S02]  /*9650*/  LDC R4, c[0x0][0x828] ;  /* 0x00020a00ff047b82 */ /* 0x00ae640000000800 */
[----:B-1----:R4:W-:Y:S02]  /*9660*/  SYNCS.ARRIVE.TRANS64.RED.A0TR RZ, [UR6+0x344e8], R4 ;  /* 0x0344e804ffff79a7 */ /* 0x0029e40008300406 */
.L_x_142:
[----:B------:R-:W-:Y:S05]  /*9670*/  BSYNC B0 ;  /* 0x0000000000007941 */ /* 0x000fea0003800000 */
.L_x_141:
[----:B------:R-:W-:Y:S05]  /*9680*/  @!P2 BRA `(.L_x_144) ;  /* 0x000000000004a947 */ /* 0x000fea0003800000 */
[----:B------:R-:W-:Y:S01]  /*9690*/  BPT.TRAP 0x1 ;  /* 0x000000040000795c */ /* 0x000fe20000300000 */
.L_x_144:
[----:B------:R-:W-:Y:S02]  /*96a0*/  UIADD3 UR9, UR6, 0x344e8, URZ ;  /* 0x000344e806097890 */ /* 0x000fe4000fffe03f */
[----:B------:R-:W-:Y:S02]  /*96b0*/  UIADD3 UR23, UR19, 0x20, URZ ;  /* 0x0000002013177890 */ /* 0x000fe4000fffe03f */
[----:B------:R-:W-:-:S09]  /*96c0*/  UPRMT UR16, UR58, 0x654, UR9 ;  /* 0x000006543a107896 */ /* 0x000fd20008000009 */
[----:B------:R-:W-:Y:S01]  /*96d0*/  SYNCS.ARRIVE.TRANS64.RED.A1T0 RZ, [UR16], RZ ;  /* 0x000000ffffff79a7 */ /* 0x000fe20008100410 */
[----:B------:R-:W-:Y:S05]  /*96e0*/  @!P2 BRA `(.L_x_145) ;  /* 0x000000000004a947 */ /* 0x000fea0003800000 */
[----:B------:R-:W-:Y:S01]  /*96f0*/  BPT.TRAP 0x1 ;  /* 0x000000040000795c */ /* 0x000fe20000300000 */
.L_x_145:
[----:B------:R-:W5:Y:S02]  /*9700*/  SYNCS.PHASECHK.TRANS64.TRYWAIT P1, [UR6+0x34510], R3 ;  /* 0x03451003ff0075a7 */ /* 0x000f640008020146 */
[----:B-----5:R-:W-:Y:S05]  /*9710*/  @!P1 BRA `(.L_x_146) ;  /* 0x00000054005c9947 */ /* 0x020fea0003800000 */
.L_x_291:
[----:B------:R-:W-:Y:S04]  /*9720*/  BSSY B0, `(.L_x_147) ;  /* 0x000000c000007945 */ /* 0x000fe80003800000 */
[----:B------:R-:W-:Y:S05]  /*9730*/  @P0 BRA `(.L_x_148) ;  /* 0x0000000000280947 */ /* 0x000fea0003800000 */
[----:B------:R-:W-:Y:S02]  /*9740*/  UIADD3 UR20, UR6, 0x32000, URZ ;  /* 0x0003200006147890 */ /* 0x000fe4000fffe03f */
[----:B------:R-:W-:Y:S01]  /*9750*/  UIADD3 UR21, UR6, 0x344f0, URZ ;  /* 0x000344f006157890 */ /* 0x000fe2000fffe03f */
[----:B------:R-:W-:Y:S01]  /*9760*/  UMOV UR10, 0x0 ;  /* 0x00000000000a7882 */ /* 0x000fe20000000000 */
[----:B------:R-:W-:Y:S01]  /*9770*/  UMOV UR11, 0x10000000 ;  /* 0x10000000000b7882 */ /* 0x000fe20000000000 */
[----:B------:R-:W-:-:S06]  /*9780*/  UMOV UR22, UR18 ;  /* 0x0000001200167c82 */ /* 0x000fcc0008000000 */
[----:B------:R1:W-:Y:S02]  /*9790*/  UTMALDG.2D [UR20], [UR4], desc[UR10] ;  /* 0x00000a14040075b4 */ /* 0x0003e40008009000 */
[----:B-1----:R-:W-:Y:S05]  /*97a0*/  @!P2 BRA `(.L_x_149) ;  /* 0x000000000004a947 */ /* 0x002fea0003800000 */
[----:B------:R-:W-:Y:S01]  /*97b0*/  BPT.TRAP 0x1 ;  /* 0x000000040000795c */ /* 0x000fe20000300000 */
.L_x_149:
[----:B---34-:R-:W1:Y:S02]  /*97c0*/  LDC R4, c[0x0][0x828] ;  /* 0x00020a00ff047b82 */ /* 0x018e640000000800 */
[----:B-1----:R1:W-:Y:S02]  /*97d0*/  SYNCS.ARRIVE.TRANS64.RED.A0TR RZ, [UR6+0x344f0], R4 ;  /* 0x0344f004ffff79a7 */ /* 0x0023e40008300406 */
.L_x_148:
[----:B------:R-:W-:Y:S05]  /*97e0*/  BSYNC B0 ;  /* 0x0000000000007941 */ /* 0x000fea0003800000 */
.L_x_147:
[----:B------:R-:W-:Y:S05]  /*97f0*/  @!P2 BRA `(.L_x_150) ;  /* 0x000000000004a947 */ /* 0x000fea0003800000 */
[----:B------:R-:W-:Y:S01]  /*9800*/  BPT.TRAP 0x1 ;  /* 0x000000040000795c */ /* 0x000fe20000300000 */
.L_x_150:
[----:B------:R-:W-:-:S04]  /*9810*/  UIADD3 UR17, UR6, 0x344f0, URZ ;  /* 0x000344f006117890 */ /* 0x000fc8000fffe03f */
[----:B------:R-:W-:-:S09]  /*9820*/  UPRMT UR33, UR58, 0x654, UR17 ;  /* 0x000006543a217896 */ /* 0x000fd20008000011 */
[----:B------:R-:W-:Y:S01]  /*9830*/  SYNCS.ARRIVE.TRANS64.RED.A1T0 RZ, [UR33], RZ ;  /* 0x000000ffffff79a7 */ /* 0x000fe20008100421 */
[----:B------:R-:W-:Y:S05]  /*9840*/  @!P2 BRA `(.L_x_151) ;  /* 0x000000000004a947 */ /* 0x000fea0003800000 */
[----:B------:R-:W-:Y:S01]  /*9850*/  BPT.TRAP 0x1 ;  /* 0x000000040000795c */ /* 0x000fe20000300000 */
.L_x_151:
[----:B------:R-:W5:Y:S02]  /*9860*/  SYNCS.PHASECHK.TRANS64.TRYWAIT P1, [UR6+0x34518], R3 ;  /* 0x03451803ff0075a7 */ /* 0x000f640008020146 */
[----:B-----5:R-:W-:Y:S05]  /*9870*/  @!P1 BRA `(.L_x_152) ;  /* 0x00000054001c9947 */ /* 0x020fea0003800000 */
.L_x_292:
[----:B------:R-:W-:Y:S04]  /*9880*/  BSSY B0, `(.L_x_153) ;  /* 0x000000c000007945 */ /* 0x000fe80003800000 */
[----:B------:R-:W-:Y:S05]  /*9890*/  @P0 BRA `(.L_x_154) ;  /* 0x0000000000280947 */ /* 0x000fea0003800000 */
[----:B------:R-:W-:Y:S02]  /*98a0*/  UIADD3 UR22, UR18, 0x40, URZ ;  /* 0x0000004012167890 */ /* 0x000fe4000fffe03f */
[----:B------:R-:W-:Y:S02]  /*98b0*/  UIADD3 UR20, UR6, 0x33000, URZ ;  /* 0x0003300006147890 */ /* 0x000fe4000fffe03f */
[----:B------:R-:W-:Y:S01]  /*98c0*/  UIADD3 UR21, UR6, 0x344f8, URZ ;  /* 0x000344f806157890 */ /* 0x000fe2000fffe03f */
[----:B------:R-:W-:Y:S01]  /*98d0*/  UMOV UR10, 0x0 ;  /* 0x00000000000a7882 */ /* 0x000fe20000000000 */
[----:B------:R-:W-:-:S07]  /*98e0*/  UMOV UR11, 0x10000000 ;  /* 0x10000000000b7882 */ /* 0x000fce0000000000 */
[----:B------:R1:W-:Y:S02]  /*98f0*/  UTMALDG.2D [UR20], [UR4], desc[UR10] ;  /* 0x00000a14040075b4 */ /* 0x0003e40008009000 */
[----:B-1----:R-:W-:Y:S05]  /*9900*/  @!P2 BRA `(.L_x_155) ;  /* 0x000000000004a947 */ /* 0x002fea0003800000 */
[----:B------:R-:W-:Y:S01]  /*9910*/  BPT.TRAP 0x1 ;  /* 0x000000040000795c */ /* 0x000fe20000300000 */
.L_x_155:
[----:B---34-:R-:W1:Y:S02]  /*9920*/  LDC R4, c[0x0][0x828] ;  /* 0x00020a00ff047b82 */ /* 0x018e640000000800 */
[----:B-1----:R1:W-:Y:S02]  /*9930*/  SYNCS.ARRIVE.TRANS64.RED.A0TR RZ, [UR6+0x344f8], R4 ;  /* 0x0344f804ffff79a7 */ /* 0x0023e40008300406 */
.L_x_154:
[----:B------:R-:W-:Y:S05]  /*9940*/  BSYNC B0 ;  /* 0x0000000000007941 */ /* 0x000fea0003800000 */
.L_x_153:
[----:B------:R-:W-:Y:S05]  /*9950*/  @!P2 BRA `(.L_x_156) ;  /* 0x000000000004a947 */ /* 0x000fea0003800000 */
[----:B------:R-:W-:Y:S01]  /*9960*/  BPT.TRAP 0x1 ;  /* 0x000000040000795c */ /* 0x000fe20000300000 */
.L_x_156:
[----:B------:R-:W-:Y:S02]  /*9970*/  UIADD3 UR21, UR6, 0x344f8, URZ ;  /* 0x000344f806157890 */ /* 0x000fe4000fffe03f */
[----:B------:R-:W-:Y:S02]  /*9980*/  UIADD3 UR15, UR19, 0x40, URZ ;  /* 0x00000040130f7890 */ /* 0x000fe4000fffe03f */
[----:B------:R-:W-:-:S09]  /*9990*/  UPRMT UR34, UR58, 0x654, UR21 ;  /* 0x000006543a227896 */ /* 0x000fd20008000015 */
[----:B------:R-:W-:Y:S01]  /*99a0*/  SYNCS.ARRIVE.TRANS64.RED.A1T0 RZ, [UR34], RZ ;  /* 0x000000ffffff79a7 */ /* 0x000fe20008100422 */
[----:B------:R-:W-:Y:S05]  /*99b0*/  @!P2 BRA `(.L_x_157) ;  /* 0x000000000004a947 */ /* 0x000fea0003800000 */
[----:B------:R-:W-:Y:S01]  /*99c0*/  BPT.TRAP 0x1 ;  /* 0x000000040000795c */ /* 0x000fe20000300000 */
.L_x_157:
[----:B-1-34-:R-:W-:-:S04]  /*99d0*/  SHF.L.U32 R4, RZ, 0x1f, RZ ;  /* 0x0000001fff047819 */ /* 0x01afc800000006ff */
[----:B------:R-:W1:Y:S02]  /*99e0*/  SYNCS.PHASECHK.TRANS64.TRYWAIT P1, [UR6+0x34500], R4 ;  /* 0x03450004ff0075a7 */ /* 0x000e640008020146 */
[----:B-1----:R-:W-:Y:S05]  /*99f0*/  @!P1 BRA `(.L_x_158) ;  /* 0x0000005000d49947 */ /* 0x002fea0003800000 */
.L_x_293:
[----:B------:R-:W-:Y:S04]  /*9a00*/  BSSY B0, `(.L_x_159) ;  /* 0x000000b000007945 */ /* 0x000fe80003800000 */
[----:B------:R-:W-:Y:S05]  /*9a10*/  @P0 BRA `(.L_x_160) ;  /* 0x0000000000240947 */ /* 0x000fea0003800000 */
[----:B------:R-:W-:Y:S01]  /*9a20*/  UIADD3 UR12, UR6, 0x30000, URZ ;  /* 0x00030000060c7890 */ /* 0x000fe2000fffe03f */
[----:B------:R-:W-:Y:S01]  /*9a30*/  UMOV UR10, 0x0 ;  /* 0x00000000000a7882 */ /* 0x000fe20000000000 */
[----:B------:R-:W-:Y:S01]  /*9a40*/  UMOV UR11, 0x10000000 ;  /* 0x10000000000b7882 */ /* 0x000fe20000000000 */
[----:B------:R-:W-:-:S06]  /*9a50*/  UMOV UR14, UR18 ;  /* 0x00000012000e7c82 */ /* 0x000fcc0008000000 */
[----:B------:R3:W-:Y:S02]  /*9a60*/  UTMALDG.2D [UR12], [UR4], desc[UR10] ;  /* 0x00000a0c040075b4 */ /* 0x0007e40008009000 */
[----:B---3--:R-:W-:Y:S05]  /*9a70*/  @!P2 BRA `(.L_x_161) ;  /* 0x000000000004a947 */ /* 0x008fea0003800000 */
[----:B------:R-:W-:Y:S01]  /*9a80*/  BPT.TRAP 0x1 ;  /* 0x000000040000795c */ /* 0x000fe20000300000 */
.L_x_161:
[----:B-1----:R-:W1:Y:S02]  /*9a90*/  LDC R5, c[0x0][0x828] ;  /* 0x00020a00ff057b82 */ /* 0x002e640000000800 */
[----:B-1----:R3:W-:Y:S02]  /*9aa0*/  SYNCS.ARRIVE.TRANS64.RED.A0TR RZ, [UR6+0x344e0], R5 ;  /* 0x0344e005ffff79a7 */ /* 0x0027e40008300406 */
.L_x_160:
[----:B------:R-:W-:Y:S05]  /*9ab0*/  BSYNC B0 ;  /* 0x0000000000007941 */ /* 0x000fea0003800000 */
.L_x_159:
[----:B------:R-:W-:Y:S05]  /*9ac0*/  @!P2 BRA `(.L_x_162) ;  /* 0x000000000004a947 */ /* 0x000fea0003800000 */
[----:B------:R-:W-:Y:S01]  /*9ad0*/  BPT.TRAP 0x1 ;  /* 0x000000040000795c */ /* 0x000fe20000300000 */
.L_x_162:
[----:B------:R-:W-:Y:S01]  /*9ae0*/  SYNCS.ARRIVE.TRANS64.RED.A1T0 RZ, [UR7], RZ ;  /* 0x000000ffffff79a7 */ /* 0x000fe20008100407 */
[----:B------:R-:W-:Y:S05]  /*9af0*/  @!P2 BRA `(.L_x_163) ;  /* 0x000000000004a947 */ /* 0x000fea0003800000 */
[----:B------:R-:W-:Y:S01]  /*9b00*/  BPT.TRAP 0x1 ;  /* 0x000000040000795c */ /* 0x000fe20000300000 */
.L_x_163:
[----:B------:R-:W4:Y:S02]  /*9b10*/  SYNCS.PHASECHK.TRANS64.TRYWAIT P1, [UR6+0x34508], R4 ;  /* 0x03450804ff0075a7 */ /* 0x000f240008020146 */
[----:B----4-:R-:W-:Y:S05]  /*9b20*/  @!P1 BRA `(.L_x_164) ;  /* 0x0000005000a09947 */ /* 0x010fea0003800000 */
.L_x_294:
        /* <DEDUP_REMOVED lines=10> */
.L_x_167:
[----:B-1-3--:R-:W1:Y:S02]  /*9bd0*/  LDC R5, c[0x0][0x828] ;  /* 0x00020a00ff057b82 */ /* 0x00ae640000000800 */
[----:B-1----:R4:W-:Y:S02]  /*9be0*/  SYNCS.ARRIVE.TRANS64.RED.A0TR RZ, [UR6+0x344e8], R5 ;  /* 0x0344e805ffff79a7 */ /* 0x0029e40008300406 */
.L_x_166:
[----:B------:R-:W-:Y:S05]  /*9bf0*/  BSYNC B0 ;  /* 0x0000000000007941 */ /* 0x000fea0003800000 */
.L_x_165:
[----:B------:R-:W-:Y:S05]  /*9c00*/  @!P2 BRA `(.L_x_168) ;  /* 0x000000000004a947 */ /* 0x000fea0003800000 */
[----:B------:R-:W-:Y:S01]  /*9c10*/  BPT.TRAP 0x1 ;  /* 0x000000040000795c */ /* 0x000fe20000300000 */
.L_x_168:
[----:B------:R-:W-:Y:S01]  /*9c20*/  SYNCS.ARRIVE.TRANS64.RED.A1T0 RZ, [UR16], RZ ;  /* 0x000000ffffff79a7 */ /* 0x000fe20008100410 */
[----:B------:R-:W-:Y:S01]  /*9c30*/  UIADD3 UR19, UR19, 0x60, URZ ;  /* 0x0000006013137890 */ /* 0x000fe2000fffe03f */
[----:B------:R-:W-:Y:S11]  /*9c40*/  @!P2 BRA `(.L_x_169) ;  /* 0x000000000004a947 */ /* 0x000ff60003800000 */
[----:B------:R-:W-:Y:S01]  /*9c50*/  BPT.TRAP 0x1 ;  /* 0x000000040000795c */ /* 0x000fe20000300000 */
.L_x_169:
[----:B------:R-:W5:Y:S02]  /*9c60*/  SYNCS.PHASECHK.TRANS64.TRYWAIT P1, [UR6+0x34510], R4 ;  /* 0x03451004ff0075a7 */ /* 0x000f640008020146 */
[----:B-----5:R-:W-:Y:S05]  /*9c70*/  @!P1 BRA `(.L_x_170) ;  /* 0x0000005000649947 */ /* 0x020fea0003800000 */
.L_x_295:
[----:B------:R-:W-:Y:S04]  /*9c80*/  BSSY B0, `(.L_x_171) ;  /* 0x000000a000007945 */ /* 0x000fe80003800000 */
[----:B------:R-:W-:Y:S05]  /*9c90*/  @P0 BRA `(.L_x_172) ;  /* 0x0000000000200947 */ /* 0x000fea0003800000 */
[----:B------:R-:W-:Y:S01]  /*9ca0*/  UIADD3 UR16, UR6, 0x32000, URZ ;  /* 0x0003200006107890 */ /* 0x000fe2000fffe03f */
[----:B------:R-:W-:Y:S01]  /*9cb0*/  UMOV UR8, 0x0 ;  /* 0x0000000000087882 */ /* 0x000fe20000000000 */
[----:B------:R-:W-:-:S07]  /*9cc0*/  UMOV UR9, 0x10000000 ;  /* 0x1000000000097882 */ /* 0x000fce0000000000 */
[----:B------:R1:W-:Y:S02]  /*9cd0*/  UTMALDG.2D [UR16], [UR4], desc[UR8] ;  /* 0x00000810040075b4 */ /* 0x0003e40008009000 */
[----:B-1----:R-:W-:Y:S05]  /*9ce0*/  @!P2 BRA `(.L_x_173) ;  /* 0x000000000004a947 */ /* 0x002fea0003800000 */
[----:B------:R-:W-:Y:S01]  /*9cf0*/  BPT.TRAP 0x1 ;  /* 0x000000040000795c */ /* 0x000fe20000300000 */
.L_x_173:
[----:B---34-:R-:W1:Y:S02]  /*9d00*/  LDC R5, c[0x0][0x828] ;  /* 0x00020a00ff057b82 */ /* 0x018e640000000800 */
[----:B-1----:R1:W-:Y:S02]  /*9d10*/  SYNCS.ARRIVE.TRANS64.RED.A0TR RZ, [UR6+0x344f0], R5 ;  /* 0x0344f005ffff79a7 */ /* 0x0023e40008300406 */
.L_x_172:
[----:B------:R-:W-:Y:S05]  /*9d20*/  BSYNC B0 ;  /* 0x0000000000007941 */ /* 0x000fea0003800000 */
.L_x_171:
[----:B------:R-:W-:Y:S05]  /*9d30*/  @!P2 BRA `(.L_x_174) ;  /* 0x000000000004a947 */ /* 0x000fea0003800000 */
[----:B------:R-:W-:Y:S01]  /*9d40*/  BPT.TRAP 0x1 ;  /* 0x000000040000795c */ /* 0x000fe20000300000 */
.L_x_174:
[----:B------:R-:W-:Y:S01]  /*9d50*/  SYNCS.ARRIVE.TRANS64.RED.A1T0 RZ, [UR33], RZ ;  /* 0x000000ffffff79a7 */ /* 0x000fe20008100421 */
[----:B------:R-:W-:Y:S05]  /*9d60*/  @!P2 BRA `(.L_x_175) ;  /* 0x000000000004a947 */ /* 0x000fea0003800000 */
[----:B------:R-:W-:Y:S01]  /*9d70*/  BPT.TRAP 0x1 ;  /* 0x000000040000795c */ /* 0x000fe20000300000 */
.L_x_175:
[----:B------:R-:W5:Y:S02]  /*9d80*/  SYNCS.PHASECHK.TRANS64.TRYWAIT P1, [UR6+0x34518], R4 ;  /* 0x03451804ff0075a7 */ /* 0x000f640008020146 */
[----:B-----5:R-:W-:Y:S05]  /*9d90*/  @!P1 BRA `(.L_x_176) ;  /* 0x0000005000349947 */ /* 0x020fea0003800000 */
.L_x_296:
        /* <DEDUP_REMOVED lines=10> */
.L_x_179:
[----:B------:R-:W1:Y:S02]  /*9e40*/  LDC R4, c[0x0][0x828] ;  /* 0x00020a00ff047b82 */ /* 0x000e640000000800 */
[----:B-1----:R1:W-:Y:S02]  /*9e50*/  SYNCS.ARRIVE.TRANS64.RED.A0TR RZ, [UR6+0x344f8], R4 ;  /* 0x0344f804ffff79a7 */ /* 0x0023e40008300406 */
.L_x_178:
[----:B------:R-:W-:Y:S05]  /*9e60*/  BSYNC B0 ;  /* 0x0000000000007941 */ /* 0x000fea0003800000 */
.L_x_177:
[----:B------:R-:W-:Y:S05]  /*9e70*/  @!P2 BRA `(.L_x_180) ;  /* 0x000000000004a947 */ /* 0x000fea0003800000 */
[----:B------:R-:W-:Y:S01]  /*9e80*/  BPT.TRAP 0x1 ;  /* 0x000000040000795c */ /* 0x000fe20000300000 */
.L_x_180:
[----:B--2---:R-:W-:Y:S01]  /*9e90*/  ISETP.NE.AND P0, PT, R11, RZ, PT ;  /* 0x000000ff0b00720c */ /* 0x004fe20003f05270 */
[----:B------:R-:W-:Y:S01]  /*9ea0*/  SYNCS.ARRIVE.TRANS64.RED.A1T0 RZ, [UR34], RZ ;  /* 0x000000ffffff79a7 */ /* 0x000fe20008100422 */
[CC--:B------:R-:W-:Y:S02]  /*9eb0*/  ISETP.NE.AND P3, PT, R18.reuse, R10.reuse, PT ;  /* 0x0000000a1200720c */ /* 0x0c0fe40003f65270 */
[----:B------:R-:W-:-:S13]  /*9ec0*/  ISETP.EQ.OR P0, PT, R18, R10, !P0 ;  /* 0x0000000a1200720c */ /* 0x000fda0004702670 */
[----:B------:R-:W-:Y:S05]  /*9ed0*/  @P0 BRA `(.L_x_181) ;  /* 0x0000000400040947 */ /* 0x000fea0003800000 */
[----:B------:R-:W-:Y:S01]  /*9ee0*/  ELECT P0, URZ, PT ;  /* 0x00000000003f782f */ /* 0x000fe20003800000 */
[----:B------:R-:W-:-:S12]  /*9ef0*/  BSSY B0, `(.L_x_182) ;  /* 0x0000032000007945 */ /* 0x000fd80003800000 */
[----:B------:R-:W-:Y:S05]  /*9f00*/  @!P0 BRA `(.L_x_183) ;  /* 0x0000000000c08947 */ /* 0x000fea0003800000 */
[----:B-1-34-:R-:W1:Y:S08]  /*9f10*/  LDC.64 R4, c[0x0][0x290] ;  /* 0x0000a400ff047b82 */ /* 0x01ae700000000a00 */
[----:B------:R-:W2:Y:S08]  /*9f20*/  LDC.64 R12, c[0x0][0x808] ;  /* 0x00020200ff0c7b82 */ /* 0x000eb00000000a00 */
[----:B------:R-:W3:Y:S01]  /*9f30*/  LDC.64 R16, c[0x0][0x810] ;  /* 0x00020400ff107b82 */ /* 0x000ee20000000a00 */
[----:B-1----:R-:W-:-:S05]  /*9f40*/  IMAD.WIDE R4, R10, 0xc, R4 ;  /* 0x0000000c0a047825 */ /* 0x002fca00078e0204 */
[----:B------:R1:W5:Y:S04]  /*9f50*/  LDG.E R14, desc[UR38][R4.64] ;  /* 0x00000026040e7981 */ /* 0x000368000c1e1900 */
[----:B------:R1:W5:Y:S01]  /*9f60*/  LDG.E R15, desc[UR38][R4.64+0x4] ;  /* 0x00000426040f7981 */ /* 0x000362000c1e1900 */
[----:B--2---:R-:W-:Y:S02]  /*9f70*/  ISETP.NE.U32.AND P0, PT, R12, RZ, PT ;  /* 0x000000ff0c00720c */ /* 0x004fe40003f05070 */
[----:B------:R-:W-:Y:S02]  /*9f80*/  SHF.R.S32.HI R6, RZ, 0x1f, R10 ;  /* 0x0000001fff067819 */ /* 0x000fe4000001140a */
[----:B------:R-:W-:Y:S02]  /*9f90*/  ISETP.NE.AND.EX P0, PT, R13, RZ, PT, P0 ;  /* 0x000000ff0d00720c */ /* 0x000fe40003f05300 */
[----:B---3--:R-:W-:-:S04]  /*9fa0*/  ISETP.NE.U32.AND P1, PT, R16, RZ, PT ;  /* 0x000000ff1000720c */ /* 0x008fc80003f25070 */
[----:B------:R-:W-:-:S07]  /*9fb0*/  ISETP.NE.AND.EX P1, PT, R17, RZ, PT, P1 ;  /* 0x000000ff1100720c */ /* 0x000fce0003f25310 */
[----:B-1----:R-:W-:Y:S06]  /*9fc0*/  @!P0 BRA `(.L_x_184) ;  /* 0x0000000000108947 */ /* 0x002fec0003800000 */
[----:B------:R-:W-:-:S04]  /*9fd0*/  LEA R4, P0, R10, R12, 0x3 ;  /* 0x0000000c0a047211 */ /* 0x000fc800078018ff */
[----:B------:R-:W-:-:S06]  /*9fe0*/  LEA.HI.X R5, R10, R13, R6, 0x3, P0 ;  /* 0x0000000d0a057211 */ /* 0x000fcc00000f1c06 */
[----:B------:R-:W2:Y:S04]  /*9ff0*/  LDG.E.64 R4, desc[UR38][R4.64] ;  /* 0x0000002604047981 */ /* 0x000ea8000c1e1b00 */
[----:B--2---:R1:W-:Y:S02]  /*a000*/  STS.64 [UR32], R4 ;  /* 0x00000004ff007988 */ /* 0x0043e40008000a20 */
.L_x_184:
[----:B------:R-:W-:Y:S05]  /*a010*/  @!P1 BRA `(.L_x_183) ;  /* 0x00000000007c9947 */ /* 0x000fea0003800000 */
[----:B-1----:R-:W-:-:S04]  /*a020*/  LEA R4, P0, R10, R16, 0x3 ;  /* 0x000000100a047211 */ /* 0x002fc800078018ff */
[----:B------:R-:W-:Y:S02]  /*a030*/  LEA.HI.X R5, R10, R17, R6, 0x3, P0 ;  /* 0x000000110a057211 */ /* 0x000fe400000f1c06 */
[----:B------:R-:W1:Y:S04]  /*a040*/  LDS R6, [UR32+0x1c] ;  /* 0x00001c20ff067984 */ /* 0x000e680008000800 */
[----:B------:R-:W2:Y:S01]  /*a050*/  LDG.E.64 R4, desc[UR38][R4.64] ;  /* 0x0000002604047981 */ /* 0x000ea2000c1e1b00 */
[----:B------:R-:W-:-:S03]  /*a060*/  IMAD.U32 R18, RZ, RZ, UR32 ;  /* 0x00000020ff127e24 */ /* 0x000fc6000f8e00ff */
[----:B------:R-:W-:Y:S02]  /*a070*/  STS [UR32+0x30], RZ ;  /* 0x000030ffff007988 */ /* 0x000fe40008000820 */
[----:B------:R-:W-:-:S05]  /*a080*/  SHF.R.U64 R18, R18, 0x4, RZ ;  /* 0x0000000412127819 */ /* 0x000fca00000012ff */
[----:B------:R-:W-:Y:S04]  /*a090*/  STS [UR32+0x10], R18 ;  /* 0x00001012ff007988 */ /* 0x000fe80008000820 */
[----:B------:R-:W-:Y:S01]  /*a0a0*/  STS [UR32+0x14], R18 ;  /* 0x00001412ff007988 */ /* 0x000fe20008000820 */
[----:B--2---:R-:W-:Y:S01]  /*a0b0*/  SHF.L.U64.HI R12, R4, 0x1, R5 ;  /* 0x00000001040c7819 */ /* 0x004fe20000010205 */
[----:B-----5:R-:W-:-:S03]  /*a0c0*/  VIADD R5, R15, 0xffffffff ;  /* 0xffffffff0f057836 */ /* 0x020fc60000000000 */
[----:B------:R-:W-:-:S04]  /*a0d0*/  LOP3.LUT R12, R12, 0x1fffffff, RZ, 0xc0, !PT ;  /* 0x1fffffff0c0c7812 */ /* 0x000fc800078ec0ff */
[----:B------:R-:W-:-:S04]  /*a0e0*/  SHF.R.U32.HI R7, RZ, 0x4, R12 ;  /* 0x00000004ff077819 */ /* 0x000fc8000001160c */
[----:B-1----:R-:W-:-:S05]  /*a0f0*/  LOP3.LUT R6, R6, 0xf, R7, 0xb8, !PT ;  /* 0x0000000f06067812 */ /* 0x002fca00078eb807 */
[----:B------:R-:W-:Y:S04]  /*a100*/  STS [UR32+0x1c], R6 ;  /* 0x00001c06ff007988 */ /* 0x000fe80008000820 */
[----:B------:R-:W1:Y:S02]  /*a110*/  LDS R7, [UR32+0x1c] ;  /* 0x00001c20ff077984 */ /* 0x000e640008000800 */
[----:B-1----:R-:W-:-:S05]  /*a120*/  LOP3.LUT R7, R7, 0xf0, RZ, 0xb8, !PT ;  /* 0x000000f007077812 */ /* 0x002fca00078eb8ff */
[----:B------:R1:W-:Y:S04]  /*a130*/  STS [UR32+0x1c], R7 ;  /* 0x00001c07ff007988 */ /* 0x0003e80008000820 */
[----:B------:R-:W2:Y:S01]  /*a140*/  LDS R13, [UR32+0x1c] ;  /* 0x00001c20ff0d7984 */ /* 0x000ea20008000800 */
[----:B-1----:R-:W-:Y:S02]  /*a150*/  CS2R R6, SRZ ;  /* 0x0000000000067805 */ /* 0x002fe4000001ff00 */
[----:B--2---:R-:W-:Y:S01]  /*a160*/  LOP3.LUT R19, R13, 0xf00, RZ, 0xb8, !PT ;  /* 0x00000f000d137812 */ /* 0x004fe200078eb8ff */
[----:B------:R-:W-:Y:S02]  /*a170*/  IMAD.SHL.U32 R13, R4, 0x2, RZ ;  /* 0x00000002040d7824 */ /* 0x000fe400078e00ff */
[----:B------:R-:W-:-:S02]  /*a180*/  VIADD R4, R14, 0xffffffff ;  /* 0xffffffff0e047836 */ /* 0x000fc40000000000 */
[----:B------:R-:W-:Y:S01]  /*a190*/  STS.64 [UR32+0x18], R18 ;  /* 0x00001812ff007988 */ /* 0x000fe20008000a20 */
[----:B------:R-:W-:-:S03]  /*a1a0*/  LOP3.LUT R13, R13, 0xfffffffe, RZ, 0xc0, !PT ;  /* 0xfffffffe0d0d7812 */ /* 0x000fc600078ec0ff */
[----:B------:R-:W1:Y:S01]  /*a1b0*/  LDS R16, [UR32+0x1c] ;  /* 0x00001c20ff107984 */ /* 0x000e620008000800 */
[----:B------:R-:W-:-:S03]  /*a1c0*/  SHF.R.U64 R13, R13, 0x4, R12 ;  /* 0x000000040d0d7819 */ /* 0x000fc6000000120c */
[----:B------:R2:W-:Y:S04]  /*a1d0*/  STS.128 [UR32+0x20], R4 ;  /* 0x00002004ff007988 */ /* 0x0005e80008000c20 */
[----:B------:R2:W-:Y:S01]  /*a1e0*/  STS [UR32+0xc], R13 ;  /* 0x00000c0dff007988 */ /* 0x0005e20008000820 */
[----:B-1----:R-:W-:-:S05]  /*a1f0*/  LOP3.LUT R12, R16, 0xf000, RZ, 0xb8, !PT ;  /* 0x0000f000100c7812 */ /* 0x002fca00078eb8ff */
[----:B------:R2:W-:Y:S02]  /*a200*/  STS [UR32+0x1c], R12 ;  /* 0x00001c0cff007988 */ /* 0x0005e40008000820 */
.L_x_183:
[----:B------:R-:W-:Y:S05]  /*a210*/  BSYNC B0 ;  /* 0x0000000000007941 */ /* 0x000fea0003800000 */
.L_x_182:
[----:B-12---:R-:W1:Y:S01]  /*a220*/  S2R R4, SR_LANEID ;  /* 0x0000000000047919 */ /* 0x006e620000000000 */
[----:B------:R-:W-:Y:S01]  /*a230*/  NOP ;  /* 0x0000000000007918 */ /* 0x000fe20000000000 */
[----:B------:R-:W-:Y:S01]  /*a240*/  ELECT P0, URZ, PT ;  /* 0x00000000003f782f */ /* 0x000fe20003800000 */
[----:B------:R-:W-:Y:S01]  /*a250*/  BSSY B0, `(.L_x_185) ;  /* 0x0000008000007945 */ /* 0x000fe20003800000 */
[----:B-1----:R-:W-:-:S05]  /*a260*/  IMAD.SHL.U32 R6, R4, 0x4, RZ ;  /* 0x0000000404067824 */ /* 0x002fca00078e00ff */
[----:B------:R1:W2:Y:S01]  /*a270*/  LDS R7, [R6+UR32] ;  /* 0x0000002006077984 */ /* 0x0002a20008000800 */
[----:B------:R-:W-:-:S05]  /*a280*/  IADD3 R4, P1, R6, UR4, RZ ;  /* 0x0000000406047c10 */ /* 0x000fca000ff3e0ff */
[----:B---34-:R-:W-:Y:S01]  /*a290*/  IMAD.X R5, RZ, RZ, UR5, P1 ;  /* 0x00000005ff057e24 */ /* 0x018fe200088e06ff */
[----:B------:R-:W-:Y:S07]  /*a2a0*/  @!P0 BRA `(.L_x_186) ;  /* 0x0000000000088947 */ /* 0x000fee0003800000 */
[----:B------:R0:W-:Y:S01]  /*a2b0*/  UTMACMDFLUSH ;  /* 0x00000000000079b7 */ /* 0x0001e20000000000 */
[----:B------:R-:W-:-:S04]  /*a2c0*/  DEPBAR.LE SB0, 0x0 ;  /* 0x000080000000791a */ /* 0x000fc80000000000 */
.L_x_186:
[----:B------:R-:W-:Y:S05]  /*a2d0*/  BSYNC B0 ;  /* 0x0000000000007941 */ /* 0x000fea0003800000 */
.L_x_185:
[----:B--2---:R2:W5:Y:S02]  /*a2e0*/  ATOMG.E.EXCH.STRONG.GPU PT, RZ, [R4], R7 ;  /* 0x0000000704ff73a8 */ /* 0x00456400041ee100 */
.L_x_181:
[----:B------:R-:W-:Y:S01]  /*a2f0*/  ISETP.NE.AND P1, PT, R11, RZ, PT ;  /* 0x000000ff0b00720c */ /* 0x000fe20003f25270 */
[----:B------:R-:W-:Y:S01]  /*a300*/  VIADD R2, R2, 0x1 ;  /* 0x0000000102027836 */ /* 0x000fe20000000000 */
[----:B-12---:R-:W-:Y:S01]  /*a310*/  SEL R4, RZ, 0x1, !P3 ;  /* 0x00000001ff047807 */ /* 0x006fe20005800000 */
[----:B------:R-:W-:Y:S01]  /*a320*/  IMAD.MOV.U32 R17, RZ, RZ, R9 ;  /* 0x000000ffff117224 */ /* 0x000fe200078e0009 */
[----:B------:R-:W-:Y:S01]  /*a330*/  MOV R16, R8 ;  /* 0x0000000800107202 */ /* 0x000fe20000000f00 */
[----:B------:R-:W-:Y:S01]  /*a340*/  IMAD.MOV.U32 R18, RZ, RZ, R10 ;  /* 0x000000ffff127224 */ /* 0x000fe200078e000a */
[----:B------:R-:W-:-:S04]  /*a350*/  ISETP.NE.AND P0, PT, R2, 0x8, PT ;  /* 0x000000080200780c */ /* 0x000fc80003f05270 */
[----:B---34-:R-:W-:Y:S02]  /*a360*/  SEL R5, RZ, 0x1, P0 ;  /* 0x00000001ff057807 */ /* 0x018fe40000000000 */
[----:B------:R-:W-:Y:S02]  /*a370*/  SEL R2, R2, RZ, P0 ;  /* 0x000000ff02027207 */ /* 0x000fe40000000000 */
[----:B------:R-:W-:Y:S01]  /*a380*/  LOP3.LUT R0, R0, R5, RZ, 0x3c, !PT ;  /* 0x0000000500007212 */ /* 0x000fe200078e3cff */
[----:B------:R-:W-:Y:S06]  /*a390*/  @P1 BRA `(.L_x_187) ;  /* 0xffffffec00401947 */ /* 0x000fec000383ffff */
[----:B-----5:R-:W-:Y:S01]  /*a3a0*/  ELECT P0, URZ, PT ;  /* 0x00000000003f782f */ /* 0x020fe20003800000 */
[----:B------:R-:W-:-:S12]  /*a3b0*/  BSSY B0, `(.L_x_188) ;  /* 0x0000017000007945 */ /* 0x000fd80003800000 */
[----:B------:R-:W-:Y:S05]  /*a3c0*/  @!P0 BRA `(.L_x_189) ;  /* 0x0000000000548947 */ /* 0x000fea0003800000 */
[----:B------:R-:W-:Y:S05]  /*a3d0*/  @!P2 BRA `(.L_x_190) ;  /* 0x000000000004a947 */ /* 0x000fea0003800000 */
[----:B------:R-:W-:Y:S01]  /*a3e0*/  BPT.TRAP 0x1 ;  /* 0x000000040000795c */ /* 0x000fe20000300000 */
.L_x_190:
[----:B------:R-:W1:Y:S02]  /*a3f0*/  SYNCS.PHASECHK.TRANS64.TRYWAIT P0, [UR6+0x34500], R3 ;  /* 0x03450003ff0075a7 */ /* 0x000e640008000146 */
[----:B-1----:R-:W-:Y:S05]  /*a400*/  @!P0 BRA `(.L_x_191) ;  /* 0x0000004800b08947 */ /* 0x002fea0003800000 */
.L_x_297:
[----:B------:R-:W-:Y:S05]  /*a410*/  @!P2 BRA `(.L_x_192) ;  /* 0x000000000004a947 */ /* 0x000fea0003800000 */
[----:B------:R-:W-:Y:S01]  /*a420*/  BPT.TRAP 0x1 ;  /* 0x000000040000795c */ /* 0x000fe20000300000 */
.L_x_192:
[----:B------:R-:W2:Y:S02]  /*a430*/  SYNCS.PHASECHK.TRANS64.TRYWAIT P0, [UR6+0x34508], R3 ;  /* 0x03450803ff0075a7 */ /* 0x000ea40008000146 */
[----:B--2---:R-:W-:Y:S05]  /*a440*/  @!P0 BRA `(.L_x_193) ;  /* 0x0000004800b88947 */ /* 0x004fea0003800000 */
.L_x_298:
[----:B------:R-:W-:Y:S05]  /*a450*/  @!P2 BRA `(.L_x_194) ;  /* 0x000000000004a947 */ /* 0x000fea0003800000 */
[----:B------:R-:W-:Y:S01]  /*a460*/  BPT.TRAP 0x1 ;  /* 0x000000040000795c */ /* 0x000fe20000300000 */
.L_x_194:
[----:B------:R-:W2:Y:S02]  /*a470*/  SYNCS.PHASECHK.TRANS64.TRYWAIT P0, [UR6+0x34510], R3 ;  /* 0x03451003ff0075a7 */ /* 0x000ea40008000146 */
[----:B--2---:R-:W-:Y:S05]  /*a480*/  @!P0 BRA `(.L_x_195) ;  /* 0x0000004800c08947 */ /* 0x004fea0003800000 */
.L_x_299:
[----:B------:R-:W-:Y:S05]  /*a490*/  @!P2 BRA `(.L_x_196) ;  /* 0x000000000004a947 */ /* 0x000fea0003800000 */
[----:B------:R-:W-:Y:S01]  /*a4a0*/  BPT.TRAP 0x1 ;  /* 0x000000040000795c */ /* 0x000fe20000300000 */
.L_x_196:
[----:B-1----:R-:W-:-:S05]  /*a4b0*/  IMAD.MOV.U32 R0, RZ, RZ, 0x1 ;  /* 0x00000001ff007424 */ /* 0x002fca00078e00ff */
[----:B------:R-:W-:-:S07]  /*a4c0*/  SHF.L.U32 R0, R0, 0x1f, RZ ;  /* 0x0000001f00007819 */ /* 0x000fce00000006ff */
.L_x_197:
[----:B-1----:R-:W-:-:S04]  /*a4d0*/  IMAD.U32 R3, RZ, RZ, UR6 ;  /* 0x00000006ff037e24 */ /* 0x002fc8000f8e00ff */
[----:B------:R1:W2:Y:S03]  /*a4e0*/  SYNCS.PHASECHK.TRANS64.TRYWAIT P0, [R3+URZ+0x34518], R0 ;  /* 0x03451800030075a7 */ /* 0x0002a6000800017f */
[----:B--2---:R-:W-:Y:S05]  /*a4f0*/  @!P0 NANOSLEEP.SYNCS 0x989680 ;  /* 0x009896800000895d */ /* 0x004fea0003900000 */
[----:B------:R-:W2:Y:S02]  /*a500*/  @!P0 SYNCS.PHASECHK.TRANS64 P0, [R3+URZ+0x34518], R0 ;  /* 0x03451800030085a7 */ /* 0x000ea4000800007f */
[----:B--2---:R-:W-:Y:S05]  /*a510*/  @!P0 BRA `(.L_x_197) ;  /* 0xfffffffc00ec8947 */ /* 0x004fea000383ffff */
.L_x_189:
[----:B------:R-:W-:Y:S05]  /*a520*/  BSYNC B0 ;  /* 0x0000000000007941 */ /* 0x000fea0003800000 */
.L_x_188:
[----:B------:R-:W-:Y:S05]  /*a530*/  EXIT ;  /* 0x000000000000794d */ /* 0x000fea0003800000 */
.L_x_118:
[----:B------:R-:W1:Y:S01]  /*a540*/  S2UR UR4, SR_CTAID.Y ;  /* 0x00000000000479c3 */ /* 0x000e620000002600 */
[----:B------:R-:W3:Y:S01]  /*a550*/  S2R R32, SR_LANEID ;  /* 0x0000000000207919 */ /* 0x000ee20000000000 */
[----:B------:R-:W-:Y:S01]  /*a560*/  ELECT P0, URZ, PT ;  /* 0x00000000003f782f */ /* 0x000fe20003800000 */
[----:B------:R-:W-:Y:S01]  /*a570*/  BSSY B0, `(.L_x_198) ;  /* 0x0000037000007945 */ /* 0x000fe20003800000 */
[----:B------:R-:W-:Y:S01]  /*a580*/  ULDC.64 UR8, c[0x0][0x508] ;  /* 0x0001420000087ab9 */ /* 0x000fe20000000a00 */
[----:B-1----:R-:W-:-:S04]  /*a590*/  UIMAD UR4, UR4, UR60, UR42 ;  /* 0x0000003c040472a4 */ /* 0x002fc8000f8e022a */
[----:B------:R-:W-:-:S06]  /*a5a0*/  UIMAD.WIDE UR8, UR4, 0x80, UR8 ;  /* 0x00000080040878a5 */ /* 0x000fcc000f8e0208 */
[----:B------:R-:W-:Y:S06]  /*a5b0*/  @!P0 BRA `(.L_x_199) ;  /* 0x0000000000c88947 */ /* 0x000fec0003800000 */
[----:B------:R-:W1:Y:S01]  /*a5c0*/  LDC.64 R20, c[0x0][0x300] ;  /* 0x0000c000ff147b82 */ /* 0x000e620000000a00 */
[----:B------:R-:W-:Y:S02]  /*a5d0*/  UMOV UR4, 0x400 ;  /* 0x0000040000047882 */ /* 0x000fe40000000000 */
[----:B--2---:R-:W-:-:S05]  /*a5e0*/  ULEA UR4, UR58, UR4, 0x18 ;  /* 0x000000043a047291 */ /* 0x004fca000f8ec03f */
[----:B------:R-:W1:Y:S08]  /*a5f0*/  LDC.64 R22, c[0x0][0x308] ;  /* 0x0000c200ff167b82 */ /* 0x000e700000000a00 */
[----:B------:R-:W2:Y:S08]  /*a600*/  LDC.64 R12, c[0x0][0x310] ;  /* 0x0000c400ff0c7b82 */ /* 0x000eb00000000a00 */
[----:B------:R-:W2:Y:S08]  /*a610*/  LDC.64 R14, c[0x0][0x318] ;  /* 0x0000c600ff0e7b82 */ /* 0x000eb00000000a00 */
[----:B------:R-:W4:Y:S01]  /*a620*/  LDC.64 R8, c[0x0][0x320] ;  /* 0x0000c800ff087b82 */ /* 0x000f220000000a00 */
[----:B-1----:R1:W-:Y:S07]  /*a630*/  STS.128 [UR4+0x34600], R20 ;  /* 0x03460014ff007988 */ /* 0x0023ee0008000c04 */
[----:B------:R-:W4:Y:S08]  /*a640*/  LDC.64 R10, c[0x0][0x328] ;  /* 0x0000ca00ff0a7b82 */ /* 0x000f300000000a00 */
[----:B------:R-:W5:Y:S01]  /*a650*/  LDC.64 R4, c[0x0][0x330] ;  /* 0x0000cc00ff047b82 */ /* 0x000f620000000a00 */
[----:B--2---:R2:W-:Y:S07]  /*a660*/  STS.128 [UR4+0x34610], R12 ;  /* 0x0346100cff007988 */ /* 0x0045ee0008000c04 */
[----:B------:R-:W5:Y:S01]  /*a670*/  LDC.64 R6, c[0x0][0x338] ;  /* 0x0000ce00ff067b82 */ /* 0x000f620000000a00 */
[----:B----4-:R4:W-:Y:S07]  /*a680*/  STS.128 [UR4+0x34620], R8 ;  /* 0x03462008ff007988 */ /* 0x0109ee0008000c04 */
[----:B------:R-:W3:Y:S08]  /*a690*/  LDC.64 R28, c[0x0][0x340] ;  /* 0x0000d000ff1c7b82 */ /* 0x000ef00000000a00 */
[----:B------:R-:W3:Y:S01]  /*a6a0*/  LDC.64 R30, c[0x0][0x348] ;  /* 0x0000d200ff1e7b82 */ /* 0x000ee20000000a00 */
[----:B-----5:R5:W-:Y:S07]  /*a6b0*/  STS.128 [UR4+0x34630], R4 ;  /* 0x03463004ff007988 */ /* 0x020bee0008000c04 */
[----:B------:R-:W4:Y:S08]  /*a6c0*/  LDC.64 R24, c[0x0][0x350] ;  /* 0x0000d400ff187b82 */ /* 0x000f300000000a00 */
[----:B------:R-:W4:Y:S08]  /*a6d0*/  LDC.64 R26, c[0x0][0x358] ;  /* 0x0000d600ff1a7b82 */ /* 0x000f300000000a00 */
[----:B-1----:R-:W1:Y:S01]  /*a6e0*/  LDC.64 R20, c[0x0][0x360] ;  /* 0x0000d800ff147b82 */ /* 0x002e620000000a00 */
[----:B---3--:R3:W-:Y:S07]  /*a6f0*/  STS.128 [UR4+0x34640], R28 ;  /* 0x0346401cff007988 */ /* 0x0087ee0008000c04 */
[----:B------:R-:W1:Y:S08]  /*a700*/  LDC.64 R22, c[0x0][0x368] ;  /* 0x0000da00ff167b82 */ /* 0x000e700000000a00 */
[----:B--2---:R-:W2:Y:S01]  /*a710*/  LDC.64 R12, c[0x0][0x370] ;  /* 0x0000dc00ff0c7b82 */ /* 0x004ea20000000a00 */
[----:B----4-:R4:W-:Y:S07]  /*a720*/  STS.128 [UR4+0x34650], R24 ;  /* 0x03465018ff007988 */ /* 0x0109ee0008000c04 */
[----:B------:R-:W2:Y:S08]  /*a730*/  LDC.64 R14, c[0x0][0x378] ;  /* 0x0000de00ff0e7b82 */ /* 0x000eb00000000a00 */
[----:B------:R-:W3:Y:S01]  /*a740*/  LDC.64 R8, c[0x0][0x400] ;  /* 0x00010000ff087b82 */ /* 0x000ee20000000a00 */
[----:B-1----:R1:W-:Y:S07]  /*a750*/  STS.128 [UR4+0x34660], R20 ;  /* 0x03466014ff007988 */ /* 0x0023ee0008000c04 */
[----:B------:R-:W3:Y:S08]  /*a760*/  LDC.64 R10, c[0x0][0x408] ;  /* 0x00010200ff0a7b82 */ /* 0x000ef00000000a00 */
[----:B-----5:R-:W5:Y:S01]  /*a770*/  LDC.64 R4, c[0x0][0x410] ;  /* 0x00010400ff047b82 */ /* 0x020f620000000a00 */
[----:B--2---:R2:W-:Y:S07]  /*a780*/  STS.128 [UR4+0x34670], R12 ;  /* 0x0346700cff007988 */ /* 0x0045ee0008000c04 */
[----:B------:R-:W5:Y:S01]  /*a790*/  LDC.64 R6, c[0x0][0x418] ;  /* 0x00010600ff067b82 */ /* 0x000f620000000a00 */
[----:B---3--:R3:W-:Y:S07]  /*a7a0*/  STS.128 [UR4+0x34680], R8 ;  /* 0x03468008ff007988 */ /* 0x0087ee0008000c04 */
[----:B------:R-:W2:Y:S08]  /*a7b0*/  LDC.64 R28, c[0x0][0x420] ;  /* 0x00010800ff1c7b82 */ /* 0x000eb00000000a00 */
[----:B------:R-:W2:Y:S01]  /*a7c0*/  LDC.64 R30, c[0x0][0x428] ;  /* 0x00010a00ff1e7b82 */ /* 0x000ea20000000a00 */
[----:B-----5:R5:W-:Y:S07]  /*a7d0*/  STS.128 [UR4+0x34690], R4 ;  /* 0x03469004ff007988 */ /* 0x020bee0008000c04 */
[----:B----4-:R-:W4:Y:S08]  /*a7e0*/  LDC.64 R24, c[0x0][0x430] ;  /* 0x00010c00ff187b82 */ /* 0x010f300000000a00 */
[----:B------:R-:W4:Y:S08]  /*a7f0*/  LDC.64 R26, c[0x0][0x438] ;  /* 0x00010e00ff1a7b82 */ /* 0x000f300000000a00 */
[----:B-1----:R-:W1:Y:S01]  /*a800*/  LDC.64 R20, c[0x0][0x440] ;  /* 0x00011000ff147b82 */ /* 0x002e620000000a00 */
[----:B--2---:R2:W-:Y:S07]  /*a810*/  STS.128 [UR4+0x346a0], R28 ;  /* 0x0346a01cff007988 */ /* 0x0045ee0008000c04 */
[----:B------:R-:W1:Y:S08]  /*a820*/  LDC.64 R22, c[0x0][0x448] ;  /* 0x00011200ff167b82 */ /* 0x000e700000000a00 */
[----:B------:R-:W2:Y:S01]  /*a830*/  LDC.64 R12, c[0x0][0x450] ;  /* 0x00011400ff0c7b82 */ /* 0x000ea20000000a00 */
[----:B----4-:R4:W-:Y:S07]  /*a840*/  STS.128 [UR4+0x346b0], R24 ;  /* 0x0346b018ff007988 */ /* 0x0109ee0008000c04 */
[----:B------:R-:W2:Y:S08]  /*a850*/  LDC.64 R14, c[0x0][0x458] ;  /* 0x00011600ff0e7b82 */ /* 0x000eb00000000a00 */
[----:B---3--:R-:W3:Y:S01]  /*a860*/  LDC.64 R8, c[0x0][0x460] ;  /* 0x00011800ff087b82 */ /* 0x008ee20000000a00 */
[----:B-1----:R4:W-:Y:S07]  /*a870*/  STS.128 [UR4+0x346c0], R20 ;  /* 0x0346c014ff007988 */ /* 0x0029ee0008000c04 */
[----:B------:R-:W3:Y:S08]  /*a880*/  LDC.64 R10, c[0x0][0x468] ;  /* 0x00011a00ff0a7b82 */ /* 0x000ef00000000a00 */
[----:B-----5:R-:W1:Y:S01]  /*a890*/  LDC.64 R4, c[0x0][0x470] ;  /* 0x00011c00ff047b82 */ /* 0x020e620000000a00 */
[----:B--2---:R4:W-:Y:S07]  /*a8a0*/  STS.128 [UR4+0x346d0], R12 ;  /* 0x0346d00cff007988 */ /* 0x0049ee0008000c04 */
[----:B------:R-:W1:Y:S01]  /*a8b0*/  LDC.64 R6, c[0x0][0x478] ;  /* 0x00011e00ff067b82 */ /* 0x000e620000000a00 */
[----:B---3--:R4:W-:Y:S04]  /*a8c0*/  STS.128 [UR4+0x346e0], R8 ;  /* 0x0346e008ff007988 */ /* 0x0089e80008000c04 */
[----:B-1----:R4:W-:Y:S02]  /*a8d0*/  STS.128 [UR4+0x346f0], R4 ;  /* 0x0346f004ff007988 */ /* 0x0029e40008000c04 */
.L_x_199:
[----:B--2---:R-:W-:Y:S05]  /*a8e0*/  BSYNC B0 ;  /* 0x0000000000007941 */ /* 0x004fea0003800000 */
.L_x_198:
[----:B------:R-:W-:Y:S01]  /*a8f0*/  ELECT P0, URZ, PT ;  /* 0x00000000003f782f */ /* 0x000fe20003800000 */
[----:B------:R-:W-:Y:S01]  /*a900*/  NOP ;  /* 0x0000000000007918 */ /* 0x000fe20000000000 */
[----:B------:R-:W-:Y:S11]  /*a910*/  BSSY B0, `(.L_x_200) ;  /* 0x000004a000007945 */ /* 0x000ff60003800000 */
[----:B------:R-:W-:Y:S05]  /*a920*/  @!P0 BRA `(.L_x_201) ;  /* 0x0000000400208947 */ /* 0x000fea0003800000 */
[----:B----4-:R-:W1:Y:S08]  /*a930*/  LDC.64 R10, c[0x0][0x518] ;  /* 0x00014600ff0a7b82 */ /* 0x010e700000000a00 */
[----:B------:R-:W2:Y:S08]  /*a940*/  LDC.64 R8, c[0x0][0x528] ;  /* 0x00014a00ff087b82 */ /* 0x000eb00000000a00 */
[----:B------:R-:W4:Y:S01]  /*a950*/  LDC.64 R22, c[0x0][0x510] ;  /* 0x00014400ff167b82 */ /* 0x000f220000000a00 */
[----:B-1----:R-:W-:-:S07]  /*a960*/  IMAD.WIDE R10, R18, 0x8, R10 ;  /* 0x00000008120a7825 */ /* 0x002fce00078e020a */
[----:B------:R-:W1:Y:S01]  /*a970*/  LDC.64 R12, c[0x0][0x520] ;  /* 0x00014800ff0c7b82 */ /* 0x000e620000000a00 */
[----:B------:R-:W5:Y:S01]  /*a980*/  LDG.E.64 R10, desc[UR38][R10.64] ;  /* 0x000000260a0a7981 */ /* 0x000f62000c1e1b00 */
[----:B--2---:R-:W-:-:S06]  /*a990*/  IMAD.WIDE R8, R18, 0x8, R8 ;  /* 0x0000000812087825 */ /* 0x004fcc00078e0208 */
[----:B------:R-:W2:Y:S01]  /*a9a0*/  LDG.E.64 R8, desc[UR38][R8.64] ;  /* 0x0000002608087981 */ /* 0x000ea2000c1e1b00 */
[----:B----4-:R-:W-:-:S06]  /*a9b0*/  IMAD.WIDE R22, R18, 0x8, R22 ;  /* 0x0000000812167825 */ /* 0x010fcc00078e0216 */
[----:B------:R-:W4:Y:S01]  /*a9c0*/  LDG.E.64 R22, desc[UR38][R22.64] ;  /* 0x0000002616167981 */ /* 0x000f22000c1e1b00 */
[----:B-1----:R-:W-:-:S06]  /*a9d0*/  IMAD.WIDE R12, R18, 0x8, R12 ;  /* 0x00000008120c7825 */ /* 0x002fcc00078e020c */
[----:B------:R-:W3:Y:S01]  /*a9e0*/  LDG.E.64 R12, desc[UR38][R12.64] ;  /* 0x000000260c0c7981 */ /* 0x000ee2000c1e1b00 */
[----:B------:R-:W-:Y:S02]  /*a9f0*/  UMOV UR4, 0x400 ;  /* 0x0000040000047882 */ /* 0x000fe40000000000 */
[----:B------:R-:W-:-:S09]  /*aa00*/  ULEA UR4, UR58, UR4, 0x18 ;  /* 0x000000043a047291 */ /* 0x000fd2000f8ec03f */
[----:B------:R-:W1:Y:S04]  /*aa10*/  LDS R4, [UR4+0x3461c] ;  /* 0x03461c04ff047984 */ /* 0x000e680008000800 */
[----:B------:R-:W1:Y:S01]  /*aa20*/  LDS R5, [UR4+0x3469c] ;  /* 0x03469c04ff057984 */ /* 0x000e620008000800 */
[----:B------:R-:W-:Y:S02]  /*aa30*/  UIADD3 UR5, UR4, 0x34600, URZ ;  /* 0x0003460004057890 */ /* 0x000fe4000fffe03f */
[----:B------:R-:W-:-:S04]  /*aa40*/  UIADD3 UR6, UR4, 0x34680, URZ ;  /* 0x0003468004067890 */ /* 0x000fc8000fffe03f */
[----:B------:R-:W-:Y:S02]  /*aa50*/  IMAD.U32 R14, RZ, RZ, UR5 ;  /* 0x00000005ff0e7e24 */ /* 0x000fe4000f8e00ff */
[----:B------:R-:W-:-:S03]  /*aa60*/  IMAD.U32 R20, RZ, RZ, UR6 ;  /* 0x00000006ff147e24 */ /* 0x000fc6000f8e00ff */
[----:B------:R-:W-:Y:S02]  /*aa70*/  SHF.R.U64 R14, R14, 0x4, RZ ;  /* 0x000000040e0e7819 */ /* 0x000fe400000012ff */
[----:B------:R-:W-:Y:S01]  /*aa80*/  SHF.R.U64 R20, R20, 0x4, RZ ;  /* 0x0000000414147819 */ /* 0x000fe200000012ff */
[----:B------:R-:W-:Y:S04]  /*aa90*/  STS [UR4+0x34630], RZ ;  /* 0x034630ffff007988 */ /* 0x000fe80008000804 */
[----:B------:R-:W-:Y:S04]  /*aaa0*/  STS [UR4+0x34610], R14 ;  /* 0x0346100eff007988 */ /* 0x000fe80008000804 */
[----:B------:R-:W-:Y:S04]  /*aab0*/  STS [UR4+0x34614], R14 ;  /* 0x0346140eff007988 */ /* 0x000fe80008000804 */
[----:B------:R-:W-:Y:S04]  /*aac0*/  STS [UR4+0x34690], R20 ;  /* 0x03469014ff007988 */ /* 0x000fe80008000804 */
[----:B------:R-:W-:Y:S04]  /*aad0*/  STS [UR4+0x34694], R20 ;  /* 0x03469414ff007988 */ /* 0x000fe80008000804 */
[----:B------:R-:W-:Y:S01]  /*aae0*/  STS [UR4+0x346b0], RZ ;  /* 0x0346b0ffff007988 */ /* 0x000fe20008000804 */
[----:B-----5:R-:W-:-:S04]  /*aaf0*/  SHF.L.U64.HI R11, R10, 0x1, R11 ;  /* 0x000000010a0b7819 */ /* 0x020fc8000001020b */
[----:B------:R-:W-:Y:S02]  /*ab00*/  LOP3.LUT R11, R11, 0x1fffffff, RZ, 0xc0, !PT ;  /* 0x1fffffff0b0b7812 */ /* 0x000fe400078ec0ff */
[----:B--2---:R-:W-:-:S04]  /*ab10*/  SHF.L.U64.HI R9, R8, 0x1, R9 ;  /* 0x0000000108097819 */ /* 0x004fc80000010209 */
[----:B------:R-:W-:Y:S02]  /*ab20*/  LOP3.LUT R9, R9, 0x1fffffff, RZ, 0xc0, !PT ;  /* 0x1fffffff09097812 */ /* 0x000fe400078ec0ff */
[----:B------:R-:W-:Y:S02]  /*ab30*/  SHF.R.U32.HI R7, RZ, 0x4, R11 ;  /* 0x00000004ff077819 */ /* 0x000fe4000001160b */
[----:B------:R-:W-:Y:S02]  /*ab40*/  SHF.R.U32.HI R6, RZ, 0x4, R9 ;  /* 0x00000004ff067819 */ /* 0x000fe40000011609 */
[----:B-1----:R-:W-:Y:S02]  /*ab50*/  LOP3.LUT R4, R4, 0xf, R7, 0xb8, !PT ;  /* 0x0000000f04047812 */ /* 0x002fe400078eb807 */
[----:B------:R-:W-:-:S03]  /*ab60*/  LOP3.LUT R6, R5, 0xf, R6, 0xb8, !PT ;  /* 0x0000000f05067812 */ /* 0x000fc600078eb806 */
[----:B------:R-:W-:Y:S04]  /*ab70*/  STS [UR4+0x3461c], R4 ;  /* 0x03461c04ff007988 */ /* 0x000fe80008000804 */
[----:B------:R-:W-:Y:S04]  /*ab80*/  STS [UR4+0x3469c], R6 ;  /* 0x03469c06ff007988 */ /* 0x000fe80008000804 */
[----:B------:R-:W1:Y:S04]  /*ab90*/  LDS R5, [UR4+0x3461c] ;  /* 0x03461c04ff057984 */ /* 0x000e680008000800 */
[----:B------:R-:W2:Y:S01]  /*aba0*/  LDS R7, [UR4+0x3469c] ;  /* 0x03469c04ff077984 */ /* 0x000ea20008000800 */
[----:B-1----:R-:W-:-:S02]  /*abb0*/  LOP3.LUT R5, R5, 0xf0, RZ, 0xb8, !PT ;  /* 0x000000f005057812 */ /* 0x002fc400078eb8ff */
[----:B--2---:R-:W-:-:S03]  /*abc0*/  LOP3.LUT R7, R7, 0xf0, RZ, 0xb8, !PT ;  /* 0x000000f007077812 */ /* 0x004fc600078eb8ff */
[----:B------:R-:W-:Y:S04]  /*abd0*/  STS [UR4+0x3461c], R5 ;  /* 0x03461c05ff007988 */ /* 0x000fe80008000804 */
[----:B------:R-:W-:Y:S04]  /*abe0*/  STS [UR4+0x3469c], R7 ;  /* 0x03469c07ff007988 */ /* 0x000fe80008000804 */
[----:B------:R-:W1:Y:S04]  /*abf0*/  LDS R15, [UR4+0x3461c] ;  /* 0x03461c04ff0f7984 */ /* 0x000e680008000800 */
[----:B------:R-:W2:Y:S01]  /*ac00*/  LDS R21, [UR4+0x3469c] ;  /* 0x03469c04ff157984 */ /* 0x000ea20008000800 */
[----:B-1----:R-:W-:-:S02]  /*ac10*/  LOP3.LUT R15, R15, 0xf00, RZ, 0xb8, !PT ;  /* 0x00000f000f0f7812 */ /* 0x002fc400078eb8ff */
[----:B--2---:R-:W-:-:S03]  /*ac20*/  LOP3.LUT R21, R21, 0xf00, RZ, 0xb8, !PT ;  /* 0x00000f0015157812 */ /* 0x004fc600078eb8ff */
[----:B------:R-:W-:Y:S04]  /*ac30*/  STS.64 [UR4+0x34618], R14 ;  /* 0x0346180eff007988 */ /* 0x000fe80008000a04 */
[----:B------:R-:W-:Y:S04]  /*ac40*/  STS.64 [UR4+0x34698], R20 ;  /* 0x03469814ff007988 */ /* 0x000fe80008000a04 */
[----:B------:R-:W1:Y:S04]  /*ac50*/  LDS R25, [UR4+0x3461c] ;  /* 0x03461c04ff197984 */ /* 0x000e680008000800 */
[----:B------:R-:W2:Y:S01]  /*ac60*/  LDS R24, [UR4+0x3469c] ;  /* 0x03469c04ff187984 */ /* 0x000ea20008000800 */
[----:B------:R-:W-:-:S02]  /*ac70*/  VIADD R5, R0, 0xffffffff ;  /* 0xffffffff00057836 */ /* 0x000fc40000000000 */
[----:B------:R-:W-:Y:S02]  /*ac80*/  IMAD.SHL.U32 R10, R10, 0x2, RZ ;  /* 0x000000020a0a7824 */ /* 0x000fe400078e00ff */
[----:B------:R-:W-:Y:S01]  /*ac90*/  IMAD.SHL.U32 R0, R8, 0x2, RZ ;  /* 0x0000000208007824 */ /* 0x000fe200078e00ff */
[----:B------:R-:W-:Y:S01]  /*aca0*/  CS2R R6, SRZ ;  /* 0x0000000000067805 */ /* 0x000fe2000001ff00 */
[----:B------:R-:W-:Y:S01]  /*acb0*/  VIADD R4, R19, 0xffffffff ;  /* 0xffffffff13047836 */ /* 0x000fe20000000000 */
[----:B------:R-:W-:Y:S02]  /*acc0*/  LOP3.LUT R8, R10, 0xfffffffe, RZ, 0xc0, !PT ;  /* 0xfffffffe0a087812 */ /* 0x000fe400078ec0ff */
[----:B------:R-:W-:Y:S02]  /*acd0*/  LOP3.LUT R0, R0, 0xfffffffe, RZ, 0xc0, !PT ;  /* 0xfffffffe00007812 */ /* 0x000fe400078ec0ff */
[----:B------:R5:W-:Y:S01]  /*ace0*/  STS.128 [UR4+0x34620], R4 ;  /* 0x03462004ff007988 */ /* 0x000be20008000c04 */
[----:B------:R-:W-:-:S02]  /*acf0*/  SHF.R.U64 R11, R8, 0x4, R11 ;  /* 0x00000004080b7819 */ /* 0x000fc4000000120b */
[----:B------:R-:W-:Y:S01]  /*ad00*/  SHF.R.U64 R9, R0, 0x4, R9 ;  /* 0x0000000400097819 */ /* 0x000fe20000001209 */
[----:B----4-:R4:W-:Y:S04]  /*ad10*/  STS.64 [UR4+0x34600], R22 ;  /* 0x03460016ff007988 */ /* 0x0109e80008000a04 */
[----:B------:R4:W-:Y:S01]  /*ad20*/  STS [UR4+0x3460c], R11 ;  /* 0x03460c0bff007988 */ /* 0x0009e20008000804 */
[----:B-----5:R-:W-:-:S03]  /*ad30*/  IADD3 R5, R3, -0x1, RZ ;  /* 0xffffffff03057810 */ /* 0x020fc60007ffe0ff */
[----:B------:R4:W-:Y:S04]  /*ad40*/  STS [UR4+0x3468c], R9 ;  /* 0x03468c09ff007988 */ /* 0x0009e80008000804 */
[----:B------:R4:W-:Y:S01]  /*ad50*/  STS.128 [UR4+0x346a0], R4 ;  /* 0x0346a004ff007988 */ /* 0x0009e20008000c04 */
[----:B-1----:R-:W-:Y:S02]  /*ad60*/  LOP3.LUT R25, R25, 0xf000, RZ, 0xb8, !PT ;  /* 0x0000f00019197812 */ /* 0x002fe400078eb8ff */
[----:B--2---:R-:W-:Y:S01]  /*ad70*/  LOP3.LUT R24, R24, 0xf000, RZ, 0xb8, !PT ;  /* 0x0000f00018187812 */ /* 0x004fe200078eb8ff */
[----:B---3--:R4:W-:Y:S04]  /*ad80*/  STS.64 [UR4+0x34680], R12 ;  /* 0x0346800cff007988 */ /* 0x0089e80008000a04 */
[----:B------:R4:W-:Y:S04]  /*ad90*/  STS [UR4+0x3461c], R25 ;  /* 0x03461c19ff007988 */ /* 0x0009e80008000804 */
[----:B------:R4:W-:Y:S02]  /*ada0*/  STS [UR4+0x3469c], R24 ;  /* 0x03469c18ff007988 */ /* 0x0009e40008000804 */
.L_x_201:
[----:B------:R-:W-:Y:S05]  /*adb0*/  BSYNC B0 ;  /* 0x0000000000007941 */ /* 0x000fea0003800000 */
.L_x_200:
[----:B------:R-:W-:Y:S01]  /*adc0*/  ELECT P0, URZ, PT ;  /* 0x00000000003f782f */ /* 0x000fe20003800000 */
[----:B------:R-:W-:Y:S01]  /*add0*/  NOP ;  /* 0x0000000000007918 */ /* 0x000fe20000000000 */
[----:B------:R-:W-:Y:S11]  /*ade0*/  BSSY B0, `(.L_x_202) ;  /* 0x0000004000007945 */ /* 0x000ff60003800000 */
[----:B------:R-:W-:Y:S05]  /*adf0*/  @!P0 BRA `(.L_x_203) ;  /* 0x0000000000088947 */ /* 0x000fea0003800000 */
[----:B------:R0:W-:Y:S01]  /*ae00*/  UTMACMDFLUSH ;  /* 0x00000000000079b7 */ /* 0x0001e20000000000 */
[----:B------:R-:W-:-:S04]  /*ae10*/  DEPBAR.LE SB0, 0x0 ;  /* 0x000080000000791a */ /* 0x000fc80000000000 */
.L_x_203:
[----:B------:R-:W-:Y:S05]  /*ae20*/  BSYNC B0 ;  /* 0x0000000000007941 */ /* 0x000fea0003800000 */
.L_x_202:
[----:B------:R-:W-:Y:S01]  /*ae30*/  UMOV UR4, 0x400 ;  /* 0x0000040000047882 */ /* 0x000fe20000000000 */
[----:B---3--:R-:W-:Y:S01]  /*ae40*/  IMAD.SHL.U32 R32, R32, 0x4, RZ ;  /* 0x0000000420207824 */ /* 0x008fe200078e00ff */
[----:B------:R-:W-:Y:S01]  /*ae50*/  ULEA UR12, UR58, UR4, 0x18 ;  /* 0x000000043a0c7291 */ /* 0x000fe2000f8ec03f */
[----:B------:R-:W-:-:S03]  /*ae60*/  ULDC UR10, c[0x0][0x884] ;  /* 0x00022100000a7ab9 */ /* 0x000fc60000000800 */
[----:B------:R-:W-:Y:S01]  /*ae70*/  UIADD3 UR14, UR12, 0x34600, URZ ;  /* 0x000346000c0e7890 */ /* 0x000fe2000fffe03f */
[----:B----4-:R-:W-:Y:S01]  /*ae80*/  IADD3 R6, P0, R32, UR8, RZ ;  /* 0x0000000820067c10 */ /* 0x010fe2000ff1e0ff */
[----:B------:R-:W-:Y:S01]  /*ae90*/  UIMAD.WIDE UR10, UR10, 0x80, UR8 ;  /* 0x000000800a0a78a5 */ /* 0x000fe2000f8e0208 */
[----:B------:R-:W-:-:S03]  /*aea0*/  IMAD.MOV.U32 R8, RZ, RZ, 0x1 ;  /* 0x00000001ff087424 */ /* 0x000fc600078e00ff */
[----:B------:R-:W-:Y:S02]  /*aeb0*/  IMAD.X R7, RZ, RZ, UR9, P0 ;  /* 0x00000009ff077e24 */ /* 0x000fe400080e06ff */
[----:B------:R-:W-:Y:S01]  /*aec0*/  IADD3 R4, P1, R32, UR10, RZ ;  /* 0x0000000a20047c10 */ /* 0x000fe2000ff3e0ff */
[----:B------:R-:W1:Y:S04]  /*aed0*/  LDS R9, [R32+UR14] ;  /* 0x0000000e20097984 */ /* 0x000e680008000800 */
[----:B------:R-:W2:Y:S01]  /*aee0*/  LDS R11, [R32+UR14+0x80] ;  /* 0x0000800e200b7984 */ /* 0x000ea20008000800 */
[----:B------:R-:W-:Y:S01]  /*aef0*/  IMAD.X R5, RZ, RZ, UR11, P1 ;  /* 0x0000000bff057e24 */ /* 0x000fe200088e06ff */
[----:B------:R-:W-:Y:S01]  /*af00*/  LOP3.LUT P1, RZ, R33, 0x7f, RZ, 0xc0, !PT ;  /* 0x0000007f21ff7812 */ /* 0x000fe2000782c0ff */
[----:B------:R-:W-:Y:S01]  /*af10*/  IMAD.MOV.U32 R10, RZ, RZ, 0x1 ;  /* 0x00000001ff0a7424 */ /* 0x000fe200078e00ff */
[----:B------:R-:W-:Y:S01]  /*af20*/  BSSY B0, `(.L_x_204) ;  /* 0x00000e8000007945 */ /* 0x000fe20003800000 */
[----:B------:R-:W-:Y:S01]  /*af30*/  IMAD.MOV.U32 R0, RZ, RZ, RZ ;  /* 0x000000ffff007224 */ /* 0x000fe200078e00ff */
[----:B------:R-:W-:Y:S01]  /*af40*/  ISETP.EQ.OR P2, PT, R34, RZ, P1 ;  /* 0x000000ff2200720c */ /* 0x000fe20000f42670 */
[----:B------:R-:W-:Y:S01]  /*af50*/  IMAD.MOV.U32 R20, RZ, RZ, RZ ;  /* 0x000000ffff147224 */ /* 0x000fe200078e00ff */
[----:B------:R-:W-:Y:S01]  /*af60*/  MOV R3, 0x1 ;  /* 0x0000000100037802 */ /* 0x000fe20000000f00 */
[----:B------:R-:W-:-:S02]  /*af70*/  ULOP3.LUT UR20, UR59, 0x1, URZ, 0xfc, !UPT ;  /* 0x000000013b147892 */ /* 0x000fc4000f8efc3f */
[----:B------:R-:W-:Y:S02]  /*af80*/  ULOP3.LUT UR13, UR47, 0x2, URZ, 0xfc, !UPT ;  /* 0x000000022f0d7892 */ /* 0x000fe4000f8efc3f */
[----:B------:R-:W-:Y:S01]  /*af90*/  UIADD3 UR15, UR12, 0x34680, URZ ;  /* 0x000346800c0f7890 */ /* 0x000fe2000fffe03f */
[----:B-1----:R-:W5:Y:S04]  /*afa0*/  ATOMG.E.EXCH.STRONG.GPU PT, RZ, [R6], R9 ;  /* 0x0000000906ff73a8 */ /* 0x002f6800041ee100 */
[----:B--2---:R1:W5:Y:S02]  /*afb0*/  ATOMG.E.EXCH.STRONG.GPU PT, RZ, [R4], R11 ;  /* 0x0000000b04ff73a8 */ /* 0x00436400041ee100 */
[----:B-1----:R-:W-:Y:S02]  /*afc0*/  PRMT R4, R8, 0x7610, R4 ;  /* 0x0000761008047816 */ /* 0x002fe40000000004 */
[----:B------:R-:W-:-:S07]  /*afd0*/  PRMT R5, R10, 0x7610, R5 ;  /* 0x000076100a057816 */ /* 0x000fce0000000005 */
.L_x_224:
[----:B------:R-:W-:Y:S01]  /*afe0*/  LOP3.LUT P0, RZ, R5, 0xff, RZ, 0xc0, !PT ;  /* 0x000000ff05ff7812 */ /* 0x000fe2000780c0ff */
[----:B-----5:R-:W-:Y:S01]  /*aff0*/  VIADD R6, R19, 0x3f ;  /* 0x0000003f13067836 */ /* 0x020fe20000000000 */
[----:B------:R-:W-:Y:S05]  /*b000*/  YIELD ;  /* 0x0000000000007946 */ /* 0x000fea0003800000 */
[----:B------:R-:W-:Y:S01]  /*b010*/  SHF.R.S32.HI R7, RZ, 0x1f, R6 ;  /* 0x0000001fff077819 */ /* 0x000fe20000011406 */
[----:B------:R-:W-:Y:S03]  /*b020*/  BSSY B1, `(.L_x_205) ;  /* 0x0000008000017945 */ /* 0x000fe60003800000 */
[----:B------:R-:W-:-:S02]  /*b030*/  LEA.HI R7, R7, R6, RZ, 0x6 ;  /* 0x0000000607077211 */ /* 0x000fc400078f30ff */
[----:B------:R-:W-:Y:S05]  /*b040*/  @!P0 BRA `(.L_x_206) ;  /* 0x0000000000148947 */ /* 0x000fea0003800000 */
[----:B------:R-:W-:-:S04]  /*b050*/  DEPBAR {5,4,3,2,1,0} ;  /* 0x0000003f0000791a */ /* 0x000fc80000000000 */
[----:B------:R1:W-:Y:S01]  /*b060*/  UTMACCTL.IV [UR8] ;  /* 0x00000000080079b9 */ /* 0x0003e20008000000 */
[----:B------:R-:W-:-:S04]  /*b070*/  DEPBAR {5,4,3,2,1,0} ;  /* 0x0000003f0000791a */ /* 0x000fc80000000000 */
[----:B------:R1:W-:Y:S02]  /*b080*/  UTMACCTL.IV [UR10] ;  /* 0x000000000a0079b9 */ /* 0x0003e40008000000 */
[----:B-1----:R-:W-:Y:S01]  /*b090*/  NOP ;  /* 0x0000000000007918 */ /* 0x002fe20000000000 */
.L_x_206:
[----:B------:R-:W-:Y:S05]  /*b0a0*/  BSYNC B1 ;  /* 0x0000000000017941 */ /* 0x000fea0003800000 */
.L_x_205:
[----:B------:R-:W-:Y:S01]  /*b0b0*/  UMOV UR4, 0xffffffff ;  /* 0xffffffff00047882 */ /* 0x000fe20000000000 */
[----:B------:R-:W-:Y:S02]  /*b0c0*/  SHF.R.S32.HI R9, RZ, 0x6, R7 ;  /* 0x00000006ff097819 */ /* 0x000fe40000011407 */
[----:B------:R-:W-:Y:S05]  /*b0d0*/  BRA.DIV UR4, `(.L_x_207) ;  /* 0x0000003e04c47947 */ /* 0x000fea000b800000 */
[----:B-----5:R-:W-:-:S13]  /*b0e0*/  ELECT P6, URZ, PT ;  /* 0x00000000003f782f */ /* 0x020fda00038c0000 */
.L_x_302:
[----:B------:R-:W-:Y:S01]  /*b0f0*/  ISETP.LT.OR P6, PT, R19, 0x1, !P6 ;  /* 0x000000011300780c */ /* 0x000fe200077c1670 */
[----:B------:R-:W-:-:S12]  /*b100*/  BSSY B1, `(.L_x_208) ;  /* 0x000002d000017945 */ /* 0x000fd80003800000 */
[----:B------:R-:W-:Y:S05]  /*b110*/  @P6 BRA `(.L_x_209) ;  /* 0x0000000000ac6947 */ /* 0x000fea0003800000 */
[----:B------:R-:W-:Y:S02]  /*b120*/  IMAD.SHL.U32 R17, R17, 0x80, RZ ;  /* 0x0000008011117824 */ /* 0x000fe400078e00ff */
[----:B------:R-:W-:Y:S02]  /*b130*/  IMAD.SHL.U32 R16, R16, 0x80, RZ ;  /* 0x0000008010107824 */ /* 0x000fe400078e00ff */
[----:B------:R-:W-:Y:S02]  /*b140*/  VIADD R11, R9, 0x1 ;  /* 0x00000001090b7836 */ /* 0x000fe40000000000 */
[----:B------:R-:W-:Y:S02]  /*b150*/  IMAD.MOV.U32 R12, RZ, RZ, RZ ;  /* 0x000000ffff0c7224 */ /* 0x000fe400078e00ff */
[----:B------:R-:W-:Y:S02]  /*b160*/  IMAD.MOV.U32 R5, RZ, RZ, R3 ;  /* 0x000000ffff057224 */ /* 0x000fe400078e0003 */
[----:B------:R-:W-:-:S07]  /*b170*/  IMAD.MOV.U32 R6, RZ, RZ, R0 ;  /* 0x000000ffff067224 */ /* 0x000fce00078e0000 */
.L_x_213:
[----:B--2---:R-:W-:Y:S01]  /*b180*/  LEA R10, R6, UR12, 0x3 ;  /* 0x0000000c060a7c11 */ /* 0x004fe2000f8e18ff */
[----:B------:R-:W-:Y:S05]  /*b190*/  YIELD ;  /* 0x0000000000007946 */ /* 0x000fea0003800000 */
[----:B------:R-:W-:Y:S01]  /*b1a0*/  SHF.L.U32 R7, R5, 0x1f, RZ ;  /* 0x0000001f05077819 */ /* 0x000fe200000006ff */
[----:B------:R-:W1:Y:S03]  /*b1b0*/  @!P1 LDC R8, c[0x0][0x500] ;  /* 0x00014000ff089b82 */ /* 0x000e660000000800 */
[----:B------:R-:W2:Y:S02]  /*b1c0*/  SYNCS.PHASECHK.TRANS64.TRYWAIT P0, [R10+URZ+0x344b0], R7 ;  /* 0x0344b0070a0075a7 */ /* 0x000ea4000800017f */
[----:B--2---:R-:W-:Y:S05]  /*b1d0*/  @!P0 BRA `(.L_x_210) ;  /* 0x0000003c00a48947 */ /* 0x004fea0003800000 */
.L_x_303:
[----:B------:R-:W-:Y:S01]  /*b1e0*/  UPRMT UR4, UR13, 0x9910, URZ ;  /* 0x000099100d047896 */ /* 0x000fe2000800003f */
[----:B-1----:R1:W-:Y:S03]  /*b1f0*/  @!P1 SYNCS.ARRIVE.TRANS64 RZ, [R10+URZ+0x34480], R8 ;  /* 0x034480080aff99a7 */ /* 0x0023e6000800003f */
[----:B------:R-:W-:-:S06]  /*b200*/  UISETP.NE.AND UP0, UPT, UR4, 0x2, UPT ;  /* 0x000000020400788c */ /* 0x000fcc000bf05270 */
[----:B------:R-:W-:-:S13]  /*b210*/  PLOP3.LUT P0, PT, PT, PT, UP0, 0x80, 0x0 ;  /* 0x000000000000781c */ /* 0x000fda0003f0f008 */
[----:B-1----:R-:W-:Y:S05]  /*b220*/  @P0 BRA `(.L_x_211) ;  /* 0x0000000000040947 */ /* 0x002fea0003800000 */
[----:B------:R-:W-:Y:S01]  /*b230*/  BPT.TRAP 0x1 ;  /* 0x000000040000795c */ /* 0x000fe20000300000 */
.L_x_211:
[----:B------:R-:W-:Y:S05]  /*b240*/  @P2 BRA `(.L_x_212) ;  /* 0x0000000000042947 */ /* 0x000fea0003800000 */
[----:B------:R-:W-:Y:S01]  /*b250*/  BPT.TRAP 0x1 ;  /* 0x000000040000795c */ /* 0x000fe20000300000 */
.L_x_212:
[----:B------:R-:W-:Y:S01]  /*b260*/  R2UR UR4, R6 ;  /* 0x00000000060472ca */ /* 0x000fe200000e0000 */
[----:B------:R-:W-:Y:S01]  /*b270*/  VIADD R11, R11, 0xffffffff ;  /* 0xffffffff0b0b7836 */ /* 0x000fe20000000000 */
[----:B------:R-:W-:Y:S01]  /*b280*/  R2UR UR5, R10 ;  /* 0x000000000a0572ca */ /* 0x000fe200000e0000 */
[----:B------:R-:W-:Y:S01]  /*b290*/  UMOV UR22, 0x0 ;  /* 0x0000000000167882 */ /* 0x000fe20000000000 */
[----:B------:R-:W-:Y:S01]  /*b2a0*/  R2UR UR6, R12 ;  /* 0x000000000c0672ca */ /* 0x000fe200000e0000 */
[----:B------:R-:W-:Y:S01]  /*b2b0*/  UMOV UR23, 0x10000000 ;  /* 0x1000000000177882 */ /* 0x000fe20000000000 */
[----:B------:R-:W-:Y:S01]  /*b2c0*/  R2UR UR7, R16 ;  /* 0x00000000100772ca */ /* 0x000fe200000e0000 */
[----:B------:R-:W-:Y:S01]  /*b2d0*/  VIADD R12, R12, 0x40 ;  /* 0x000000400c0c7836 */ /* 0x000fe20000000000 */
[----:B------:R-:W-:Y:S02]  /*b2e0*/  R2UR UR19, R17 ;  /* 0x00000000111372ca */ /* 0x000fe400000e0000 */
[----:B------:R-:W-:-:S02]  /*b2f0*/  ISETP.GT.AND P3, PT, R11, 0x1, PT ;  /* 0x000000010b00780c */ /* 0x000fc40003f64270 */
[----:B------:R-:W-:Y:S01]  /*b300*/  IADD3 R6, R6, 0x1, RZ ;  /* 0x0000000106067810 */ /* 0x000fe20007ffe0ff */
[----:B------:R-:W-:Y:S02]  /*b310*/  ULEA UR4, UR4, UR12, 0xe ;  /* 0x0000000c04047291 */ /* 0x000fe4000f8e703f */
[----:B------:R-:W-:Y:S01]  /*b320*/  UIADD3 UR5, UR5, 0x34480, URZ ;  /* 0x0003448005057890 */ /* 0x000fe2000fffe03f */
[C---:B------:R-:W-:Y:S01]  /*b330*/  ISETP.NE.AND P0, PT, R6.reuse, 0x6, PT ;  /* 0x000000060600780c */ /* 0x040fe20003f05270 */
[----:B------:R-:W-:Y:S01]  /*b340*/  UIADD3 UR16, UR4, 0x18000, URZ ;  /* 0x0001800004107890 */ /* 0x000fe2000fffe03f */
[----:B------:R-:W-:Y:S02]  /*b350*/  UMOV UR18, UR6 ;  /* 0x0000000600127c82 */ /* 0x000fe40008000000 */
[----:B------:R-:W-:Y:S02]  /*b360*/  SEL R8, RZ, 0x1, P0 ;  /* 0x00000001ff087807 */ /* 0x000fe40000000000 */
[----:B------:R-:W-:Y:S01]  /*b370*/  UMOV UR17, UR5 ;  /* 0x0000000500117c82 */ /* 0x000fe20008000000 */
[----:B------:R-:W-:Y:S01]  /*b380*/  SEL R6, R6, RZ, P0 ;  /* 0x000000ff06067207 */ /* 0x000fe20000000000 */
[----:B------:R1:W-:Y:S01]  /*b390*/  UTMALDG.2D [UR4], [UR8], desc[UR22] ;  /* 0x00001604080075b4 */ /* 0x0003e20008009000 */
[----:B------:R-:W-:Y:S01]  /*b3a0*/  LOP3.LUT R5, R5, R8, RZ, 0x3c, !PT ;  /* 0x0000000805057212 */ /* 0x000fe200078e3cff */
[----:B------:R1:W-:Y:S02]  /*b3b0*/  UTMALDG.2D [UR16], [UR10], desc[UR22] ;  /* 0x000016100a0075b4 */ /* 0x0003e40008009000 */
[----:B-1----:R-:W-:Y:S05]  /*b3c0*/  @P3 BRA `(.L_x_213) ;  /* 0xfffffffc006c3947 */ /* 0x002fea000383ffff */
.L_x_209:
[----:B------:R-:W-:Y:S05]  /*b3d0*/  BSYNC B1 ;  /* 0x0000000000017941 */ /* 0x000fea0003800000 */
.L_x_208:
[----:B------:R-:W-:Y:S01]  /*b3e0*/  LOP3.LUT P3, RZ, R4, 0xff, RZ, 0xc0, !PT ;  /* 0x000000ff04ff7812 */ /* 0x000fe2000786c0ff */
[----:B--2---:R-:W-:Y:S02]  /*b3f0*/  IMAD.IADD R7, R9, 0x1, R0 ;  /* 0x0000000109077824 */ /* 0x004fe400078e0200 */
[----:B------:R-:W-:Y:S02]  /*b400*/  IMAD.U32 R6, RZ, RZ, UR20 ;  /* 0x00000014ff067e24 */ /* 0x000fe4000f8e00ff */
[C---:B------:R-:W-:Y:S01]  /*b410*/  IMAD.WIDE.U32 R4, R7.reuse, -0x55555555, RZ ;  /* 0xaaaaaaab07047825 */ /* 0x040fe200078e00ff */
[----:B------:R-:W-:Y:S02]  /*b420*/  ISETP.GT.U32.AND P0, PT, R7, 0x5, PT ;  /* 0x000000050700780c */ /* 0x000fe40003f04070 */
[----:B------:R-:W-:Y:S02]  /*b430*/  ISETP.NE.AND P4, PT, R6, 0x3, PT ;  /* 0x000000030600780c */ /* 0x000fe40003f85270 */
[----:B------:R-:W-:-:S02]  /*b440*/  ISETP.LT.U32.AND P0, PT, R9, 0x6, P0 ;  /* 0x000000060900780c */ /* 0x000fc40000701070 */
[----:B------:R-:W-:Y:S01]  /*b450*/  SHF.R.U32.HI R4, RZ, 0x2, R5 ;  /* 0x00000002ff047819 */ /* 0x000fe20000011605 */
[----:B------:R-:W-:Y:S01]  /*b460*/  @P3 SYNCS.ARRIVE.TRANS64.A1T0 RZ, [UR12+0x34528], RZ ;  /* 0x034528ffffff39a7 */ /* 0x000fe2000810000c */
[----:B------:R-:W-:Y:S02]  /*b470*/  ISETP.GE.U32.AND P3, PT, R9, 0x6, PT ;  /* 0x000000060900780c */ /* 0x000fe40003f66070 */
[----:B------:R-:W-:-:S04]  /*b480*/  SEL R0, RZ, 0x1, !P0 ;  /* 0x00000001ff007807 */ /* 0x000fc80004000000 */
[----:B------:R-:W-:Y:S01]  /*b490*/  LOP3.LUT R3, R3, R0, RZ, 0x3c, !PT ;  /* 0x0000000003037212 */ /* 0x000fe200078e3cff */
[----:B------:R-:W-:-:S06]  /*b4a0*/  IMAD R0, R4, -0x6, R7 ;  /* 0xfffffffa04007824 */ /* 0x000fcc00078e0207 */
[----:B------:R-:W-:Y:S01]  /*b4b0*/  @P3 LOP3.LUT R3, R3, 0x1, R4, 0x78, !PT ;  /* 0x0000000103033812 */ /* 0x000fe200078e7804 */
[----:B------:R-:W-:Y:S06]  /*b4c0*/  @!P4 BRA `(.L_x_214) ;  /* 0x000000000004c947 */ /* 0x000fec0003800000 */
[----:B------:R-:W-:Y:S01]  /*b4d0*/  BPT.TRAP 0x1 ;  /* 0x000000040000795c */ /* 0x000fe20000300000 */
.L_x_214:
[----:B------:R-:W-:Y:S01]  /*b4e0*/  LEA R5, R2, UR12, 0x3 ;  /* 0x0000000c02057c11 */ /* 0x000fe2000f8e18ff */
[----:B------:R-:W-:Y:S01]  /*b4f0*/  BSSY B1, `(.L_x_215) ;  /* 0x0000005000017945 */ /* 0x000fe20003800000 */
[----:B------:R-:W-:Y:S02]  /*b500*/  SHF.L.U32 R4, R20, 0x1f, RZ ;  /* 0x0000001f14047819 */ /* 0x000fe400000006ff */
[----:B------:R-:W-:Y:S02]  /*b510*/  LEA R8, R2, UR12, 0x4 ;  /* 0x0000000c02087c11 */ /* 0x000fe4000f8e20ff */
[----:B------:R-:W1:Y:S02]  /*b520*/  SYNCS.PHASECHK.TRANS64.TRYWAIT P0, [R5+URZ+0x34400], R4 ;  /* 0x03440004050075a7 */ /* 0x000e64000800017f */
[----:B-1----:R-:W-:Y:S05]  /*b530*/  @!P0 BRA `(.L_x_216) ;  /* 0x0000003800e08947 */ /* 0x002fea0003800000 */
.L_x_304:
[----:B------:R-:W-:Y:S05]  /*b540*/  BSYNC B1 ;  /* 0x0000000000017941 */ /* 0x000fea0003800000 */
.L_x_215:
[----:B------:R-:W2:Y:S01]  /*b550*/  LDS.128 R8, [R8+0x34550] ;  /* 0x0345500008087984 */ /* 0x000ea20000000c00 */
[----:B------:R-:W-:Y:S01]  /*b560*/  @!PT LDS RZ, [RZ] ;  /* 0x00000000fffff984 */ /* 0x000fe20000000800 */
[----:B------:R-:W-:Y:S01]  /*b570*/  @!PT LDS RZ, [RZ] ;  /* 0x00000000fffff984 */ /* 0x000fe20000000800 */
[----:B------:R-:W-:Y:S01]  /*b580*/  @!PT LDS RZ, [RZ] ;  /* 0x00000000fffff984 */ /* 0x000fe20000000800 */
[----:B------:R-:W-:Y:S01]  /*b590*/  @!PT LDS RZ, [RZ] ;  /* 0x00000000fffff984 */ /* 0x000fe20000000800 */
[----:B------:R3:W-:Y:S06]  /*b5a0*/  MEMBAR.ALL.CTA ;  /* 0x0000000000007992 */ /* 0x0007ec0000008000 */
[----:B---3--:R-:W3:Y:S01]  /*b5b0*/  FENCE.VIEW.ASYNC.S ;  /* 0x00000000000073c6 */ /* 0x008ee20000000000 */
[----:B--2---:R-:W-:Y:S02]  /*b5c0*/  IMAD.MOV.U32 R17, RZ, RZ, R9 ;  /* 0x000000ffff117224 */ /* 0x004fe400078e0009 */
[----:B------:R-:W-:Y:S01]  /*b5d0*/  IMAD.MOV.U32 R16, RZ, RZ, R8 ;  /* 0x000000ffff107224 */ /* 0x000fe200078e0008 */
[----:B---3--:R-:W-:Y:S06]  /*b5e0*/  @!P4 BRA `(.L_x_217) ;  /* 0x000000000004c947 */ /* 0x008fec0003800000 */
[----:B------:R-:W-:Y:S01]  /*b5f0*/  BPT.TRAP 0x1 ;  /* 0x000000040000795c */ /* 0x000fe20000300000 */
.L_x_217:
[----:B------:R-:W2:Y:S01]  /*b600*/  S2R R7, SR_CgaCtaId ;  /* 0x0000000000077919 */ /* 0x000ea20000008800 */
[----:B------:R-:W-:Y:S01]  /*b610*/  ISETP.NE.AND P0, PT, R11, RZ, PT ;  /* 0x000000ff0b00720c */ /* 0x000fe20003f05270 */
[----:B-1----:R-:W-:Y:S01]  /*b620*/  VIADD R4, R5, 0x34440 ;  /* 0x0003444005047836 */ /* 0x002fe20000000000 */
[CC--:B------:R-:W-:Y:S02]  /*b630*/  ISETP.NE.AND P3, PT, R10.reuse, R18.reuse, PT ;  /* 0x000000120a00720c */ /* 0x0c0fe40003f65270 */
[----:B------:R-:W-:Y:S02]  /*b640*/  ISETP.EQ.OR P0, PT, R10, R18, !P0 ;  /* 0x000000120a00720c */ /* 0x000fe40004702670 */
[----:B--2---:R-:W-:-:S04]  /*b650*/  PRMT R4, R7, 0x654, R4 ;  /* 0x0000065407047816 */ /* 0x004fc80000000004 */
[----:B------:R1:W-:Y:S07]  /*b660*/  SYNCS.ARRIVE.TRANS64.RED.A1T0 RZ, [R4+URZ], RZ ;  /* 0x000000ff04ff79a7 */ /* 0x0003ee000810043f */
[----:B------:R-:W-:Y:S05]  /*b670*/  @P0 BRA `(.L_x_218) ;  /* 0x0000000400a40947 */ /* 0x000fea0003800000 */
[----:B-1----:R-:W1:Y:S02]  /*b680*/  LDC.64 R4, c[0x0][0x290] ;  /* 0x0000a400ff047b82 */ /* 0x002e640000000a00 */
[----:B-1----:R-:W-:-:S05]  /*b690*/  IMAD.WIDE R4, R10, 0xc, R4 ;  /* 0x0000000c0a047825 */ /* 0x002fca00078e0204 */
[----:B------:R1:W5:Y:S01]  /*b6a0*/  LDG.E R19, desc[UR38][R4.64+0x8] ;  /* 0x0000082604137981 */ /* 0x000362000c1e1900 */
[----:B------:R-:W-:-:S03]  /*b6b0*/  UMOV UR4, 0xffffffff ;  /* 0xffffffff00047882 */ /* 0x000fc60000000000 */
[----:B------:R-:W-:Y:S05]  /*b6c0*/  BRA.DIV UR4, `(.L_x_219) ;  /* 0x0000003a04907947 */ /* 0x000fea000b800000 */
[----:B------:R-:W-:-:S13]  /*b6d0*/  ELECT P6, URZ, PT ;  /* 0x00000000003f782f */ /* 0x000fda00038c0000 */
.L_x_307:
[----:B------:R-:W-:Y:S04]  /*b6e0*/  BSSY B1, `(.L_x_220) ;  /* 0x000004f000017945 */ /* 0x000fe80003800000 */
[----:B------:R-:W-:Y:S05]  /*b6f0*/  @!P6 BRA `(.L_x_221) ;  /* 0x000000040034e947 */ /* 0x000fea0003800000 */
[C---:B------:R-:W-:Y:S01]  /*b700*/  IMAD.SHL.U32 R6, R10.reuse, 0x8, RZ ;  /* 0x000000080a067824 */ /* 0x040fe200078e00ff */
[----:B------:R-:W-:Y:S01]  /*b710*/  SHF.R.S32.HI R7, RZ, 0x1f, R10 ;  /* 0x0000001fff077819 */ /* 0x000fe2000001140a */
[----:B------:R-:W-:Y:S01]  /*b720*/  ULDC.64 UR4, c[0x0][0x510] ;  /* 0x0001440000047ab9 */ /* 0x000fe20000000a00 */
[----:B------:R-:W-:Y:S01]  /*b730*/  ULDC.64 UR6, c[0x0][0x520] ;  /* 0x0001480000067ab9 */ /* 0x000fe20000000a00 */
[----:B------:R-:W2:Y:S01]  /*b740*/  LDG.E R18, desc[UR38][R4.64] ;  /* 0x0000002604127981 */ /* 0x000ea2000c1e1900 */
[----:B------:R-:W-:Y:S02]  /*b750*/  SHF.L.U64.HI R7, R10, 0x3, R7 ;  /* 0x000000030a077819 */ /* 0x000fe40000010207 */
[C---:B------:R-:W-:Y:S02]  /*b760*/  IADD3 R14, P0, R6.reuse, UR4, RZ ;  /* 0x00000004060e7c10 */ /* 0x040fe4000ff1e0ff */
[C---:B------:R-:W-:Y:S02]  /*b770*/  IADD3 R12, P4, R6.reuse, UR6, RZ ;  /* 0x00000006060c7c10 */ /* 0x040fe4000ff9e0ff */
[C---:B------:R-:W-:Y:S01]  /*b780*/  IADD3.X R15, R7.reuse, UR5, RZ, P0, !PT ;  /* 0x00000005070f7c10 */ /* 0x040fe200087fe4ff */
[----:B------:R-:W-:Y:S01]  /*b790*/  ULDC.64 UR4, c[0x0][0x518] ;  /* 0x0001460000047ab9 */ /* 0x000fe20000000a00 */
[----:B------:R-:W-:Y:S01]  /*b7a0*/  IADD3.X R13, R7, UR7, RZ, P4, !PT ;  /* 0x00000007070d7c10 */ /* 0x000fe2000a7fe4ff */
[----:B-1----:R1:W3:Y:S04]  /*b7b0*/  LDG.E R4, desc[UR38][R4.64+0x4] ;  /* 0x0000042604047981 */ /* 0x0022e8000c1e1900 */
[----:B------:R-:W4:Y:S04]  /*b7c0*/  LDG.E.64 R14, desc[UR38][R14.64] ;  /* 0x000000260e0e7981 */ /* 0x000f28000c1e1b00 */
[----:B------:R-:W2:Y:S01]  /*b7d0*/  LDG.E.64 R12, desc[UR38][R12.64] ;  /* 0x000000260c0c7981 */ /* 0x000ea2000c1e1b00 */
[----:B------:R-:W-:-:S04]  /*b7e0*/  IADD3 R8, P0, R6, UR4, RZ ;  /* 0x0000000406087c10 */ /* 0x000fc8000ff1e0ff */
[----:B------:R-:W-:Y:S01]  /*b7f0*/  IADD3.X R9, R7, UR5, RZ, P0, !PT ;  /* 0x0000000507097c10 */ /* 0x000fe200087fe4ff */
[----:B------:R-:W-:-:S05]  /*b800*/  ULDC.64 UR4, c[0x0][0x528] ;  /* 0x00014a0000047ab9 */ /* 0x000fca0000000a00 */
[----:B------:R-:W3:Y:S01]  /*b810*/  LDG.E.64 R8, desc[UR38][R8.64] ;  /* 0x0000002608087981 */ /* 0x000ee2000c1e1b00 */
[----:B------:R-:W-:-:S04]  /*b820*/  IADD3 R6, P0, R6, UR4, RZ ;  /* 0x0000000406067c10 */ /* 0x000fc8000ff1e0ff */
[----:B------:R-:W-:-:S06]  /*b830*/  IADD3.X R7, R7, UR5, RZ, P0, !PT ;  /* 0x0000000507077c10 */ /* 0x000fcc00087fe4ff */
[----:B------:R-:W3:Y:S04]  /*b840*/  LDG.E.64 R6, desc[UR38][R6.64] ;  /* 0x0000002606067981 */ /* 0x000ee8000c1e1b00 */
[----:B----4-:R-:W-:Y:S04]  /*b850*/  STS.64 [UR14], R14 ;  /* 0x0000000eff007988 */ /* 0x010fe80008000a0e */
[----:B--2---:R-:W-:Y:S04]  /*b860*/  STS.64 [UR15], R12 ;  /* 0x0000000cff007988 */ /* 0x004fe80008000a0f */
[----:B------:R-:W2:Y:S01]  /*b870*/  LDS R21, [UR14+0x1c] ;  /* 0x00001c0eff157984 */ /* 0x000ea20008000800 */
[----:B---3--:R-:W-:-:S04]  /*b880*/  SHF.L.U64.HI R24, R8, 0x1, R9 ;  /* 0x0000000108187819 */ /* 0x008fc80000010209 */
[----:B------:R-:W-:-:S04]  /*b890*/  LOP3.LUT R24, R24, 0x1fffffff, RZ, 0xc0, !PT ;  /* 0x1fffffff18187812 */ /* 0x000fc800078ec0ff */
[----:B------:R-:W-:-:S04]  /*b8a0*/  SHF.R.U32.HI R22, RZ, 0x4, R24 ;  /* 0x00000004ff167819 */ /* 0x000fc80000011618 */
[----:B--2---:R-:W-:-:S05]  /*b8b0*/  LOP3.LUT R21, R21, 0xf, R22, 0xb8, !PT ;  /* 0x0000000f15157812 */ /* 0x004fca00078eb816 */
[----:B------:R-:W-:Y:S04]  /*b8c0*/  STS [UR14+0x1c], R21 ;  /* 0x00001c15ff007988 */ /* 0x000fe8000800080e */
[----:B------:R-:W2:Y:S02]  /*b8d0*/  LDS R9, [UR14+0x1c] ;  /* 0x00001c0eff097984 */ /* 0x000ea40008000800 */
[----:B--2---:R-:W-:-:S05]  /*b8e0*/  LOP3.LUT R9, R9, 0xf0, RZ, 0xb8, !PT ;  /* 0x000000f009097812 */ /* 0x004fca00078eb8ff */
[----:B------:R-:W-:Y:S04]  /*b8f0*/  STS [UR14+0x1c], R9 ;  /* 0x00001c09ff007988 */ /* 0x000fe8000800080e */
[----:B------:R-:W2:Y:S01]  /*b900*/  LDS R23, [UR14+0x1c] ;  /* 0x00001c0eff177984 */ /* 0x000ea20008000800 */
[----:B------:R-:W-:-:S04]  /*b910*/  MOV R22, UR14 ;  /* 0x0000000e00167c02 */ /* 0x000fc80008000f00 */
[----:B------:R-:W-:Y:S02]  /*b920*/  SHF.R.U64 R22, R22, 0x4, RZ ;  /* 0x0000000416167819 */ /* 0x000fe400000012ff */
[----:B--2---:R-:W-:-:S05]  /*b930*/  LOP3.LUT R23, R23, 0xf00, RZ, 0xb8, !PT ;  /* 0x00000f0017177812 */ /* 0x004fca00078eb8ff */
[----:B------:R-:W-:Y:S04]  /*b940*/  STS.64 [UR14+0x18], R22 ;  /* 0x00001816ff007988 */ /* 0x000fe80008000a0e */
[----:B------:R-:W1:Y:S01]  /*b950*/  LDS R25, [UR14+0x1c] ;  /* 0x00001c0eff197984 */ /* 0x000e620008000800 */
[----:B------:R-:W-:Y:S01]  /*b960*/  IMAD.SHL.U32 R21, R8, 0x2, RZ ;  /* 0x0000000208157824 */ /* 0x000fe200078e00ff */
[----:B------:R-:W-:-:S04]  /*b970*/  CS2R R14, SRZ ;  /* 0x00000000000e7805 */ /* 0x000fc8000001ff00 */
[----:B------:R-:W-:Y:S01]  /*b980*/  LOP3.LUT R21, R21, 0xfffffffe, RZ, 0xc0, !PT ;  /* 0xfffffffe15157812 */ /* 0x000fe200078ec0ff */
[----:B-----5:R-:W-:Y:S02]  /*b990*/  VIADD R12, R19, 0xffffffff ;  /* 0xffffffff130c7836 */ /* 0x020fe40000000000 */
[----:B------:R-:W-:Y:S01]  /*b9a0*/  VIADD R13, R18, 0xffffffff ;  /* 0xffffffff120d7836 */ /* 0x000fe20000000000 */
[----:B------:R-:W-:Y:S01]  /*b9b0*/  SHF.R.U64 R21, R21, 0x4, R24 ;  /* 0x0000000415157819 */ /* 0x000fe20000001218 */
[----:B------:R-:W-:Y:S04]  /*b9c0*/  STS [UR14+0x10], R22 ;  /* 0x00001016ff007988 */ /* 0x000fe8000800080e */
[----:B------:R-:W-:Y:S04]  /*b9d0*/  STS [UR14+0x14], R22 ;  /* 0x00001416ff007988 */ /* 0x000fe8000800080e */
[----:B------:R-:W-:Y:S04]  /*b9e0*/  STS.128 [UR14+0x20], R12 ;  /* 0x0000200cff007988 */ /* 0x000fe80008000c0e */
[----:B------:R-:W-:Y:S04]  /*b9f0*/  STS [UR14+0xc], R21 ;  /* 0x00000c15ff007988 */ /* 0x000fe8000800080e */
[----:B------:R-:W-:Y:S01]  /*ba00*/  STS [UR14+0x30], RZ ;  /* 0x000030ffff007988 */ /* 0x000fe2000800080e */
[----:B-1----:R-:W-:-:S05]  /*ba10*/  LOP3.LUT R5, R25, 0xf000, RZ, 0xb8, !PT ;  /* 0x0000f00019057812 */ /* 0x002fca00078eb8ff */
[----:B------:R-:W-:Y:S04]  /*ba20*/  STS [UR14+0x1c], R5 ;  /* 0x00001c05ff007988 */ /* 0x000fe8000800080e */
[----:B------:R-:W1:Y:S01]  /*ba30*/  LDS R8, [UR15+0x1c] ;  /* 0x00001c0fff087984 */ /* 0x000e620008000800 */
[----:B------:R-:W-:-:S04]  /*ba40*/  SHF.L.U64.HI R18, R6, 0x1, R7 ;  /* 0x0000000106127819 */ /* 0x000fc80000010207 */
[----:B------:R-:W-:-:S04]  /*ba50*/  LOP3.LUT R18, R18, 0x1fffffff, RZ, 0xc0, !PT ;  /* 0x1fffffff12127812 */ /* 0x000fc800078ec0ff */
[----:B------:R-:W-:-:S04]  /*ba60*/  SHF.R.U32.HI R7, RZ, 0x4, R18 ;  /* 0x00000004ff077819 */ /* 0x000fc80000011612 */
[----:B-1----:R-:W-:-:S05]  /*ba70*/  LOP3.LUT R7, R8, 0xf, R7, 0xb8, !PT ;  /* 0x0000000f08077812 */ /* 0x002fca00078eb807 */
[----:B------:R-:W-:Y:S04]  /*ba80*/  STS [UR15+0x1c], R7 ;  /* 0x00001c07ff007988 */ /* 0x000fe8000800080f */
[----:B------:R-:W1:Y:S02]  /*ba90*/  LDS R8, [UR15+0x1c] ;  /* 0x00001c0fff087984 */ /* 0x000e640008000800 */
[----:B-1----:R-:W-:-:S05]  /*baa0*/  LOP3.LUT R13, R8, 0xf0, RZ, 0xb8, !PT ;  /* 0x000000f0080d7812 */ /* 0x002fca00078eb8ff */
[----:B------:R-:W-:Y:S04]  /*bab0*/  STS [UR15+0x1c], R13 ;  /* 0x00001c0dff007988 */ /* 0x000fe8000800080f */
[----:B------:R-:W1:Y:S01]  /*bac0*/  LDS R9, [UR15+0x1c] ;  /* 0x00001c0fff097984 */ /* 0x000e620008000800 */
[----:B------:R-:W-:-:S05]  /*bad0*/  IMAD.U32 R8, RZ, RZ, UR15 ;  /* 0x0000000fff087e24 */ /* 0x000fca000f8e00ff */
[----:B------:R-:W-:Y:S02]  /*bae0*/  SHF.R.U64 R8, R8, 0x4, RZ ;  /* 0x0000000408087819 */ /* 0x000fe400000012ff */
[----:B-1----:R-:W-:-:S05]  /*baf0*/  LOP3.LUT R9, R9, 0xf00, RZ, 0xb8, !PT ;  /* 0x00000f0009097812 */ /* 0x002fca00078eb8ff */
[----:B------:R-:W-:Y:S04]  /*bb00*/  STS.64 [UR15+0x18], R8 ;  /* 0x00001808ff007988 */ /* 0x000fe80008000a0f */
[----:B------:R-:W1:Y:S01]  /*bb10*/  LDS R21, [UR15+0x1c] ;  /* 0x00001c0fff157984 */ /* 0x000e620008000800 */
[----:B------:R-:W-:Y:S02]  /*bb20*/  IMAD.SHL.U32 R5, R6, 0x2, RZ ;  /* 0x0000000206057824 */ /* 0x000fe400078e00ff */
[----:B------:R-:W-:-:S03]  /*bb30*/  VIADD R13, R4, 0xffffffff ;  /* 0xffffffff040d7836 */ /* 0x000fc60000000000 */
[----:B------:R-:W-:-:S04]  /*bb40*/  LOP3.LUT R5, R5, 0xfffffffe, RZ, 0xc0, !PT ;  /* 0xfffffffe05057812 */ /* 0x000fc800078ec0ff */
[----:B------:R-:W-:Y:S01]  /*bb50*/  SHF.R.U64 R5, R5, 0x4, R18 ;  /* 0x0000000405057819 */ /* 0x000fe20000001212 */
[----:B------:R2:W-:Y:S04]  /*bb60*/  STS.128 [UR15+0x20], R12 ;  /* 0x0000200cff007988 */ /* 0x0005e80008000c0f */
[----:B------:R2:W-:Y:S04]  /*bb70*/  STS [UR15+0xc], R5 ;  /* 0x00000c05ff007988 */ /* 0x0005e8000800080f */
[----:B------:R2:W-:Y:S04]  /*bb80*/  STS [UR15+0x10], R8 ;  /* 0x00001008ff007988 */ /* 0x0005e8000800080f */
[----:B------:R2:W-:Y:S04]  /*bb90*/  STS [UR15+0x14], R8 ;  /* 0x00001408ff007988 */ /* 0x0005e8000800080f */
[----:B------:R-:W-:Y:S01]  /*bba0*/  STS [UR15+0x30], RZ ;  /* 0x000030ffff007988 */ /* 0x000fe2000800080f */
[----:B-1----:R-:W-:-:S05]  /*bbb0*/  LOP3.LUT R4, R21, 0xf000, RZ, 0xb8, !PT ;  /* 0x0000f00015047812 */ /* 0x002fca00078eb8ff */
[----:B------:R2:W-:Y:S02]  /*bbc0*/  STS [UR15+0x1c], R4 ;  /* 0x00001c04ff007988 */ /* 0x0005e4000800080f */
.L_x_221:
[----:B------:R-:W-:Y:S05]  /*bbd0*/  BSYNC B1 ;  /* 0x0000000000017941 */ /* 0x000fea0003800000 */
.L_x_220:
[----:B------:R-:W-:-:S03]  /*bbe0*/  UMOV UR4, 0xffffffff ;  /* 0xffffffff00047882 */ /* 0x000fc60000000000 */
[----:B------:R-:W-:Y:S05]  /*bbf0*/  BRA.DIV UR4, `(.L_x_222) ;  /* 0x0000003604647947 */ /* 0x000fea000b800000 */
[----:B------:R-:W-:Y:S01]  /*bc00*/  ELECT P6, URZ, PT ;  /* 0x00000000003f782f */ /* 0x000fe200038c0000 */
[----:B------:R-:W-:-:S12]  /*bc10*/  NOP ;  /* 0x0000000000007918 */ /* 0x000fd80000000000 */
.L_x_311:
[----:B-12---:R-:W1:Y:S02]  /*bc20*/  S2R R4, SR_LANEID ;  /* 0x0000000000047919 */ /* 0x006e640000000000 */
[----:B-1----:R-:W-:-:S05]  /*bc30*/  IMAD.SHL.U32 R8, R4, 0x4, RZ ;  /* 0x0000000404087824 */ /* 0x002fca00078e00ff */
[----:B------:R1:W2:Y:S01]  /*bc40*/  LDS R9, [R8+UR14] ;  /* 0x0000000e08097984 */ /* 0x0002a20008000800 */
[C---:B------:R-:W-:Y:S02]  /*bc50*/  IADD3 R6, P0, R8.reuse, UR8, RZ ;  /* 0x0000000808067c10 */ /* 0x040fe4000ff1e0ff */
[----:B------:R-:W-:Y:S01]  /*bc60*/  IADD3 R4, P4, R8, UR10, RZ ;  /* 0x0000000a08047c10 */ /* 0x000fe2000ff9e0ff */
[----:B------:R1:W3:Y:S01]  /*bc70*/  LDS R13, [R8+UR14+0x80] ;  /* 0x0000800e080d7984 */ /* 0x0002e20008000800 */
[----:B------:R-:W-:Y:S11]  /*bc80*/  @!P6 BRA `(.L_x_223) ;  /* 0x000000000008e947 */ /* 0x000ff60003800000 */
[----:B------:R0:W-:Y:S01]  /*bc90*/  UTMACMDFLUSH ;  /* 0x00000000000079b7 */ /* 0x0001e20000000000 */
[----:B------:R-:W-:-:S04]  /*bca0*/  DEPBAR.LE SB0, 0x0 ;  /* 0x000080000000791a */ /* 0x000fc80000000000 */
.L_x_223:
[----:B------:R-:W-:Y:S01]  /*bcb0*/  IMAD.X R7, RZ, RZ, UR9, P0 ;  /* 0x00000009ff077e24 */ /* 0x000fe200080e06ff */
[----:B------:R-:W-:Y:S01]  /*bcc0*/  IADD3.X R5, RZ, UR11, RZ, P4, !PT ;  /* 0x0000000bff057c10 */ /* 0x000fe2000a7fe4ff */
[----:B------:R-:W-:Y:S05]  /*bcd0*/  WARPSYNC.ALL ;  /* 0x0000000000007948 */ /* 0x000fea0003800000 */
[----:B--2---:R2:W5:Y:S04]  /*bce0*/  ATOMG.E.EXCH.STRONG.GPU PT, RZ, [R6], R9 ;  /* 0x0000000906ff73a8 */ /* 0x00456800041ee100 */
[----:B---3--:R2:W5:Y:S01]  /*bcf0*/  ATOMG.E.EXCH.STRONG.GPU PT, RZ, [R4], R13 ;  /* 0x0000000d04ff73a8 */ /* 0x00856200041ee100 */
[----:B------:R-:W-:-:S07]  /*bd00*/  IMAD.MOV.U32 R18, RZ, RZ, R10 ;  /* 0x000000ffff127224 */ /* 0x000fce00078e000a */
.L_x_218:
[----:B------:R-:W-:Y:S01]  /*bd10*/  ISETP.NE.AND P4, PT, R11, RZ, PT ;  /* 0x000000ff0b00720c */ /* 0x000fe20003f85270 */
[----:B------:R-:W-:Y:S01]  /*bd20*/  VIADD R2, R2, 0x1 ;  /* 0x0000000102027836 */ /* 0x000fe20000000000 */
[----:B--2---:R-:W-:Y:S02]  /*bd30*/  SEL R5, RZ, 0x1, !P3 ;  /* 0x00000001ff057807 */ /* 0x004fe40005800000 */
[----:B-1----:R-:W-:Y:S02]  /*bd40*/  PRMT R4, RZ, 0x7610, R4 ;  /* 0x00007610ff047816 */ /* 0x002fe40000000004 */
[----:B------:R-:W-:-:S04]  /*bd50*/  ISETP.NE.AND P0, PT, R2, 0x8, PT ;  /* 0x000000080200780c */ /* 0x000fc80003f05270 */
[----:B------:R-:W-:Y:S02]  /*bd60*/  SEL R7, RZ, 0x1, P0 ;  /* 0x00000001ff077807 */ /* 0x000fe40000000000 */
[----:B------:R-:W-:Y:S02]  /*bd70*/  SEL R2, R2, RZ, P0 ;  /* 0x000000ff02027207 */ /* 0x000fe40000000000 */
[----:B------:R-:W-:Y:S01]  /*bd80*/  LOP3.LUT R20, R20, R7, RZ, 0x3c, !PT ;  /* 0x0000000714147212 */ /* 0x000fe200078e3cff */
[----:B------:R-:W-:Y:S06]  /*bd90*/  @P4 BRA `(.L_x_224) ;  /* 0xfffffff000904947 */ /* 0x000fec000383ffff */
[----:B------:R-:W-:Y:S05]  /*bda0*/  BSYNC B0 ;  /* 0x0000000000007941 */ /* 0x000fea0003800000 */
.L_x_204:
[----:B------:R-:W-:-:S03]  /*bdb0*/  UMOV UR4, 0xffffffff ;  /* 0xffffffff00047882 */ /* 0x000fc60000000000 */
[----:B------:R-:W-:Y:S05]  /*bdc0*/  BRA.DIV UR4, `(.L_x_225) ;  /* 0x0000003604207947 */ /* 0x000fea000b800000 */
[----:B-----5:R-:W-:-:S13]  /*bdd0*/  ELECT P6, URZ, PT ;  /* 0x00000000003f782f */ /* 0x020fda00038c0000 */
.L_x_314:
[----:B------:R-:W-:Y:S04]  /*bde0*/  BSSY B0, `(.L_x_226) ;  /* 0x000003c000007945 */ /* 0x000fe80003800000 */
[----:B------:R-:W-:Y:S05]  /*bdf0*/  @!P6 BRA `(.L_x_227) ;  /* 0x0000000000e8e947 */ /* 0x000fea0003800000 */
[----:B------:R-:W-:-:S04]  /*be00*/  ULOP3.LUT UR4, UR47, 0x2, URZ, 0xfc, !UPT ;  /* 0x000000022f047892 */ /* 0x000fc8000f8efc3f */
[----:B------:R-:W-:-:S06]  /*be10*/  UISETP.NE.AND UP0, UPT, UR4, 0x3, UPT ;  /* 0x000000030400788c */ /* 0x000fcc000bf05270 */
[----:B------:R-:W-:-:S13]  /*be20*/  PLOP3.LUT P0, PT, PT, PT, UP0, 0x80, 0x0 ;  /* 0x000000000000781c */ /* 0x000fda0003f0f008 */
[----:B------:R-:W-:Y:S05]  /*be30*/  @!P0 BRA `(.L_x_228) ;  /* 0x0000000000048947 */ /* 0x000fea0003800000 */
[----:B------:R-:W-:Y:S01]  /*be40*/  BPT.TRAP 0x1 ;  /* 0x000000040000795c */ /* 0x000fe20000300000 */
.L_x_228:
[----:B------:R-:W-:Y:S01]  /*be50*/  IMAD.U32 R5, RZ, RZ, UR12 ;  /* 0x0000000cff057e24 */ /* 0x000fe2000f8e00ff */
[----:B------:R-:W-:-:S03]  /*be60*/  SHF.L.U32 R4, R3, 0x1f, RZ ;  /* 0x0000001f03047819 */ /* 0x000fc600000006ff */
[----:B------:R-:W-:-:S04]  /*be70*/  VIADD R5, R5, 0x344b0 ;  /* 0x000344b005057836 */ /* 0x000fc80000000000 */
[C---:B------:R-:W-:Y:S02]  /*be80*/  IMAD R7, R0.reuse, 0x8, R5 ;  /* 0x0000000800077824 */ /* 0x040fe400078e0205 */
[----:B------:R-:W-:Y:S02]  /*be90*/  VIADD R0, R0, 0x1 ;  /* 0x0000000100007836 */ /* 0x000fe40000000000 */
[----:B------:R-:W1:Y:S03]  /*bea0*/  SYNCS.PHASECHK.TRANS64.TRYWAIT P0, [R7+URZ], R4 ;  /* 0x00000004070075a7 */ /* 0x000e66000800017f */
[----:B------:R-:W-:-:S04]  /*beb0*/  ISETP.NE.AND P1, PT, R0, 0x6, PT ;  /* 0x000000060000780c */ /* 0x000fc80003f25270 */
[----:B------:R-:W-:Y:S02]  /*bec0*/  SEL R2, RZ, 0x1, P1 ;  /* 0x00000001ff027807 */ /* 0x000fe40000800000 */
[----:B------:R-:W-:Y:S02]  /*bed0*/  SEL R0, R0, RZ, P1 ;  /* 0x000000ff00007207 */ /* 0x000fe40000800000 */
[----:B------:R-:W-:-:S03]  /*bee0*/  LOP3.LUT R9, R3, R2, RZ, 0x3c, !PT ;  /* 0x0000000203097212 */ /* 0x000fc600078e3cff */
[----:B------:R-:W-:Y:S01]  /*bef0*/  IMAD R6, R0, 0x8, R5 ;  /* 0x0000000800067824 */ /* 0x000fe200078e0205 */
[----:B------:R-:W-:Y:S01]  /*bf00*/  SHF.L.U32 R3, R9, 0x1f, RZ ;  /* 0x0000001f09037819 */ /* 0x000fe200000006ff */
[----:B-1----:R-:W-:Y:S06]  /*bf10*/  @!P0 BRA `(.L_x_229) ;  /* 0x0000003000ec8947 */ /* 0x002fec0003800000 */
.L_x_315:
[----:B------:R-:W2:Y:S01]  /*bf20*/  SYNCS.PHASECHK.TRANS64.TRYWAIT P0, [R6+URZ], R3 ;  /* 0x00000003060075a7 */ /* 0x000ea2000800017f */
[----:B------:R-:W-:-:S05]  /*bf30*/  VIADD R0, R0, 0x1 ;  /* 0x0000000100007836 */ /* 0x000fca0000000000 */
[----:B------:R-:W-:-:S04]  /*bf40*/  ISETP.NE.AND P1, PT, R0, 0x6, PT ;  /* 0x000000060000780c */ /* 0x000fc80003f25270 */
[----:B------:R-:W-:Y:S02]  /*bf50*/  SEL R2, RZ, 0x1, P1 ;  /* 0x00000001ff027807 */ /* 0x000fe40000800000 */
[----:B------:R-:W-:Y:S02]  /*bf60*/  SEL R0, R0, RZ, P1 ;  /* 0x000000ff00007207 */ /* 0x000fe40000800000 */
[----:B------:R-:W-:Y:S02]  /*bf70*/  LOP3.LUT R9, R9, R2, RZ, 0x3c, !PT ;  /* 0x0000000209097212 */ /* 0x000fe400078e3cff */
[----:B-1----:R-:W-:Y:S02]  /*bf80*/  LEA R7, R0, R5, 0x3 ;  /* 0x0000000500077211 */ /* 0x002fe400078e18ff */
[----:B------:R-:W-:Y:S01]  /*bf90*/  SHF.L.U32 R4, R9, 0x1f, RZ ;  /* 0x0000001f09047819 */ /* 0x000fe200000006ff */
[----:B--2---:R-:W-:Y:S06]  /*bfa0*/  @!P0 BRA `(.L_x_230) ;  /* 0x0000003000dc8947 */ /* 0x004fec0003800000 */
.L_x_316:
[----:B------:R-:W2:Y:S01]  /*bfb0*/  SYNCS.PHASECHK.TRANS64.TRYWAIT P0, [R7+URZ], R4 ;  /* 0x00000004070075a7 */ /* 0x000ea2000800017f */
[----:B------:R-:W-:-:S05]  /*bfc0*/  VIADD R0, R0, 0x1 ;  /* 0x0000000100007836 */ /* 0x000fca0000000000 */
[----:B------:R-:W-:-:S04]  /*bfd0*/  ISETP.NE.AND P1, PT, R0, 0x6, PT ;  /* 0x000000060000780c */ /* 0x000fc80003f25270 */
[----:B------:R-:W-:Y:S02]  /*bfe0*/  SEL R2, RZ, 0x1, P1 ;  /* 0x00000001ff027807 */ /* 0x000fe40000800000 */
[----:B------:R-:W-:Y:S02]  /*bff0*/  SEL R0, R0, RZ, P1 ;  /* 0x000000ff00007207 */ /* 0x000fe40000800000 */
[----:B------:R-:W-:-:S03]  /*c000*/  LOP3.LUT R9, R9, R2, RZ, 0x3c, !PT ;  /* 0x0000000209097212 */ /* 0x000fc600078e3cff */
[----:B-1----:R-:W-:Y:S01]  /*c010*/  IMAD R6, R0, 0x8, R5 ;  /* 0x0000000800067824 */ /* 0x002fe200078e0205 */
[----:B------:R-:W-:Y:S01]  /*c020*/  SHF.L.U32 R3, R9, 0x1f, RZ ;  /* 0x0000001f09037819 */ /* 0x000fe200000006ff */
[----:B--2---:R-:W-:Y:S06]  /*c030*/  @!P0 BRA `(.L_x_231) ;  /* 0x0000003000cc8947 */ /* 0x004fec0003800000 */
.L_x_317:
        /* <DEDUP_REMOVED lines=9> */
.L_x_318:
[----:B------:R-:W2:Y:S01]  /*c0d0*/  SYNCS.PHASECHK.TRANS64.TRYWAIT P0, [R7+URZ], R4 ;  /* 0x00000004070075a7 */ /* 0x000ea2000800017f */
[----:B------:R-:W-:-:S05]  /*c0e0*/  VIADD R0, R0, 0x1 ;  /* 0x0000000100007836 */ /* 0x000fca0000000000 */
[----:B------:R-:W-:-:S04]  /*c0f0*/  ISETP.NE.AND P1, PT, R0, 0x6, PT ;  /* 0x000000060000780c */ /* 0x000fc80003f25270 */
[----:B------:R-:W-:Y:S02]  /*c100*/  SEL R2, RZ, 0x1, P1 ;  /* 0x00000001ff027807 */ /* 0x000fe40000800000 */
[----:B------:R-:W-:Y:S02]  /*c110*/  SEL R0, R0, RZ, P1 ;  /* 0x000000ff00007207 */ /* 0x000fe40000800000 */
[----:B------:R-:W-:Y:S01]  /*c120*/  LOP3.LUT R2, R9, R2, RZ, 0x3c, !PT ;  /* 0x0000000209027212 */ /* 0x000fe200078e3cff */
[----:B--2---:R-:W-:Y:S06]  /*c130*/  @!P0 BRA `(.L_x_233) ;  /* 0x0000003000b48947 */ /* 0x004fec0003800000 */
.L_x_319:
[----:B------:R-:W-:Y:S01]  /*c140*/  IMAD R5, R0, 0x8, R5 ;  /* 0x0000000800057824 */ /* 0x000fe200078e0205 */
[----:B------:R-:W-:-:S07]  /*c150*/  SHF.L.U32 R0, R2, 0x1f, RZ ;  /* 0x0000001f02007819 */ /* 0x000fce00000006ff */
.L_x_234:
[----:B---3--:R3:W4:Y:S02]  /*c160*/  SYNCS.PHASECHK.TRANS64.TRYWAIT P0, [R5+URZ], R0 ;  /* 0x00000000050075a7 */ /* 0x008724000800017f */
[----:B----4-:R-:W-:Y:S05]  /*c170*/  @!P0 NANOSLEEP.SYNCS 0x989680 ;  /* 0x009896800000895d */ /* 0x010fea0003900000 */
[----:B------:R-:W4:Y:S02]  /*c180*/  @!P0 SYNCS.PHASECHK.TRANS64 P0, [R5+URZ], R0 ;  /* 0x00000000050085a7 */ /* 0x000f24000800007f */
[----:B----4-:R-:W-:Y:S05]  /*c190*/  @!P0 BRA `(.L_x_234) ;  /* 0xfffffffc00f08947 */ /* 0x010fea000383ffff */
.L_x_227:
[----:B------:R-:W-:Y:S05]  /*c1a0*/  BSYNC B0 ;  /* 0x0000000000007941 */ /* 0x000fea0003800000 */
.L_x_226:
[----:B------:R-:W-:Y:S05]  /*c1b0*/  EXIT ;  /* 0x000000000000794d */ /* 0x000fea0003800000 */
.L_x_117:
[----:B------:R-:W-:Y:S01]  /*c1c0*/  PLOP3.LUT P1, PT, PT, PT, UP3, 0x80, 0x0 ;  /* 0x000000000000781c */ /* 0x000fe20003f2f038 */
[----:B------:R-:W-:Y:S01]  /*c1d0*/  ULDC UR18, c[0x0][0x10] ;  /* 0x0000040000127ab9 */ /* 0x000fe20000000800 */
[----:B------:R-:W-:Y:S01]  /*c1e0*/  ULDC UR21, c[0x0][0x904] ;  /* 0x0002410000157ab9 */ /* 0x000fe20000000800 */
[----:B------:R-:W-:Y:S01]  /*c1f0*/  UMOV UR20, 0xffffffff ;  /* 0xffffffff00147882 */ /* 0x000fe20000000000 */
[----:B------:R-:W-:Y:S01]  /*c200*/  P2R R0, PR, RZ, 0x2 ;  /* 0x00000002ff007803 */ /* 0x000fe20000000000 */
[----:B------:R-:W-:Y:S01]  /*c210*/  UIMAD.WIDE.U32 UR18, UR60, UR18, URZ ;  /* 0x000000123c1272a5 */ /* 0x000fe2000f8e003f */
[----:B------:R-:W-:Y:S01]  /*c220*/  IMAD.MOV.U32 R16, RZ, RZ, RZ ;  /* 0x000000ffff107224 */ /* 0x000fe200078e00ff */
[----:B------:R-:W-:Y:S01]  /*c230*/  ULDC.64 UR12, c[0x0][0x8c8] ;  /* 0x00023200000c7ab9 */ /* 0x000fe20000000a00 */
[----:B------:R-:W-:Y:S01]  /*c240*/  USHF.L.U32 UR22, UR20, UR21, URZ ;  /* 0x0000001514167299 */ /* 0x000fe2000800063f */
[----:B------:R-:W-:Y:S02]  /*c250*/  ULDC.64 UR14, c[0x0][0x8e0] ;  /* 0x00023800000e7ab9 */ /* 0x000fe40000000a00 */
[----:B------:R-:W-:Y:S01]  /*c260*/  ULDC UR20, c[0x0][0x14] ;  /* 0x0000050000147ab9 */ /* 0x000fe20000000800 */
[----:B------:R-:W-:Y:S01]  /*c270*/  UIADD3 UR11, UP1, UR12, -0x1, URZ ;  /* 0xffffffff0c0b7890 */ /* 0x000fe2000ff3e03f */
[----:B------:R-:W1:Y:S01]  /*c280*/  @P1 S2R R0, SR_CTAID.Y ;  /* 0x0000000000001919 */ /* 0x000e620000002600 */
[----:B------:R-:W-:-:S02]  /*c290*/  UIADD3 UR12, UP2, UR14, -0x1, URZ ;  /* 0xffffffff0e0c7890 */ /* 0x000fc4000ff5e03f */
[----:B------:R-:W-:Y:S02]  /*c2a0*/  UIMAD.WIDE.U32 UR26, UR18, UR20, URZ ;  /* 0x00000014121a72a5 */ /* 0x000fe4000f8e003f */
[----:B------:R-:W-:Y:S01]  /*c2b0*/  UIMAD UR20, UR19, UR20, URZ ;  /* 0x00000014131472a4 */ /* 0x000fe2000f8e023f */
[----:B------:R-:W-:Y:S01]  /*c2c0*/  ULDC UR35, c[0x0][0x8a8] ;  /* 0x00022a0000237ab9 */ /* 0x000fe20000000800 */
[----:B------:R-:W-:Y:S01]  /*c2d0*/  UMOV UR23, 0x1 ;  /* 0x0000000100177882 */ /* 0x000fe20000000000 */
[----:B------:R-:W-:Y:S02]  /*c2e0*/  UIADD3.X UR14, UR15, -0x1, URZ, UP2, !UPT ;  /* 0xffffffff0f0e7890 */ /* 0x000fe400097fe43f */
[----:B------:R-:W-:Y:S02]  /*c2f0*/  UIADD3.X UR13, UR13, -0x1, URZ, UP1, !UPT ;  /* 0xffffffff0d0d7890 */ /* 0x000fe40008ffe43f */
[----:B------:R-:W-:Y:S02]  /*c300*/  ULOP3.LUT UR15, UR59, 0x2, URZ, 0xfc, !UPT ;  /* 0x000000023b0f7892 */ /* 0x000fe4000f8efc3f */
[----:B------:R-:W-:-:S02]  /*c310*/  UIADD3 UR16, UR9, -0x1, URZ ;  /* 0xffffffff09107890 */ /* 0x000fc4000fffe03f */
[----:B------:R-:W-:Y:S02]  /*c320*/  UIADD3 UR17, UR10, -0x1, URZ ;  /* 0xffffffff0a117890 */ /* 0x000fe4000fffe03f */
[----:B------:R-:W-:Y:S02]  /*c330*/  UIADD3 UR35, UR35, -0x1, URZ ;  /* 0xffffffff23237890 */ /* 0x000fe4000fffe03f */
[----:B------:R-:W-:Y:S02]  /*c340*/  USHF.L.U32 UR18, UR23, UR21, URZ ;  /* 0x0000001517127299 */ /* 0x000fe4000800063f */
[----:B------:R-:W-:Y:S02]  /*c350*/  ULOP3.LUT UR19, URZ, UR22, URZ, 0x33, !UPT ;  /* 0x000000163f137292 */ /* 0x000fe4000f8e333f */
[----:B------:R-:W-:Y:S01]  /*c360*/  UIADD3 UR20, UR27, UR20, URZ ;  /* 0x000000141b147290 */ /* 0x000fe2000fffe03f */
[----:B-1----:R-:W-:Y:S01]  /*c370*/  @P1 R2UR UR42, R0 ;  /* 0x00000000002a12ca */ /* 0x002fe200000e0000 */
[----:B------:R-:W-:-:S14]  /*c380*/  IMAD.MOV.U32 R0, RZ, RZ, 0x1 ;  /* 0x00000001ff007424 */ /* 0x000fdc00078e00ff */
.L_x_255:
[----:B------:R-:W1:Y:S01]  /*c390*/  LDC.64 R2, c[0x0][0x8f8] ;  /* 0x00023e00ff027b82 */ /* 0x000e620000000a00 */
[----:B------:R-:W-:Y:S01]  /*c3a0*/  UIADD3 UR8, UP1, UR8, UR26, URZ ;  /* 0x0000001a08087290 */ /* 0x000fe2000ff3e03f */
[----:B------:R-:W-:Y:S01]  /*c3b0*/  ISETP.NE.AND P2, PT, R20, RZ, PT ;  /* 0x000000ff1400720c */ /* 0x000fe20003f45270 */
[----:B------:R-:W-:Y:S01]  /*c3c0*/  UMOV UR21, 0xffffffff ;  /* 0xffffffff00157882 */ /* 0x000fe20000000000 */
[----:B------:R-:W-:Y:S01]  /*c3d0*/  UMOV UR22, 0xffffffff ;  /* 0xffffffff00167882 */ /* 0x000fe20000000000 */
[----:B------:R-:W-:Y:S01]  /*c3e0*/  UIADD3.X UR7, UR7, UR20, URZ, UP1, !UPT ;  /* 0x0000001407077290 */ /* 0x000fe20008ffe43f */
[----:B------:R-:W-:Y:S01]  /*c3f0*/  IMAD.MOV.U32 R15, RZ, RZ, RZ ;  /* 0x000000ffff0f7224 */ /* 0x000fe200078e00ff */
[----:B------:R-:W-:Y:S01]  /*c400*/  UMOV UR23, 0xffffffff ;  /* 0xffffffff00177882 */ /* 0x000fe20000000000 */
[----:B-1----:R-:W-:-:S03]  /*c410*/  ISETP.LE.U32.AND P1, PT, R2, UR8, PT ;  /* 0x0000000802007c0c */ /* 0x002fc6000bf23070 */
[----:B------:R-:W-:-:S04]  /*c420*/  MOV R2, UR7 ;  /* 0x0000000700027c02 */ /* 0x000fc80008000f00 */
[----:B------:R-:W-:-:S13]  /*c430*/  ISETP.GE.U32.AND.EX P1, PT, R2, R3, PT, P1 ;  /* 0x000000030200720c */ /* 0x000fda0003f26110 */
[----:B---345:R-:W-:Y:S05]  /*c440*/  @P2 BRA P1, `(.L_x_235) ;  /* 0x0000001800402947 */ /* 0x038fea0000800000 */
[----:B------:R-:W-:-:S04]  /*c450*/  IADD3 R2, P2, R6, UR5, RZ ;  /* 0x0000000506027c10 */ /* 0x000fc8000ff5e0ff */
[----:B------:R-:W-:Y:S02]  /*c460*/  ISETP.GT.U32.AND P1, PT, R2, UR8, PT ;  /* 0x0000000802007c0c */ /* 0x000fe4000bf24070 */
[----:B------:R-:W-:-:S04]  /*c470*/  IADD3.X R2, R7, UR6, RZ, P2, !PT ;  /* 0x0000000607027c10 */ /* 0x000fc800097fe4ff */
[----:B------:R-:W-:-:S13]  /*c480*/  ISETP.GT.U32.AND.EX P1, PT, R2, UR7, PT, P1 ;  /* 0x0000000702007c0c */ /* 0x000fda000bf24110 */
[----:B------:R-:W-:Y:S05]  /*c490*/  @P1 BRA `(.L_x_236) ;  /* 0x0000001400201947 */ /* 0x000fea0003800000 */
[----:B------:R-:W-:Y:S01]  /*c4a0*/  VIADD R12, R34, UR4 ;  /* 0x00000004220c7c36 */ /* 0x000fe20008000000 */
[----:B------:R-:W-:Y:S01]  /*c4b0*/  ULDC UR21, c[0x0][0x910] ;  /* 0x0002440000157ab9 */ /* 0x000fe20000000800 */
[----:B------:R-:W-:Y:S02]  /*c4c0*/  IMAD.MOV.U32 R22, RZ, RZ, R8 ;  /* 0x000000ffff167224 */ /* 0x000fe400078e0008 */
[----:B------:R-:W-:Y:S02]  /*c4d0*/  VIADD R13, R12, 0x20 ;  /* 0x000000200c0d7836 */ /* 0x000fe40000000000 */
[----:B------:R-:W-:-:S03]  /*c4e0*/  IMAD.MOV.U32 R14, RZ, RZ, R9 ;  /* 0x000000ffff0e7224 */ /* 0x000fc600078e0009 */
[----:B------:R-:W-:-:S13]  /*c4f0*/  ISETP.GE.AND P1, PT, R13, UR21, PT ;  /* 0x000000150d007c0c */ /* 0x000fda000bf26270 */
[----:B------:R-:W1:Y:S01]  /*c500*/  @!P1 LDC.64 R2, c[0x0][0x918] ;  /* 0x00024600ff029b82 */ /* 0x000e620000000a00 */
[----:B------:R-:W-:Y:S01]  /*c510*/  @!P1 VIADD R7, R12, 0x20 ;  /* 0x000000200c079836 */ /* 0x000fe20000000000 */
[----:B------:R-:W-:Y:S01]  /*c520*/  BSSY B0, `(.L_x_237) ;  /* 0x0000064000007945 */ /* 0x000fe20003800000 */
[----:B------:R-:W-:Y:S02]  /*c530*/  IMAD.MOV.U32 R6, RZ, RZ, 0x7fffffff ;  /* 0x7fffffffff067424 */ /* 0x000fe400078e00ff */
[----:B-1----:R-:W-:-:S05]  /*c540*/  @!P1 IMAD.WIDE R2, R7, 0xc, R2 ;  /* 0x0000000c07029825 */ /* 0x002fca00078e0202 */
[----:B------:R1:W5:Y:S04]  /*c550*/  @!P1 LDG.E R8, desc[UR38][R2.64] ;  /* 0x0000002602089981 */ /* 0x000368000c1e1900 */
[----:B------:R1:W5:Y:S01]  /*c560*/  @!P1 LDG.E R9, desc[UR38][R2.64+0x4] ;  /* 0x0000042602099981 */ /* 0x000362000c1e1900 */
[----:B------:R-:W-:Y:S01]  /*c570*/  ISETP.GE.AND P1, PT, R12, UR21, PT ;  /* 0x000000150c007c0c */ /* 0x000fe2000bf26270 */
[----:B------:R-:W-:-:S12]  /*c580*/  IMAD.MOV.U32 R7, RZ, RZ, RZ ;  /* 0x000000ffff077224 */ /* 0x000fd800078e00ff */
[----:B-1----:R-:W-:Y:S05]  /*c590*/  @P1 BRA `(.L_x_238) ;  /* 0x0000000400701947 */ /* 0x002fea0003800000 */
[----:B------:R-:W-:Y:S01]  /*c5a0*/  IABS R7, R11 ;  /* 0x0000000b00077213 */ /* 0x000fe20000000000 */
[----:B------:R-:W-:Y:S01]  /*c5b0*/  ULDC UR24, c[0x0][0x8f0] ;  /* 0x00023c0000187ab9 */ /* 0x000fe20000000800 */
[----:B------:R-:W-:Y:S02]  /*c5c0*/  IABS R6, R10 ;  /* 0x0000000a00067213 */ /* 0x000fe40000000000 */
[----:B------:R-:W1:Y:S01]  /*c5d0*/  I2F.RP R3, R7 ;  /* 0x0000000700037306 */ /* 0x000e620000209400 */
[----:B------:R-:W-:Y:S02]  /*c5e0*/  PLOP3.LUT P3, PT, PT, PT, UP0, 0x80, 0x0 ;  /* 0x000000000000781c */ /* 0x000fe40003f6f008 */
[----:B------:R-:W-:Y:S02]  /*c5f0*/  IADD3 R21, P2, R14, UR12, RZ ;  /* 0x0000000c0e157c10 */ /* 0x000fe4000ff5e0ff */
[----:B------:R-:W-:Y:S02]  /*c600*/  IADD3 R19, P1, R22, UR11, RZ ;  /* 0x0000000b16137c10 */ /* 0x000fe4000ff3e0ff */
[----:B------:R-:W-:Y:S01]  /*c610*/  LEA.HI.X.SX32 R24, R14, UR14, 0x1, P2 ;  /* 0x0000000e0e187c11 */ /* 0x000fe200090f0eff */
[----:B------:R-:W3:Y:S01]  /*c620*/  I2F.RP R2, R6 ;  /* 0x0000000600027306 */ /* 0x000ee20000209400 */
[----:B------:R-:W-:-:S07]  /*c630*/  LEA.HI.X.SX32 R22, R22, UR13, 0x1, P1 ;  /* 0x0000000d16167c11 */ /* 0x000fce00088f0eff */
[----:B-1----:R-:W1:Y:S08]  /*c640*/  MUFU.RCP R3, R3 ;  /* 0x0000000300037308 */ /* 0x002e700000001000 */
[----:B---3--:R-:W3:Y:S01]  /*c650*/  MUFU.RCP R2, R2 ;  /* 0x0000000200027308 */ /* 0x008ee20000001000 */
[----:B-1----:R-:W-:-:S07]  /*c660*/  IADD3 R17, R3, 0xffffffe, RZ ;  /* 0x0ffffffe03117810 */ /* 0x002fce0007ffe0ff */
[----:B------:R-:W1:Y:S01]  /*c670*/  F2I.FTZ.U32.TRUNC.NTZ R17, R17 ;  /* 0x0000001100117305 */ /* 0x000e62000021f000 */
[----:B---3--:R-:W-:-:S07]  /*c680*/  VIADD R15, R2, 0xffffffe ;  /* 0x0ffffffe020f7836 */ /* 0x008fce0000000000 */
[----:B------:R-:W3:Y:S01]  /*c690*/  F2I.FTZ.U32.TRUNC.NTZ R15, R15 ;  /* 0x0000000f000f7305 */ /* 0x000ee2000021f000 */
[----:B-1----:R-:W-:Y:S02]  /*c6a0*/  IMAD.MOV R18, RZ, RZ, -R17 ;  /* 0x000000ffff127224 */ /* 0x002fe400078e0a11 */
[----:B---3--:R-:W-:Y:S01]  /*c6b0*/  IMAD.MOV R14, RZ, RZ, -R15 ;  /* 0x000000ffff0e7224 */ /* 0x008fe200078e0a0f */
[----:B------:R-:W-:Y:S06]  /*c6c0*/  @!P3 BRA `(.L_x_239) ;  /* 0x000000000034b947 */ /* 0x000fec0003800000 */
[----:B------:R-:W-:Y:S01]  /*c6d0*/  ULDC UR4, c[0x0][0x8dc] ;  /* 0x0002370000047ab9 */ /* 0x000fe20000000800 */
[----:B------:R-:W-:Y:S01]  /*c6e0*/  ULDC.64 UR22, c[0x0][0x8d0] ;  /* 0x0002340000167ab9 */ /* 0x000fe20000000a00 */
[----:B------:R-:W-:-:S05]  /*c6f0*/  IADD3 R3, P1, R19, UR4, RZ ;  /* 0x0000000413037c10 */ /* 0x000fca000ff3e0ff */
[----:B------:R-:W-:-:S04]  /*c700*/  IMAD.X R19, RZ, RZ, R22, P1 ;  /* 0x000000ffff137224 */ /* 0x000fc800008e0616 */
[----:B------:R-:W-:-:S04]  /*c710*/  IMAD.WIDE.U32 R4, R19, UR22, RZ ;  /* 0x0000001613047c25 */ /* 0x000fc8000f8e00ff */
[----:B------:R-:W-:-:S04]  /*c720*/  IMAD.WIDE.U32 R4, P1, R3, UR23, R4 ;  /* 0x0000001703047c25 */ /* 0x000fc8000f820004 */
[----:B------:R-:W-:-:S04]  /*c730*/  IMAD.WIDE.U32 R2, R3, UR22, RZ ;  /* 0x0000001603027c25 */ /* 0x000fc8000f8e00ff */
[----:B------:R-:W-:Y:S01]  /*c740*/  IMAD.MOV.U32 R2, RZ, RZ, R5 ;  /* 0x000000ffff027224 */ /* 0x000fe200078e0005 */
[----:B------:R-:W-:Y:S01]  /*c750*/  IADD3 RZ, P2, R3, R4, RZ ;  /* 0x0000000403ff7210 */ /* 0x000fe20007f5e0ff */
[----:B------:R-:W-:-:S04]  /*c760*/  IMAD.X R3, RZ, RZ, RZ, P1 ;  /* 0x000000ffff037224 */ /* 0x000fc800008e06ff */
[----:B------:R-:W-:-:S04]  /*c770*/  IMAD.WIDE.U32.X R2, R19, UR23, R2, P2 ;  /* 0x0000001713027c25 */ /* 0x000fc800090e0402 */
[----:B------:R-:W-:Y:S02]  /*c780*/  IMAD.MOV.U32 R19, RZ, RZ, R2 ;  /* 0x000000ffff137224 */ /* 0x000fe400078e0002 */
[----:B------:R-:W-:-:S07]  /*c790*/  IMAD.MOV.U32 R22, RZ, RZ, R3 ;  /* 0x000000ffff167224 */ /* 0x000fce00078e0003 */
.L_x_239:
[----:B------:R-:W-:Y:S05]  /*c7a0*/  @!P0 BRA `(.L_x_240) ;  /* 0x0000000000348947 */ /* 0x000fea0003800000 */
[----:B------:R-:W-:Y:S01]  /*c7b0*/  ULDC UR4, c[0x0][0x8f4] ;  /* 0x00023d0000047ab9 */ /* 0x000fe20000000800 */
[----:B------:R-:W-:Y:S01]  /*c7c0*/  ULDC.64 UR22, c[0x0][0x8e8] ;  /* 0x00023a0000167ab9 */ /* 0x000fe20000000a00 */
[----:B------:R-:W-:-:S04]  /*c7d0*/  IADD3 R3, P1, R21, UR4, RZ ;  /* 0x0000000415037c10 */ /* 0x000fc8000ff3e0ff */
[----:B------:R-:W-:-:S05]  /*c7e0*/  IADD3.X R21, RZ, R24, RZ, P1, !PT ;  /* 0x00000018ff157210 */ /* 0x000fca0000ffe4ff */
        /* <DEDUP_REMOVED lines=9> */
.L_x_240:
[----:B------:R-:W-:Y:S01]  /*c880*/  IMAD R18, R18, R7, RZ ;  /* 0x0000000712127224 */ /* 0x000fe200078e02ff */
[----:B------:R-:W-:Y:S01]  /*c890*/  SHF.R.U64 R21, R21, UR24, R24 ;  /* 0x0000001815157c19 */ /* 0x000fe20008001218 */
[----:B------:R-:W-:Y:S01]  /*c8a0*/  IMAD.MOV.U32 R2, RZ, RZ, RZ ;  /* 0x000000ffff027224 */ /* 0x000fe200078e00ff */
[----:B------:R-:W-:Y:S01]  /*c8b0*/  ULDC UR4, c[0x0][0x8d8] ;  /* 0x0002360000047ab9 */ /* 0x000fe20000000800 */
[----:B------:R-:W-:Y:S01]  /*c8c0*/  IMAD.MOV.U32 R3, RZ, RZ, R17 ;  /* 0x000000ffff037224 */ /* 0x000fe200078e0011 */
[----:B------:R-:W-:Y:S01]  /*c8d0*/  SHF.R.U64 R19, R19, UR4, R22 ;  /* 0x0000000413137c19 */ /* 0x000fe20008001216 */
[----:B------:R-:W-:Y:S01]  /*c8e0*/  IMAD R4, R14, R6, RZ ;  /* 0x000000060e047224 */ /* 0x000fe200078e02ff */
[----:B------:R-:W-:Y:S01]  /*c8f0*/  PLOP3.LUT P5, PT, PT, PT, UP3, 0x80, 0x0 ;  /* 0x000000000000781c */ /* 0x000fe20003faf038 */
[----:B------:R-:W-:Y:S01]  /*c900*/  IMAD.HI.U32 R17, R17, R18, R2 ;  /* 0x0000001211117227 */ /* 0x000fe200078e0002 */
[----:B------:R-:W-:-:S03]  /*c910*/  IADD3 R14, R19, UR16, RZ ;  /* 0x00000010130e7c10 */ /* 0x000fc6000fffe0ff */
[----:B------:R-:W-:Y:S01]  /*c920*/  IMAD.MOV.U32 R3, RZ, RZ, R15 ;  /* 0x000000ffff037224 */ /* 0x000fe200078e000f */
[----:B------:R-:W-:Y:S01]  /*c930*/  IABS R5, R14 ;  /* 0x0000000e00057213 */ /* 0x000fe20000000000 */
[----:B------:R-:W-:Y:S02]  /*c940*/  VIADD R21, R21, UR17 ;  /* 0x0000001115157c36 */ /* 0x000fe40008000000 */
[----:B------:R-:W-:Y:S01]  /*c950*/  IMAD.HI.U32 R2, R15, R4, R2 ;  /* 0x000000040f027227 */ /* 0x000fe200078e0002 */
[----:B------:R-:W-:Y:S02]  /*c960*/  IABS R15, R11 ;  /* 0x0000000b000f7213 */ /* 0x000fe40000000000 */
[----:B------:R-:W-:Y:S02]  /*c970*/  IABS R3, R10 ;  /* 0x0000000a00037213 */ /* 0x000fe40000000000 */
[----:B------:R-:W-:Y:S01]  /*c980*/  IABS R4, R21 ;  /* 0x0000001500047213 */ /* 0x000fe20000000000 */
[----:B------:R-:W-:-:S02]  /*c990*/  IMAD.MOV R18, RZ, RZ, -R15 ;  /* 0x000000ffff127224 */ /* 0x000fc400078e0a0f */
[----:B------:R-:W-:Y:S02]  /*c9a0*/  IMAD.MOV R15, RZ, RZ, -R3 ;  /* 0x000000ffff0f7224 */ /* 0x000fe400078e0a03 */
[----:B------:R-:W-:-:S04]  /*c9b0*/  IMAD.HI.U32 R3, R17, R4, RZ ;  /* 0x0000000411037227 */ /* 0x000fc800078e00ff */
[----:B------:R-:W-:-:S04]  /*c9c0*/  IMAD.HI.U32 R2, R2, R5, RZ ;  /* 0x0000000502027227 */ /* 0x000fc800078e00ff */
[----:B------:R-:W-:Y:S02]  /*c9d0*/  IMAD R4, R3, R18, R4 ;  /* 0x0000001203047224 */ /* 0x000fe400078e0204 */
[----:B------:R-:W-:-:S03]  /*c9e0*/  IMAD R3, R2, R15, R5 ;  /* 0x0000000f02037224 */ /* 0x000fc600078e0205 */
[----:B------:R-:W-:Y:S02]  /*c9f0*/  ISETP.GT.U32.AND P2, PT, R7, R4, PT ;  /* 0x000000040700720c */ /* 0x000fe40003f44070 */
[----:B------:R-:W-:-:S11]  /*ca00*/  ISETP.GT.U32.AND P1, PT, R6, R3, PT ;  /* 0x000000030600720c */ /* 0x000fd60003f24070 */
[----:B------:R-:W-:Y:S01]  /*ca10*/  @!P2 IMAD.IADD R4, R4, 0x1, -R7 ;  /* 0x000000010404a824 */ /* 0x000fe200078e0a07 */
[----:B------:R-:W-:Y:S01]  /*ca20*/  ISETP.GE.AND P2, PT, R21, RZ, PT ;  /* 0x000000ff1500720c */ /* 0x000fe20003f46270 */
[----:B------:R-:W-:Y:S01]  /*ca30*/  @!P1 IMAD.IADD R3, R3, 0x1, -R6 ;  /* 0x0000000103039824 */ /* 0x000fe200078e0a06 */
[----:B------:R-:W-:Y:S02]  /*ca40*/  ISETP.GE.AND P1, PT, R14, RZ, PT ;  /* 0x000000ff0e00720c */ /* 0x000fe40003f26270 */
[----:B------:R-:W-:Y:S02]  /*ca50*/  ISETP.GT.U32.AND P4, PT, R7, R4, PT ;  /* 0x000000040700720c */ /* 0x000fe40003f84070 */
[----:B------:R-:W-:-:S11]  /*ca60*/  ISETP.GT.U32.AND P3, PT, R6, R3, PT ;  /* 0x000000030600720c */ /* 0x000fd60003f64070 */
[----:B------:R-:W-:Y:S01]  /*ca70*/  @!P4 IMAD.IADD R4, R4, 0x1, -R7 ;  /* 0x000000010404c824 */ /* 0x000fe200078e0a07 */
[----:B------:R-:W-:Y:S01]  /*ca80*/  ISETP.NE.AND P4, PT, RZ, UR10, PT ;  /* 0x0000000aff007c0c */ /* 0x000fe2000bf85270 */
[----:B------:R-:W-:Y:S01]  /*ca90*/  @!P3 IMAD.IADD R3, R3, 0x1, -R6 ;  /* 0x000000010303b824 */ /* 0x000fe200078e0a06 */
[----:B------:R-:W-:Y:S01]  /*caa0*/  ISETP.NE.AND P3, PT, RZ, UR9, PT ;  /* 0x00000009ff007c0c */ /* 0x000fe2000bf65270 */
[----:B------:R-:W-:Y:S02]  /*cab0*/  @!P2 IMAD.MOV R4, RZ, RZ, -R4 ;  /* 0x000000ffff04a224 */ /* 0x000fe400078e0a04 */
[----:B------:R-:W-:-:S08]  /*cac0*/  @!P1 IMAD.MOV R3, RZ, RZ, -R3 ;  /* 0x000000ffff039224 */ /* 0x000fd000078e0a03 */
[----:B------:R-:W-:Y:S02]  /*cad0*/  @!P4 LOP3.LUT R4, RZ, UR10, RZ, 0x33, !PT ;  /* 0x0000000aff04cc12 */ /* 0x000fe4000f8e33ff */
[----:B------:R-:W-:Y:S02]  /*cae0*/  @!P3 LOP3.LUT R3, RZ, UR9, RZ, 0x33, !PT ;  /* 0x00000009ff03bc12 */ /* 0x000fe4000f8e33ff */
[----:B------:R-:W-:-:S03]  /*caf0*/  IADD3 R4, R21, -R4, RZ ;  /* 0x8000000415047210 */ /* 0x000fc60007ffe0ff */
[----:B------:R-:W-:-:S04]  /*cb00*/  IMAD.IADD R3, R14, 0x1, -R3 ;  /* 0x000000010e037824 */ /* 0x000fc800078e0a03 */
[----:B------:R-:W-:Y:S01]  /*cb10*/  IMAD R6, R3, R4, RZ ;  /* 0x0000000403067224 */ /* 0x000fe200078e02ff */
[----:B------:R-:W-:-:S04]  /*cb20*/  SEL R2, R4, R3, !P5 ;  /* 0x0000000304027207 */ /* 0x000fc80006800000 */
[--C-:B------:R-:W-:Y:S01]  /*cb30*/  SHF.R.S32.HI R5, RZ, 0x1f, R2.reuse ;  /* 0x0000001fff057819 */ /* 0x100fe20000011402 */
[----:B------:R-:W-:Y:S01]  /*cb40*/  IMAD.MOV.U32 R4, RZ, RZ, R2 ;  /* 0x000000ffff047224 */ /* 0x000fe200078e0002 */
[----:B------:R-:W-:-:S07]  /*cb50*/  SHF.R.S32.HI R7, RZ, 0x1f, R6 ;  /* 0x0000001fff077819 */ /* 0x000fce0000011406 */
.L_x_238:
[----:B--2---:R-:W-:Y:S05]  /*cb60*/  BSYNC B0 ;  /* 0x0000000000007941 */ /* 0x004fea0003800000 */
.L_x_237:
[----:B------:R-:W1:Y:S01]  /*cb70*/  SHFL.UP PT, R3, R6, 0x1, RZ ;  /* 0x0420000006037989 */ /* 0x000e6200000e00ff */
[----:B------:R-:W-:-:S03]  /*cb80*/  ISETP.NE.AND P1, PT, R34, RZ, PT ;  /* 0x000000ff2200720c */ /* 0x000fc60003f25270 */
[----:B------:R-:W2:Y:S01]  /*cb90*/  SHFL.UP PT, R2, R7, 0x1, RZ ;  /* 0x0420000007027989 */ /* 0x000ea200000e00ff */
[----:B-1----:R-:W-:Y:S02]  /*cba0*/  SEL R3, R3, RZ, P1 ;  /* 0x000000ff03037207 */ /* 0x002fe40000800000 */
[----:B--2---:R-:W-:Y:S02]  /*cbb0*/  SEL R2, R2, RZ, P1 ;  /* 0x000000ff02027207 */ /* 0x004fe40000800000 */
[----:B------:R-:W-:-:S05]  /*cbc0*/  IADD3 R18, P2, R3, R6, RZ ;  /* 0x0000000603127210 */ /* 0x000fca0007f5e0ff */
[----:B------:R-:W-:Y:S01]  /*cbd0*/  IMAD.X R15, R2, 0x1, R7, P2 ;  /* 0x00000001020f7824 */ /* 0x000fe200010e0607 */
[----:B------:R-:W1:Y:S01]  /*cbe0*/  SHFL.UP PT, R3, R18, 0x2, RZ ;  /* 0x0440000012037989 */ /* 0x000e6200000e00ff */
[----:B------:R-:W-:-:S03]  /*cbf0*/  ISETP.GE.U32.AND P2, PT, R34, 0x2, PT ;  /* 0x000000022200780c */ /* 0x000fc60003f46070 */
[----:B------:R-:W2:Y:S01]  /*cc00*/  SHFL.UP PT, R2, R15, 0x2, RZ ;  /* 0x044000000f027989 */ /* 0x000ea200000e00ff */
[----:B-1----:R-:W-:-:S04]  /*cc10*/  SEL R3, R3, RZ, P2 ;  /* 0x000000ff03037207 */ /* 0x002fc80001000000 */
[----:B------:R-:W-:Y:S02]  /*cc20*/  IADD3 R14, P3, R3, R18, RZ ;  /* 0x00000012030e7210 */ /* 0x000fe40007f7e0ff */
[----:B--2---:R-:W-:-:S03]  /*cc30*/  SEL R2, R2, RZ, P2 ;  /* 0x000000ff02027207 */ /* 0x004fc60001000000 */
[----:B------:R-:W1:Y:S02]  /*cc40*/  SHFL.UP PT, R3, R14, 0x4, RZ ;  /* 0x048000000e037989 */ /* 0x000e6400000e00ff */
[----:B------:R-:W-:Y:S01]  /*cc50*/  IMAD.X R17, R2, 0x1, R15, P3 ;  /* 0x0000000102117824 */ /* 0x000fe200018e060f */
[----:B------:R-:W-:-:S04]  /*cc60*/  ISETP.GE.U32.AND P3, PT, R34, 0x4, PT ;  /* 0x000000042200780c */ /* 0x000fc80003f66070 */
        /* <DEDUP_REMOVED lines=17> */
[----:B--2---:R-:W-:-:S05]  /*cd80*/  SEL R2, R2, RZ, P5 ;  /* 0x000000ff02027207 */ /* 0x004fca0002800000 */
[----:B------:R-:W-:Y:S01]  /*cd90*/  IMAD.X R22, R2, 0x1, R17, P6 ;  /* 0x0000000102167824 */ /* 0x000fe200030e0611 */
[----:B------:R-:W-:-:S04]  /*cda0*/  IADD3 R2, P6, R15, UR5, RZ ;  /* 0x000000050f027c10 */ /* 0x000fc8000ffde0ff */
[----:B------:R-:W-:Y:S02]  /*cdb0*/  IADD3.X R3, R22, UR6, RZ, P6, !PT ;  /* 0x0000000616037c10 */ /* 0x000fe4000b7fe4ff */
[----:B------:R-:W-:-:S04]  /*cdc0*/  ISETP.GT.U32.AND P6, PT, R2, UR8, PT ;  /* 0x0000000802007c0c */ /* 0x000fc8000bfc4070 */
[----:B------:R-:W-:-:S13]  /*cdd0*/  ISETP.GT.U32.AND.EX P6, PT, R3, UR7, PT, P6 ;  /* 0x0000000703007c0c */ /* 0x000fda000bfc4160 */
[----:B------:R-:W-:-:S04]  /*cde0*/  VOTE.ANY R14, PT, P6 ;  /* 0x00000000000e7806 */ /* 0x000fc800030e0100 */
[----:B------:R-:W-:-:S13]  /*cdf0*/  ISETP.NE.AND P6, PT, R14, RZ, PT ;  /* 0x000000ff0e00720c */ /* 0x000fda0003fc5270 */
[----:B------:R-:W-:Y:S05]  /*ce00*/  @P6 BRA `(.L_x_241) ;  /* 0x0000000800746947 */ /* 0x000fea0003800000 */
[----:B------:R-:W-:Y:S01]  /*ce10*/  IMAD.MOV.U32 R17, RZ, RZ, R2 ;  /* 0x000000ffff117224 */ /* 0x000fe200078e0002 */
[----:B------:R-:W-:Y:S01]  /*ce20*/  MOV R19, R3 ;  /* 0x0000000300137202 */ /* 0x000fe20000000f00 */
[----:B------:R-:W-:Y:S01]  /*ce30*/  ULDC UR21, c[0x0][0x910] ;  /* 0x0002440000157ab9 */ /* 0x000fe20000000800 */
[----:B------:R-:W-:Y:S01]  /*ce40*/  ULDC UR28, c[0x0][0x8f4] ;  /* 0x00023d00001c7ab9 */ /* 0x000fe20000000800 */
[----:B------:R-:W-:Y:S01]  /*ce50*/  ULDC UR4, c[0x0][0x8dc] ;  /* 0x0002370000047ab9 */ /* 0x000fe20000000800 */
[----:B------:R-:W-:Y:S01]  /*ce60*/  ULDC UR29, c[0x0][0x8d8] ;  /* 0x00023600001d7ab9 */ /* 0x000fe20000000800 */
[----:B------:R-:W-:Y:S01]  /*ce70*/  ULDC UR30, c[0x0][0x8f0] ;  /* 0x00023c00001e7ab9 */ /* 0x000fe20000000800 */
[----:B------:R-:W-:Y:S01]  /*ce80*/  ULDC.64 UR22, c[0x0][0x8d0] ;  /* 0x0002340000167ab9 */ /* 0x000fe20000000a00 */
[----:B------:R-:W-:-:S05]  /*ce90*/  ULDC.64 UR24, c[0x0][0x8e8] ;  /* 0x00023a0000187ab9 */ /* 0x000fca0000000a00 */
.L_x_246:
[----:B------:R-:W-:Y:S02]  /*cea0*/  IMAD.MOV.U32 R12, RZ, RZ, R13 ;  /* 0x000000ffff0c7224 */ /* 0x000fe400078e000d */
[----:B------:R-:W-:Y:S02]  /*ceb0*/  VIADD R13, R13, 0x20 ;  /* 0x000000200d0d7836 */ /* 0x000fe40000000000 */
[----:B-----5:R-:W-:Y:S02]  /*cec0*/  IMAD.MOV.U32 R14, RZ, RZ, R8 ;  /* 0x000000ffff0e7224 */ /* 0x020fe400078e0008 */
[----:B------:R-:W-:Y:S01]  /*ced0*/  IMAD.MOV.U32 R15, RZ, RZ, R9 ;  /* 0x000000ffff0f7224 */ /* 0x000fe200078e0009 */
[----:B------:R-:W-:-:S13]  /*cee0*/  ISETP.GE.AND P6, PT, R13, UR21, PT ;  /* 0x000000150d007c0c */ /* 0x000fda000bfc6270 */
[----:B------:R-:W1:Y:S01]  /*cef0*/  @!P6 LDC.64 R2, c[0x0][0x918] ;  /* 0x00024600ff02eb82 */ /* 0x000e620000000a00 */
[----:B------:R-:W2:Y:S01]  /*cf00*/  SHFL.IDX PT, R19, R19, 0x1f, 0x1f ;  /* 0x03e01f0013137f89 */ /* 0x000ea200000e0000 */
[----:B------:R-:W-:-:S03]  /*cf10*/  @!P6 VIADD R7, R12, 0x20 ;  /* 0x000000200c07e836 */ /* 0x000fc60000000000 */
[----:B------:R-:W3:Y:S01]  /*cf20*/  SHFL.IDX PT, R17, R17, 0x1f, 0x1f ;  /* 0x03e01f0011117f89 */ /* 0x000ee200000e0000 */
[----:B------:R-:W-:Y:S01]  /*cf30*/  BSSY B0, `(.L_x_242) ;  /* 0x0000063000007945 */ /* 0x000fe20003800000 */
[----:B-1----:R-:W-:-:S05]  /*cf40*/  @!P6 IMAD.WIDE R2, R7, 0xc, R2 ;  /* 0x0000000c0702e825 */ /* 0x002fca00078e0202 */
[----:B------:R1:W5:Y:S04]  /*cf50*/  @!P6 LDG.E R8, desc[UR38][R2.64] ;  /* 0x000000260208e981 */ /* 0x000368000c1e1900 */
[----:B------:R1:W5:Y:S01]  /*cf60*/  @!P6 LDG.E R9, desc[UR38][R2.64+0x4] ;  /* 0x000004260209e981 */ /* 0x000362000c1e1900 */
[----:B------:R-:W-:Y:S01]  /*cf70*/  ISETP.GE.AND P6, PT, R12, UR21, PT ;  /* 0x000000150c007c0c */ /* 0x000fe2000bfc6270 */
[----:B------:R-:W-:Y:S01]  /*cf80*/  IMAD.MOV.U32 R6, RZ, RZ, 0x7fffffff ;  /* 0x7fffffffff067424 */ /* 0x000fe200078e00ff */
[----:B--2---:R-:W-:Y:S01]  /*cf90*/  R2UR UR6, R19 ;  /* 0x00000000130672ca */ /* 0x004fe200000e0000 */
[----:B------:R-:W-:Y:S01]  /*cfa0*/  IMAD.MOV.U32 R7, RZ, RZ, RZ ;  /* 0x000000ffff077224 */ /* 0x000fe200078e00ff */
[----:B---3--:R-:W-:-:S09]  /*cfb0*/  R2UR UR5, R17 ;  /* 0x00000000110572ca */ /* 0x008fd200000e0000 */
[----:B-1----:R-:W-:Y:S06]  /*cfc0*/  @P6 BRA `(.L_x_243) ;  /* 0x0000000400646947 */ /* 0x002fec0003800000 */
[----:B------:R-:W-:-:S04]  /*cfd0*/  IADD3 R17, P6, R14, UR11, RZ ;  /* 0x0000000b0e117c10 */ /* 0x000fc8000ffde0ff */
[----:B------:R-:W-:Y:S02]  /*cfe0*/  LEA.HI.X.SX32 R22, R14, UR13, 0x1, P6 ;  /* 0x0000000d0e167c11 */ /* 0x000fe4000b0f0eff */
[----:B------:R-:W-:Y:S02]  /*cff0*/  IABS R14, R11 ;  /* 0x0000000b000e7213 */ /* 0x000fe40000000000 */
[C---:B------:R-:W-:Y:S02]  /*d000*/  IADD3 R19, P6, R15.reuse, UR12, RZ ;  /* 0x0000000c0f137c10 */ /* 0x040fe4000ffde0ff */
[----:B------:R-:W1:Y:S02]  /*d010*/  I2F.RP R2, R14 ;  /* 0x0000000e00027306 */ /* 0x000e640000209400 */
[----:B------:R-:W-:Y:S02]  /*d020*/  LEA.HI.X.SX32 R24, R15, UR14, 0x1, P6 ;  /* 0x0000000e0f187c11 */ /* 0x000fe4000b0f0eff */
[----:B------:R-:W-:-:S04]  /*d030*/  PLOP3.LUT P6, PT, PT, PT, UP0, 0x80, 0x0 ;  /* 0x000000000000781c */ /* 0x000fc80003fcf008 */
[----:B-1----:R-:W1:Y:S02]  /*d040*/  MUFU.RCP R2, R2 ;  /* 0x0000000200027308 */ /* 0x002e640000001000 */
[----:B-1----:R-:W-:-:S06]  /*d050*/  VIADD R15, R2, 0xffffffe ;  /* 0x0ffffffe020f7836 */ /* 0x002fcc0000000000 */
[----:B------:R-:W1:Y:S02]  /*d060*/  F2I.FTZ.U32.TRUNC.NTZ R15, R15 ;  /* 0x0000000f000f7305 */ /* 0x000e64000021f000 */
[----:B-1----:R-:W-:Y:S01]  /*d070*/  IADD3 R18, RZ, -R15, RZ ;  /* 0x8000000fff127210 */ /* 0x002fe20007ffe0ff */
[----:B------:R-:W-:Y:S06]  /*d080*/  @!P6 BRA `(.L_x_244) ;  /* 0x00000000002ce947 */ /* 0x000fec0003800000 */
        /* <DEDUP_REMOVED lines=11> */
.L_x_244:
[----:B------:R-:W-:Y:S05]  /*d140*/  @!P0 BRA `(.L_x_245) ;  /* 0x00000000002c8947 */ /* 0x000fea0003800000 */
        /* <DEDUP_REMOVED lines=9> */
[----:B------:R-:W-:Y:S01]  /*d1e0*/  IMAD.MOV.U32 R24, RZ, RZ, R3 ;  /* 0x000000ffff187224 */ /* 0x000fe200078e0003 */
[----:B------:R-:W-:-:S07]  /*d1f0*/  MOV R19, R2 ;  /* 0x0000000200137202 */ /* 0x000fce0000000f00 */
.L_x_245:
[----:B------:R-:W-:Y:S01]  /*d200*/  SHF.R.U64 R4, R19, UR30, R24 ;  /* 0x0000001e13047c19 */ /* 0x000fe20008001218 */
[----:B------:R-:W-:Y:S01]  /*d210*/  IMAD R5, R18, R14, RZ ;  /* 0x0000000e12057224 */ /* 0x000fe200078e02ff */
[----:B------:R-:W-:Y:S01]  /*d220*/  IABS R2, R11 ;  /* 0x0000000b00027213 */ /* 0x000fe20000000000 */
[----:B------:R-:W-:Y:S01]  /*d230*/  IMAD.MOV.U32 R3, RZ, RZ, R15 ;  /* 0x000000ffff037224 */ /* 0x000fe200078e000f */
[----:B------:R-:W-:Y:S01]  /*d240*/  SHF.R.U64 R17, R17, UR29, R22 ;  /* 0x0000001d11117c19 */ /* 0x000fe20008001216 */
[----:B------:R-:W-:Y:S01]  /*d250*/  VIADD R4, R4, UR17 ;  /* 0x0000001104047c36 */ /* 0x000fe20008000000 */
[----:B------:R-:W-:Y:S01]  /*d260*/  IABS R19, R10 ;  /* 0x0000000a00137213 */ /* 0x000fe20000000000 */
[----:B------:R-:W-:Y:S02]  /*d270*/  IMAD.MOV R7, RZ, RZ, -R2 ;  /* 0x000000ffff077224 */ /* 0x000fe400078e0a02 */
[----:B------:R-:W-:Y:S01]  /*d280*/  IMAD.MOV.U32 R2, RZ, RZ, RZ ;  /* 0x000000ffff027224 */ /* 0x000fe200078e00ff */
[----:B------:R-:W-:Y:S01]  /*d290*/  IABS R6, R4 ;  /* 0x0000000400067213 */ /* 0x000fe20000000000 */
[----:B------:R-:W-:-:S02]  /*d2a0*/  VIADD R17, R17, UR16 ;  /* 0x0000001011117c36 */ /* 0x000fc40008000000 */
[----:B------:R-:W-:-:S04]  /*d2b0*/  IMAD.HI.U32 R2, R15, R5, R2 ;  /* 0x000000050f027227 */ /* 0x000fc800078e0002 */
[----:B------:R-:W-:Y:S01]  /*d2c0*/  IMAD.MOV.U32 R3, RZ, RZ, R7 ;  /* 0x000000ffff037224 */ /* 0x000fe200078e0007 */
[----:B------:R-:W-:Y:S01]  /*d2d0*/  IABS R7, R10 ;  /* 0x0000000a00077213 */ /* 0x000fe20000000000 */
[----:B------:R-:W-:-:S03]  /*d2e0*/  IMAD.MOV.U32 R5, RZ, RZ, R6 ;  /* 0x000000ffff057224 */ /* 0x000fc600078e0006 */
[----:B------:R-:W1:Y:S01]  /*d2f0*/  I2F.RP R6, R7 ;  /* 0x0000000700067306 */ /* 0x000e620000209400 */
[----:B------:R-:W-:-:S04]  /*d300*/  IMAD.HI.U32 R2, R2, R5, RZ ;  /* 0x0000000502027227 */ /* 0x000fc800078e00ff */
[----:B------:R-:W-:-:S05]  /*d310*/  IMAD R5, R2, R3, R5 ;  /* 0x0000000302057224 */ /* 0x000fca00078e0205 */
[----:B------:R-:W-:Y:S01]  /*d320*/  ISETP.GT.U32.AND P6, PT, R14, R5, PT ;  /* 0x000000050e00720c */ /* 0x000fe20003fc4070 */
[----:B-1----:R-:W1:-:S12]  /*d330*/  MUFU.RCP R6, R6 ;  /* 0x0000000600067308 */ /* 0x002e580000001000 */
[----:B------:R-:W-:Y:S01]  /*d340*/  @!P6 IMAD.IADD R5, R5, 0x1, -R14 ;  /* 0x000000010505e824 */ /* 0x000fe200078e0a0e */
[----:B-1----:R-:W-:-:S04]  /*d350*/  IADD3 R2, R6, 0xffffffe, RZ ;  /* 0x0ffffffe06027810 */ /* 0x002fc80007ffe0ff */
[----:B------:R1:W2:Y:S02]  /*d360*/  F2I.FTZ.U32.TRUNC.NTZ R3, R2 ;  /* 0x0000000200037305 */ /* 0x0002a4000021f000 */
[----:B-1----:R-:W-:Y:S02]  /*d370*/  IMAD.MOV.U32 R2, RZ, RZ, RZ ;  /* 0x000000ffff027224 */ /* 0x002fe400078e00ff */
[----:B--2---:R-:W-:-:S04]  /*d380*/  IMAD.MOV R18, RZ, RZ, -R3 ;  /* 0x000000ffff127224 */ /* 0x004fc800078e0a03 */
[----:B------:R-:W-:Y:S01]  /*d390*/  IMAD R15, R18, R7, RZ ;  /* 0x00000007120f7224 */ /* 0x000fe200078e02ff */
[----:B------:R-:W-:-:S03]  /*d3a0*/  IABS R18, R17 ;  /* 0x0000001100127213 */ /* 0x000fc60000000000 */
[----:B------:R-:W-:-:S04]  /*d3b0*/  IMAD.HI.U32 R6, R3, R15, R2 ;  /* 0x0000000f03067227 */ /* 0x000fc800078e0002 */
[----:B------:R-:W-:Y:S02]  /*d3c0*/  IMAD.MOV.U32 R3, RZ, RZ, R18 ;  /* 0x000000ffff037224 */ /* 0x000fe400078e0012 */
[----:B------:R-:W-:Y:S02]  /*d3d0*/  IMAD.MOV R15, RZ, RZ, -R19 ;  /* 0x000000ffff0f7224 */ /* 0x000fe400078e0a13 */
[----:B------:R-:W-:-:S04]  /*d3e0*/  IMAD.HI.U32 R2, R6, R3, RZ ;  /* 0x0000000306027227 */ /* 0x000fc800078e00ff */
[----:B------:R-:W-:-:S05]  /*d3f0*/  IMAD R2, R2, R15, R3 ;  /* 0x0000000f02027224 */ /* 0x000fca00078e0203 */
[----:B------:R-:W-:-:S13]  /*d400*/  ISETP.GT.U32.AND P6, PT, R7, R2, PT ;  /* 0x000000020700720c */ /* 0x000fda0003fc4070 */
[----:B------:R-:W-:Y:S01]  /*d410*/  @!P6 IMAD.IADD R2, R2, 0x1, -R7 ;  /* 0x000000010202e824 */ /* 0x000fe200078e0a07 */
[----:B------:R-:W-:-:S13]  /*d420*/  ISETP.GT.U32.AND P6, PT, R14, R5, PT ;  /* 0x000000050e00720c */ /* 0x000fda0003fc4070 */
[----:B------:R-:W-:Y:S01]  /*d430*/  @!P6 IMAD.IADD R5, R5, 0x1, -R14 ;  /* 0x000000010505e824 */ /* 0x000fe200078e0a0e */
[----:B------:R-:W-:-:S04]  /*d440*/  ISETP.GT.U32.AND P6, PT, R7, R2, PT ;  /* 0x000000020700720c */ /* 0x000fc80003fc4070 */
[----:B------:R-:W-:-:S09]  /*d450*/  MOV R3, R5 ;  /* 0x0000000500037202 */ /* 0x000fd20000000f00 */
        /* <DEDUP_REMOVED lines=14> */
[----:B------:R-:W-:Y:S02]  /*d540*/  SHF.R.S32.HI R5, RZ, 0x1f, R4 ;  /* 0x0000001fff057819 */ /* 0x000fe40000011404 */
[----:B------:R-:W-:-:S07]  /*d550*/  SHF.R.S32.HI R7, RZ, 0x1f, R6 ;  /* 0x0000001fff077819 */ /* 0x000fce0000011406 */
.L_x_243:
[----:B------:R-:W-:Y:S05]  /*d560*/  BSYNC B0 ;  /* 0x0000000000007941 */ /* 0x000fea0003800000 */
.L_x_242:
[----:B------:R-:W1:Y:S04]  /*d570*/  SHFL.UP PT, R3, R6, 0x1, RZ ;  /* 0x0420000006037989 */ /* 0x000e6800000e00ff */
[----:B------:R-:W2:Y:S01]  /*d580*/  SHFL.UP PT, R2, R7, 0x1, RZ ;  /* 0x0420000007027989 */ /* 0x000ea200000e00ff */
[----:B-1----:R-:W-:Y:S02]  /*d590*/  SEL R3, R3, RZ, P1 ;  /* 0x000000ff03037207 */ /* 0x002fe40000800000 */
[----:B--2---:R-:W-:Y:S02]  /*d5a0*/  SEL R2, R2, RZ, P1 ;  /* 0x000000ff02027207 */ /* 0x004fe40000800000 */
[----:B------:R-:W-:-:S05]  /*d5b0*/  IADD3 R18, P6, R3, R6, RZ ;  /* 0x0000000603127210 */ /* 0x000fca0007fde0ff */
[----:B------:R-:W-:Y:S01]  /*d5c0*/  IMAD.X R15, R2, 0x1, R7, P6 ;  /* 0x00000001020f7824 */ /* 0x000fe200030e0607 */
        /* <DEDUP_REMOVED lines=22> */
[----:B------:R-:W-:-:S04]  /*d730*/  IADD3 R2, P6, R3, R18, RZ ;  /* 0x0000001203027210 */ /* 0x000fc80007fde0ff */
[----:B------:R-:W-:Y:S02]  /*d740*/  IADD3.X R3, R14, R15, RZ, P6, !PT ;  /* 0x0000000f0e037210 */ /* 0x000fe400037fe4ff */
[----:B------:R-:W-:-:S04]  /*d750*/  IADD3 R17, P6, R2, UR5, RZ ;  /* 0x0000000502117c10 */ /* 0x000fc8000ffde0ff */
[----:B------:R-:W-:Y:S02]  /*d760*/  IADD3.X R19, R3, UR6, RZ, P6, !PT ;  /* 0x0000000603137c10 */ /* 0x000fe4000b7fe4ff */
[----:B------:R-:W-:-:S04]  /*d770*/  ISETP.GT.U32.AND P6, PT, R17, UR8, PT ;  /* 0x0000000811007c0c */ /* 0x000fc8000bfc4070 */
[----:B------:R-:W-:-:S13]  /*d780*/  ISETP.GT.U32.AND.EX P6, PT, R19, UR7, PT, P6 ;  /* 0x0000000713007c0c */ /* 0x000fda000bfc4160 */
[----:B------:R-:W-:-:S04]  /*d790*/  VOTE.ANY R14, PT, P6 ;  /* 0x00000000000e7806 */ /* 0x000fc800030e0100 */
[----:B------:R-:W-:-:S13]  /*d7a0*/  ISETP.NE.AND P6, PT, R14, RZ, PT ;  /* 0x000000ff0e00720c */ /* 0x000fda0003fc5270 */
[----:B------:R-:W-:Y:S05]  /*d7b0*/  @!P6 BRA `(.L_x_246) ;  /* 0xfffffff400b8e947 */ /* 0x000fea000383ffff */
[----:B------:R-:W-:Y:S02]  /*d7c0*/  IMAD.MOV.U32 R15, RZ, RZ, R2 ;  /* 0x000000ffff0f7224 */ /* 0x000fe400078e0002 */
[----:B------:R-:W-:-:S07]  /*d7d0*/  IMAD.MOV.U32 R22, RZ, RZ, R3 ;  /* 0x000000ffff167224 */ /* 0x000fce00078e0003 */
.L_x_241:
[----:B------:R-:W1:Y:S08]  /*d7e0*/  BREV R14, R14 ;  /* 0x0000000e000e7301 */ /* 0x000e700000000000 */
[----:B-1----:R-:W1:Y:S02]  /*d7f0*/  FLO.U32.SH R13, R14 ;  /* 0x0000000e000d7300 */ /* 0x002e6400000e0400 */
[----:B-1----:R-:W1:Y:S02]  /*d800*/  SHFL.IDX PT, R12, R12, R13, 0x1f ;  /* 0x00001f0d0c0c7589 */ /* 0x002e6400000e0000 */
[----:B-1----:R-:W-:-:S13]  /*d810*/  R2UR UR4, R12 ;  /* 0x000000000c0472ca */ /* 0x002fda00000e0000 */
[----:B------:R-:W-:-:S05]  /*d820*/  VIADD R17, R34, UR4 ;  /* 0x0000000422117c36 */ /* 0x000fca0008000000 */
[----:B------:R-:W-:-:S13]  /*d830*/  ISETP.GE.AND P1, PT, R17, UR21, PT ;  /* 0x0000001511007c0c */ /* 0x000fda000bf26270 */
[----:B------:R-:W1:Y:S02]  /*d840*/  @!P1 LDC.64 R2, c[0x0][0x918] ;  /* 0x00024600ff029b82 */ /* 0x000e640000000a00 */
[----:B-1----:R-:W-:-:S05]  /*d850*/  @!P1 IMAD.WIDE R2, R17, 0xc, R2 ;  /* 0x0000000c11029825 */ /* 0x002fca00078e0202 */
[----:B-----5:R1:W5:Y:S04]  /*d860*/  @!P1 LDG.E R8, desc[UR38][R2.64] ;  /* 0x0000002602089981 */ /* 0x020368000c1e1900 */
[----:B------:R1:W5:Y:S01]  /*d870*/  @!P1 LDG.E R9, desc[UR38][R2.64+0x4] ;  /* 0x0000042602099981 */ /* 0x000362000c1e1900 */
[----:B------:R-:W-:-:S03]  /*d880*/  IADD3 R18, P1, P2, R15, UR5, -R6 ;  /* 0x000000050f127c10 */ /* 0x000fc6000fa3e806 */
[----:B------:R-:W-:Y:S01]  /*d890*/  SHFL.IDX PT, R6, R6, R13, 0x1f ;  /* 0x00001f0d06067589 */ /* 0x000fe200000e0000 */
[----:B------:R-:W-:-:S03]  /*d8a0*/  IADD3.X R22, R22, UR6, ~R7, P1, P2 ;  /* 0x0000000616167c10 */ /* 0x000fc60008fe4c07 */
[----:B------:R-:W2:Y:S04]  /*d8b0*/  SHFL.IDX PT, R18, R18, R13, 0x1f ;  /* 0x00001f0d12127589 */ /* 0x000ea800000e0000 */
[----:B------:R-:W3:Y:S04]  /*d8c0*/  SHFL.IDX PT, R22, R22, R13, 0x1f ;  /* 0x00001f0d16167589 */ /* 0x000ee800000e0000 */
[----:B------:R1:W4:Y:S04]  /*d8d0*/  SHFL.IDX PT, R7, R7, R13, 0x1f ;  /* 0x00001f0d07077589 */ /* 0x00032800000e0000 */
[----:B------:R1:W1:Y:S04]  /*d8e0*/  SHFL.IDX PT, R5, R5, R13, 0x1f ;  /* 0x00001f0d05057589 */ /* 0x00026800000e0000 */
[----:B------:R1:W1:Y:S01]  /*d8f0*/  SHFL.IDX PT, R4, R4, R13, 0x1f ;  /* 0x00001f0d04047589 */ /* 0x00026200000e0000 */
[----:B--2---:R-:W-:-:S02]  /*d900*/  R2UR UR5, R18 ;  /* 0x00000000120572ca */ /* 0x004fc400000e0000 */
[----:B---3--:R-:W-:-:S15]  /*d910*/  R2UR UR6, R22 ;  /* 0x00000000160672ca */ /* 0x008fde00000e0000 */
.L_x_236:
[----:B-1----:R-:W1:Y:S01]  /*d920*/  LDC R2, c[0x0][0x910] ;  /* 0x00024400ff027b82 */ /* 0x002e620000000800 */
[----:B------:R-:W-:Y:S01]  /*d930*/  UMOV UR21, 0xffffffff ;  /* 0xffffffff00157882 */ /* 0x000fe20000000000 */
[----:B------:R-:W-:Y:S01]  /*d940*/  UMOV UR22, 0xffffffff ;  /* 0xffffffff00167882 */ /* 0x000fe20000000000 */
[----:B------:R-:W-:Y:S01]  /*d950*/  UMOV UR23, 0xffffffff ;  /* 0xffffffff00177882 */ /* 0x000fe20000000000 */
[----:B------:R-:W-:Y:S01]  /*d960*/  IMAD.MOV.U32 R15, RZ, RZ, RZ ;  /* 0x000000ffff0f7224 */ /* 0x000fe200078e00ff */
[----:B-1----:R-:W-:-:S13]  /*d970*/  ISETP.LE.AND P1, PT, R2, UR4, PT ;  /* 0x0000000402007c0c */ /* 0x002fda000bf23270 */
[----:B------:R-:W-:Y:S05]  /*d980*/  @P1 BRA `(.L_x_235) ;  /* 0x0000000000f01947 */ /* 0x000fea0003800000 */
[C---:B------:R-:W-:Y:S01]  /*d990*/  R2UR UR22, R4.reuse ;  /* 0x00000000041672ca */ /* 0x040fe200000e0000 */
[----:B------:R-:W-:Y:S01]  /*d9a0*/  UIADD3 UR21, UP1, -UR5, UR8, URZ ;  /* 0x0000000805157290 */ /* 0x000fe2000ff3e13f */
[----:B------:R-:W-:Y:S01]  /*d9b0*/  R2UR UR23, R5 ;  /* 0x00000000051772ca */ /* 0x000fe200000e0000 */
[----:B------:R-:W-:Y:S01]  /*d9c0*/  ULDC UR28, c[0x0][0x8c0] ;  /* 0x00023000001c7ab9 */ /* 0x000fe20000000800 */
[----:B------:R-:W-:Y:S01]  /*d9d0*/  ULDC UR30, c[0x0][0x8b0] ;  /* 0x00022c00001e7ab9 */ /* 0x000fe20000000800 */
[----:B------:R-:W-:Y:S01]  /*d9e0*/  ULDC UR31, c[0x0][0x904] ;  /* 0x00024100001f7ab9 */ /* 0x000fe20000000800 */
[----:B------:R-:W-:-:S03]  /*d9f0*/  SHF.R.U64 R2, R4, UR30, R5 ;  /* 0x0000001e04027c19 */ /* 0x000fc60008001205 */
[----:B------:R-:W-:-:S04]  /*da00*/  UIADD3.X UR22, ~UR6, UR7, URZ, UP1, !UPT ;  /* 0x0000000706167290 */ /* 0x000fc80008ffe53f */
[----:B------:R-:W-:Y:S02]  /*da10*/  USHF.R.U32.HI UR29, URZ, UR28, UR22 ;  /* 0x0000001c3f1d7299 */ /* 0x000fe40008011616 */
[----:B------:R-:W-:Y:S01]  /*da20*/  USHF.R.U32.HI UR34, URZ, UR30, UR23 ;  /* 0x0000001e3f227299 */ /* 0x000fe20008011617 */
[----:B------:R-:W-:Y:S01]  /*da30*/  R2UR UR23, R2 ;  /* 0x00000000021772ca */ /* 0x000fe200000e0000 */
[----:B------:R-:W-:Y:S02]  /*da40*/  USHF.R.U32.HI UR24, URZ, UR30, UR29 ;  /* 0x0000001e3f187299 */ /* 0x000fe4000801161d */
[----:B------:R-:W-:Y:S02]  /*da50*/  USHF.R.U64 UR21, UR21, UR28, UR22 ;  /* 0x0000001c15157299 */ /* 0x000fe40008001216 */
[----:B------:R-:W-:Y:S02]  /*da60*/  USHF.R.U32.HI UR25, URZ, UR31, UR24 ;  /* 0x0000001f3f197299 */ /* 0x000fe40008011618 */
[----:B------:R-:W-:-:S02]  /*da70*/  USHF.R.U64 UR22, UR21, UR30, UR29 ;  /* 0x0000001e15167299 */ /* 0x000fc4000800121d */
[----:B------:R-:W-:Y:S02]  /*da80*/  ULOP3.LUT UR28, UR25, UR34, URZ, 0xfc, !UPT ;  /* 0x00000022191c7292 */ /* 0x000fe4000f8efc3f */
[----:B------:R-:W-:-:S04]  /*da90*/  USHF.R.U64 UR24, UR22, UR31, UR24 ;  /* 0x0000001f16187299 */ /* 0x000fc80008001218 */
[----:B------:R-:W-:-:S13]  /*daa0*/  ISETP.NE.U32.AND P1, PT, RZ, UR28, PT ;  /* 0x0000001cff007c0c */ /* 0x000fda000bf25070 */
[----:B------:R-:W-:Y:S05]  /*dab0*/  @!P1 BRA `(.L_x_247) ;  /* 0x0000000000189947 */ /* 0x000fea0003800000 */
[----:B------:R-:W-:-:S07]  /*dac0*/  MOV R12, 0xdae0 ;  /* 0x0000dae0000c7802 */ /* 0x000fce0000000f00 */
[----:B--2-45:R-:W-:Y:S05]  /*dad0*/  CALL.REL.NOINC `(.L_x_248) ;  /* 0x0000002000007944 */ /* 0x034fea0003c00000 */
[----:B------:R-:W-:-:S04]  /*dae0*/  UIADD3 UR25, -UR28, URZ, URZ ;  /* 0x0000003f1c197290 */ /* 0x000fc8000fffe13f */
[----:B------:R-:W-:-:S03]  /*daf0*/  UIMAD UR24, UR23, UR25, UR24 ;  /* 0x00000019171872a4 */ /* 0x000fc6000f8e0218 */
[----:B------:R-:W-:Y:S01]  /*db00*/  UMOV UR23, UR28 ;  /* 0x0000001c00177c82 */ /* 0x000fe20008000000 */
[----:B------:R-:W-:Y:S08]  /*db10*/  BRA `(.L_x_249) ;  /* 0x0000000000587947 */ /* 0x000ff00003800000 */
.L_x_247:
[----:B------:R-:W1:Y:S01]  /*db20*/  I2F.U32.RP R2, UR23 ;  /* 0x0000001700027d06 */ /* 0x000e620008209000 */
[----:B------:R-:W-:Y:S01]  /*db30*/  UMOV UR28, URZ ;  /* 0x0000003f001c7c82 */ /* 0x000fe20008000000 */
[----:B------:R-:W-:-:S06]  /*db40*/  UISETP.NE.U32.AND UP4, UPT, UR23, URZ, UPT ;  /* 0x0000003f1700728c */ /* 0x000fcc000bf85070 */
[----:B-1----:R-:W1:Y:S02]  /*db50*/  MUFU.RCP R2, R2 ;  /* 0x0000000200027308 */ /* 0x002e640000001000 */
[----:B-1----:R-:W-:-:S06]  /*db60*/  VIADD R3, R2, 0xffffffe ;  /* 0x0ffffffe02037836 */ /* 0x002fcc0000000000 */
[----:B------:R-:W1:Y:S02]  /*db70*/  F2I.FTZ.U32.TRUNC.NTZ R3, R3 ;  /* 0x0000000300037305 */ /* 0x000e64000021f000 */
[----:B-1----:R-:W-:-:S13]  /*db80*/  R2UR UR29, R3 ;  /* 0x00000000031d72ca */ /* 0x002fda00000e0000 */
[----:B------:R-:W-:-:S04]  /*db90*/  UIADD3 UR25, URZ, -UR29, URZ ;  /* 0x8000001d3f197290 */ /* 0x000fc8000fffe03f */
[----:B------:R-:W-:-:S04]  /*dba0*/  UIMAD UR25, UR25, UR23, URZ ;  /* 0x00000017191972a4 */ /* 0x000fc8000f8e023f */
[----:B------:R-:W-:-:S04]  /*dbb0*/  UIMAD.WIDE.U32 UR28, UR29, UR25, UR28 ;  /* 0x000000191d1c72a5 */ /* 0x000fc8000f8e001c */
[----:B------:R-:W-:-:S04]  /*dbc0*/  UIMAD.WIDE.U32 UR28, UR29, UR24, URZ ;  /* 0x000000181d1c72a5 */ /* 0x000fc8000f8e003f */
[----:B------:R-:W-:-:S04]  /*dbd0*/  UIADD3 UR25, -UR29, URZ, URZ ;  /* 0x0000003f1d197290 */ /* 0x000fc8000fffe13f */
[----:B------:R-:W-:-:S04]  /*dbe0*/  UIMAD UR25, UR23, UR25, UR24 ;  /* 0x00000019171972a4 */ /* 0x000fc8000f8e0218 */
[----:B------:R-:W-:-:S11]  /*dbf0*/  UISETP.GE.U32.AND UP1, UPT, UR25, UR23, UPT ;  /* 0x000000171900728c */ /* 0x000fd6000bf26070 */
[----:B------:R-:W-:Y:S02]  /*dc00*/  @UP1 UIADD3 UR25, UR25, -UR23, URZ ;  /* 0x8000001719191290 */ /* 0x000fe4000fffe03f */
[----:B------:R-:W-:Y:S02]  /*dc10*/  @UP1 UIADD3 UR29, UR29, 0x1, URZ ;  /* 0x000000011d1d1890 */ /* 0x000fe4000fffe03f */
[----:B------:R-:W-:-:S11]  /*dc20*/  UISETP.GE.U32.AND UP2, UPT, UR25, UR23, UPT ;  /* 0x000000171900728c */ /* 0x000fd6000bf46070 */
[----:B------:R-:W-:Y:S02]  /*dc30*/  @UP2 UIADD3 UR29, UR29, 0x1, URZ ;  /* 0x000000011d1d2890 */ /* 0x000fe4000fffe03f */
[----:B------:R-:W-:-:S04]  /*dc40*/  @!UP4 ULOP3.LUT UR29, URZ, UR23, URZ, 0x33, !UPT ;  /* 0x000000173f1dc292 */ /* 0x000fc8000f8e333f */
[----:B------:R-:W-:-:S04]  /*dc50*/  UIADD3 UR25, -UR29, URZ, URZ ;  /* 0x0000003f1d197290 */ /* 0x000fc8000fffe13f */
[----:B------:R-:W-:-:S03]  /*dc60*/  UIMAD UR24, UR23, UR25, UR24 ;  /* 0x00000019171872a4 */ /* 0x000fc6000f8e0218 */
[----:B------:R-:W-:-:S09]  /*dc70*/  UMOV UR23, UR29 ;  /* 0x0000001d00177c82 */ /* 0x000fd20008000000 */
.L_x_249:
[----:B------:R-:W-:Y:S01]  /*dc80*/  ULOP3.LUT UR22, UR22, UR19, URZ, 0xc0, !UPT ;  /* 0x0000001316167292 */ /* 0x000fe2000f8ec03f */
[----:B------:R-:W-:Y:S01]  /*dc90*/  IMAD.MOV.U32 R15, RZ, RZ, 0x1 ;  /* 0x00000001ff0f7424 */ /* 0x000fe200078e00ff */
[----:B------:R-:W-:Y:S02]  /*dca0*/  ULOP3.LUT UR21, UR21, UR35, URZ, 0xc0, !UPT ;  /* 0x0000002315157292 */ /* 0x000fe4000f8ec03f */
[----:B------:R-:W-:Y:S01]  /*dcb0*/  UIMAD UR22, UR18, UR23, UR22 ;  /* 0x00000017121672a4 */ /* 0x000fe2000f8e0216 */
[----:B------:R-:W-:Y:S01]  /*dcc0*/  ULDC UR28, c[0x0][0x8a8] ;  /* 0x00022a00001c7ab9 */ /* 0x000fe20000000800 */
[----:B------:R-:W-:Y:S01]  /*dcd0*/  ULDC UR25, c[0x0][0x8b8] ;  /* 0x00022e0000197ab9 */ /* 0x000fe20000000800 */
[----:B------:R-:W-:Y:S02]  /*dce0*/  UIMAD UR24, UR24, UR28, UR21 ;  /* 0x0000001c181872a4 */ /* 0x000fe4000f8e0215 */
[----:B------:R-:W-:Y:S01]  /*dcf0*/  UIMAD UR22, UR22, UR25, UR42 ;  /* 0x00000019161672a4 */ /* 0x000fe2000f8e022a */
[----:B------:R-:W-:Y:S01]  /*dd00*/  @UP3 UMOV UR23, UR4 ;  /* 0x0000000400173c82 */ /* 0x000fe20008000000 */
[----:B------:R-:W-:-:S03]  /*dd10*/  @!UP3 UMOV UR23, UR4 ;  /* 0x000000040017bc82 */ /* 0x000fc60008000000 */
[----:B------:R-:W-:Y:S02]  /*dd20*/  @UP3 UMOV UR21, UR24 ;  /* 0x0000001800153c82 */ /* 0x000fe40008000000 */
[----:B------:R-:W-:Y:S01]  /*dd30*/  @!UP3 UMOV UR21, UR22 ;  /* 0x000000160015bc82 */ /* 0x000fe20008000000 */
[----:B------:R-:W-:-:S05]  /*dd40*/  @!UP3 UMOV UR22, UR24 ;  /* 0x000000180016bc82 */ /* 0x000fca0008000000 */
.L_x_235:
[----:B------:R-:W-:-:S06]  /*dd50*/  UISETP.NE.AND UP1, UPT, UR15, 0x3, UPT ;  /* 0x000000030f00788c */ /* 0x000fcc000bf25270 */
[----:B------:R-:W-:-:S13]  /*dd60*/  PLOP3.LUT P1, PT, PT, PT, UP1, 0x80, 0x0 ;  /* 0x000000000000781c */ /* 0x000fda0003f2f018 */
[----:B------:R-:W-:Y:S05]  /*dd70*/  @!P1 BRA `(.L_x_250) ;  /* 0x0000000000049947 */ /* 0x000fea0003800000 */
[----:B--2---:R-:W-:Y:S01]  /*dd80*/  BPT.TRAP 0x1 ;  /* 0x000000040000795c */ /* 0x004fe20000300000 */
.L_x_250:
[----:B------:R-:W1:Y:S01]  /*dd90*/  S2R R2, SR_CgaCtaId ;  /* 0x0000000000027919 */ /* 0x000e620000008800 */
[----:B------:R-:W-:-:S04]  /*dda0*/  MOV R3, 0x400 ;  /* 0x0000040000037802 */ /* 0x000fc80000000f00 */
[----:B-1----:R-:W-:Y:S02]  /*ddb0*/  LEA R3, R2, R3, 0x18 ;  /* 0x0000000302037211 */ /* 0x002fe400078ec0ff */
[----:B------:R-:W-:-:S03]  /*ddc0*/  SHF.L.U32 R2, R0, 0x1f, RZ ;  /* 0x0000001f00027819 */ /* 0x000fc600000006ff */
[----:B------:R-:W-:-:S04]  /*ddd0*/  IMAD R17, R16, 0x8, R3 ;  /* 0x0000000810117824 */ /* 0x000fc800078e0203 */
[----:B------:R-:W1:Y:S02]  /*dde0*/  SYNCS.PHASECHK.TRANS64.TRYWAIT P2, [R17+URZ+0x34440], R2 ;  /* 0x03444002110075a7 */ /* 0x000e64000804017f */
[----:B-1----:R-:W-:Y:S05]  /*ddf0*/  @!P2 BRA `(.L_x_251) ;  /* 0x000000140098a947 */ /* 0x002fea0003800000 */
.L_x_320:
[----:B------:R-:W-:Y:S01]  /*de00*/  ELECT P2, URZ, PT ;  /* 0x00000000003f782f */ /* 0x000fe20003840000 */
[----:B------:R-:W-:-:S12]  /*de10*/  BSSY B0, `(.L_x_252) ;  /* 0x0000010000007945 */ /* 0x000fd80003800000 */
[----:B------:R-:W-:Y:S05]  /*de20*/  @!P2 BRA `(.L_x_253) ;  /* 0x000000000038a947 */ /* 0x000fea0003800000 */
[----:B-1----:R-:W-:Y:S01]  /*de30*/  IMAD R2, R16, 0x10, R3 ;  /* 0x0000001010027824 */ /* 0x002fe200078e0203 */
[----:B------:R-:W-:Y:S01]  /*de40*/  MOV R14, UR23 ;  /* 0x00000017000e7c02 */ /* 0x000fe20008000f00 */
[----:B------:R-:W-:Y:S02]  /*de50*/  IMAD.U32 R13, RZ, RZ, UR22 ;  /* 0x00000016ff0d7e24 */ /* 0x000fe4000f8e00ff */
[----:B------:R-:W-:-:S05]  /*de60*/  IMAD.U32 R12, RZ, RZ, UR21 ;  /* 0x00000015ff0c7e24 */ /* 0x000fca000f8e00ff */
[----:B------:R1:W-:Y:S01]  /*de70*/  STS.128 [R2+0x34550], R12 ;  /* 0x0345500c02007388 */ /* 0x0003e20000000c00 */
[----:B------:R-:W-:Y:S01]  /*de80*/  @!PT LDS RZ, [RZ] ;  /* 0x00000000fffff984 */ /* 0x000fe20000000800 */
[----:B------:R-:W-:Y:S01]  /*de90*/  @!PT LDS RZ, [RZ] ;  /* 0x00000000fffff984 */ /* 0x000fe20000000800 */
[----:B------:R-:W-:Y:S01]  /*dea0*/  @!PT LDS RZ, [RZ] ;  /* 0x00000000fffff984 */ /* 0x000fe20000000800 */
[----:B------:R-:W-:Y:S01]  /*deb0*/  @!PT LDS RZ, [RZ] ;  /* 0x00000000fffff984 */ /* 0x000fe20000000800 */
[----:B------:R3:W-:Y:S06]  /*dec0*/  MEMBAR.ALL.CTA ;  /* 0x0000000000007992 */ /* 0x0007ec0000008000 */
[----:B---3--:R-:W3:Y:S01]  /*ded0*/  FENCE.VIEW.ASYNC.S ;  /* 0x00000000000073c6 */ /* 0x008ee20000000000 */
[----:B------:R-:W-:Y:S05]  /*dee0*/  @!P1 BRA `(.L_x_254) ;  /* 0x0000000000049947 */ /* 0x000fea0003800000 */
[----:B--2---:R-:W-:Y:S01]  /*def0*/  BPT.TRAP 0x1 ;  /* 0x000000040000795c */ /* 0x004fe20000300000 */
.L_x_254:
[----:B---3--:R3:W-:Y:S02]  /*df00*/  SYNCS.ARRIVE.TRANS64.A1T0 RZ, [R17+URZ+0x34400], RZ ;  /* 0x034400ff11ff79a7 */ /* 0x0087e4000810003f */
.L_x_253:
[----:B--2---:R-:W-:Y:S05]  /*df10*/  BSYNC B0 ;  /* 0x0000000000007941 */ /* 0x004fea0003800000 */
.L_x_252:
[----:B------:R-:W-:Y:S01]  /*df20*/  ISETP.NE.AND P3, PT, R15, RZ, PT ;  /* 0x000000ff0f00720c */ /* 0x000fe20003f65270 */
[----:B------:R-:W-:-:S05]  /*df30*/  VIADD R16, R16, 0x1 ;  /* 0x0000000110107836 */ /* 0x000fca0000000000 */
[----:B------:R-:W-:-:S04]  /*df40*/  ISETP.NE.AND P2, PT, R16, 0x8, PT ;  /* 0x000000081000780c */ /* 0x000fc80003f45270 */
[----:B-1----:R-:W-:Y:S02]  /*df50*/  SEL R13, RZ, 0x1, P2 ;  /* 0x00000001ff0d7807 */ /* 0x002fe40001000000 */
[----:B------:R-:W-:Y:S02]  /*df60*/  SEL R16, R16, RZ, P2 ;  /* 0x000000ff10107207 */ /* 0x000fe40001000000 */
[----:B------:R-:W-:Y:S01]  /*df70*/  LOP3.LUT R0, R0, R13, RZ, 0x3c, !PT ;  /* 0x0000000d00007212 */ /* 0x000fe200078e3cff */
[----:B------:R-:W-:Y:S06]  /*df80*/  @P3 BRA `(.L_x_255) ;  /* 0xffffffe400003947 */ /* 0x000fec000383ffff */
[----:B------:R-:W-:Y:S05]  /*df90*/  @!P1 BRA `(.L_x_256) ;  /* 0x0000000000049947 */ /* 0x000fea0003800000 */
[----:B------:R-:W-:Y:S01]  /*dfa0*/  BPT.TRAP 0x1 ;  /* 0x000000040000795c */ /* 0x000fe20000300000 */
.L_x_256:
[----:B------:R-:W-:Y:S01]  /*dfb0*/  IMAD R5, R16, 0x8, R3 ;  /* 0x0000000810057824 */ /* 0x000fe200078e0203 */
[----:B------:R-:W-:-:S04]  /*dfc0*/  SHF.L.U32 R2, R0, 0x1f, RZ ;  /* 0x0000001f00027819 */ /* 0x000fc800000006ff */
[----:B------:R-:W1:Y:S02]  /*dfd0*/  SYNCS.PHASECHK.TRANS64.TRYWAIT P0, [R5+URZ+0x34440], R2 ;  /* 0x03444002050075a7 */ /* 0x000e64000800017f */
[----:B-1----:R-:W-:Y:S05]  /*dfe0*/  @!P0 BRA `(.L_x_257) ;  /* 0x0000001400308947 */ /* 0x002fea0003800000 */
.L_x_321:
[----:B------:R-:W-:Y:S05]  /*dff0*/  @!P1 BRA `(.L_x_258) ;  /* 0x0000000000049947 */ /* 0x000fea0003800000 */
[----:B------:R-:W-:Y:S01]  /*e000*/  BPT.TRAP 0x1 ;  /* 0x000000040000795c */ /* 0x000fe20000300000 */
.L_x_258:
[----:B------:R-:W-:-:S05]  /*e010*/  VIADD R16, R16, 0x1 ;  /* 0x0000000110107836 */ /* 0x000fca0000000000 */
[----:B------:R-:W-:-:S04]  /*e020*/  ISETP.NE.AND P0, PT, R16, 0x8, PT ;  /* 0x000000081000780c */ /* 0x000fc80003f05270 */
[----:B-1----:R-:W-:Y:S02]  /*e030*/  SEL R5, RZ, 0x1, P0 ;  /* 0x00000001ff057807 */ /* 0x002fe40000000000 */
[----:B------:R-:W-:Y:S02]  /*e040*/  SEL R16, R16, RZ, P0 ;  /* 0x000000ff10107207 */ /* 0x000fe40000000000 */
[----:B------:R-:W-:-:S03]  /*e050*/  LOP3.LUT R5, R0, R5, RZ, 0x3c, !PT ;  /* 0x0000000500057212 */ /* 0x000fc600078e3cff */
[----:B----4-:R-:W-:Y:S01]  /*e060*/  IMAD R7, R16, 0x8, R3 ;  /* 0x0000000810077824 */ /* 0x010fe200078e0203 */
[----:B------:R-:W-:-:S04]  /*e070*/  SHF.L.U32 R0, R5, 0x1f, RZ ;  /* 0x0000001f05007819 */ /* 0x000fc800000006ff */
[----:B------:R-:W1:Y:S02]  /*e080*/  SYNCS.PHASECHK.TRANS64.TRYWAIT P0, [R7+URZ+0x34440], R0 ;  /* 0x03444000070075a7 */ /* 0x000e64000800017f */
[----:B-1----:R-:W-:Y:S05]  /*e090*/  @!P0 BRA `(.L_x_259) ;  /* 0x0000001400188947 */ /* 0x002fea0003800000 */
.L_x_322:
[----:B------:R-:W-:Y:S05]  /*e0a0*/  @!P1 BRA `(.L_x_260) ;  /* 0x0000000000049947 */ /* 0x000fea0003800000 */
[----:B------:R-:W-:Y:S01]  /*e0b0*/  BPT.TRAP 0x1 ;  /* 0x000000040000795c */ /* 0x000fe20000300000 */
.L_x_260:
[----:B-1----:R-:W-:-:S05]  /*e0c0*/  VIADD R0, R16, 0x1 ;  /* 0x0000000110007836 */ /* 0x002fca0000000000 */
[----:B------:R-:W-:-:S04]  /*e0d0*/  ISETP.NE.AND P0, PT, R0, 0x8, PT ;  /* 0x000000080000780c */ /* 0x000fc80003f05270 */
[----:B------:R-:W-:Y:S02]  /*e0e0*/  SEL R2, RZ, 0x1, P0 ;  /* 0x00000001ff027807 */ /* 0x000fe40000000000 */
[----:B------:R-:W-:Y:S02]  /*e0f0*/  SEL R4, R0, RZ, P0 ;  /* 0x000000ff00047207 */ /* 0x000fe40000000000 */
[----:B------:R-:W-:-:S03]  /*e100*/  LOP3.LUT R5, R5, R2, RZ, 0x3c, !PT ;  /* 0x0000000205057212 */ /* 0x000fc600078e3cff */
[----:B------:R-:W-:Y:S01]  /*e110*/  IMAD R7, R4, 0x8, R3 ;  /* 0x0000000804077824 */ /* 0x000fe200078e0203 */
[----:B------:R-:W-:-:S04]  /*e120*/  SHF.L.U32 R0, R5, 0x1f, RZ ;  /* 0x0000001f05007819 */ /* 0x000fc800000006ff */
[----:B------:R-:W1:Y:S02]  /*e130*/  SYNCS.PHASECHK.TRANS64.TRYWAIT P0, [R7+URZ+0x34440], R0 ;  /* 0x03444000070075a7 */ /* 0x000e64000800017f */
[----:B-1----:R-:W-:Y:S05]  /*e140*/  @!P0 BRA `(.L_x_261) ;  /* 0x0000001400008947 */ /* 0x002fea0003800000 */
.L_x_323:
[----:B------:R-:W-:Y:S05]  /*e150*/  @!P1 BRA `(.L_x_262) ;  /* 0x0000000000049947 */ /* 0x000fea0003800000 */
[----:B------:R-:W-:Y:S01]  /*e160*/  BPT.TRAP 0x1 ;  /* 0x000000040000795c */ /* 0x000fe20000300000 */
.L_x_262:
[----:B-1----:R-:W-:-:S04]  /*e170*/  IADD3 R0, R4, 0x1, RZ ;  /* 0x0000000104007810 */ /* 0x002fc80007ffe0ff */
        /* <DEDUP_REMOVED lines=8> */
.L_x_324:
[----:B------:R-:W-:Y:S05]  /*e200*/  @!P1 BRA `(.L_x_264) ;  /* 0x0000000000049947 */ /* 0x000fea0003800000 */
[----:B------:R-:W-:Y:S01]  /*e210*/  BPT.TRAP 0x1 ;  /* 0x000000040000795c */ /* 0x000fe20000300000 */
.L_x_264:
        /* <DEDUP_REMOVED lines=9> */
.L_x_325:
[----:B------:R-:W-:Y:S05]  /*e2b0*/  @!P1 BRA `(.L_x_266) ;  /* 0x0000000000049947 */ /* 0x000fea0003800000 */
[----:B------:R-:W-:Y:S01]  /*e2c0*/  BPT.TRAP 0x1 ;  /* 0x000000040000795c */ /* 0x000fe20000300000 */
.L_x_266:
        /* <DEDUP_REMOVED lines=9> */
.L_x_326:
[----:B------:R-:W-:Y:S05]  /*e360*/  @!P1 BRA `(.L_x_268) ;  /* 0x0000000000049947 */ /* 0x000fea0003800000 */
[----:B------:R-:W-:Y:S01]  /*e370*/  BPT.TRAP 0x1 ;  /* 0x000000040000795c */ /* 0x000fe20000300000 */
.L_x_268:
        /* <DEDUP_REMOVED lines=9> */
.L_x_327:
[----:B------:R-:W-:Y:S05]  /*e410*/  @!P1 BRA `(.L_x_270) ;  /* 0x0000000000049947 */ /* 0x000fea0003800000 */
[----:B------:R-:W-:Y:S01]  /*e420*/  BPT.TRAP 0x1 ;  /* 0x000000040000795c */ /* 0x000fe20000300000 */
.L_x_270:
[----:B-1----:R-:W-:-:S05]  /*e430*/  VIADD R0, R4, 0x1 ;  /* 0x0000000104007836 */ /* 0x002fca0000000000 */
[----:B------:R-:W-:-:S04]  /*e440*/  ISETP.NE.AND P0, PT, R0, 0x8, PT ;  /* 0x000000080000780c */ /* 0x000fc80003f05270 */
[----:B------:R-:W-:Y:S02]  /*e450*/  SEL R2, RZ, 0x1, P0 ;  /* 0x00000001ff027807 */ /* 0x000fe40000000000 */
[----:B------:R-:W-:Y:S02]  /*e460*/  SEL R0, R0, RZ, P0 ;  /* 0x000000ff00007207 */ /* 0x000fe40000000000 */
[----:B------:R-:W-:Y:S02]  /*e470*/  LOP3.LUT R2, R5, R2, RZ, 0x3c, !PT ;  /* 0x0000000205027212 */ /* 0x000fe400078e3cff */
[----:B------:R-:W-:Y:S02]  /*e480*/  LEA R3, R0, R3, 0x3 ;  /* 0x0000000300037211 */ /* 0x000fe400078e18ff */
[----:B------:R-:W-:-:S07]  /*e490*/  SHF.L.U32 R0, R2, 0x1f, RZ ;  /* 0x0000001f02007819 */ /* 0x000fce00000006ff */
.L_x_271:
[----:B-1----:R1:W2:Y:S02]  /*e4a0*/  SYNCS.PHASECHK.TRANS64.TRYWAIT P0, [R3+URZ+0x34440], R0 ;  /* 0x03444000030075a7 */ /* 0x0022a4000800017f */
[----:B--2---:R-:W-:Y:S05]  /*e4b0*/  @!P0 NANOSLEEP.SYNCS 0x989680 ;  /* 0x009896800000895d */ /* 0x004fea0003900000 */
[----:B------:R-:W2:Y:S02]  /*e4c0*/  @!P0 SYNCS.PHASECHK.TRANS64 P0, [R3+URZ+0x34440], R0 ;  /* 0x03444000030085a7 */ /* 0x000ea4000800007f */
[----:B--2---:R-:W-:Y:S05]  /*e4d0*/  @P0 EXIT ;  /* 0x000000000000094d */ /* 0x004fea0003800000 */
[----:B------:R-:W-:Y:S05]  /*e4e0*/  BRA `(.L_x_271) ;  /* 0xfffffffc00ec7947 */ /* 0x000fea000383ffff */
.L_x_21:
[----:B-1----:R-:W-:-:S04]  /*e4f0*/  IMAD.U32 R3, RZ, RZ, UR11 ;  /* 0x0000000bff037e24 */ /* 0x002fc8000f8e00ff */
[----:B------:R1:W2:Y:S03]  /*e500*/  SYNCS.PHASECHK.TRANS64.TRYWAIT P1, [R3+URZ+0x34400], R0 ;  /* 0x03440000030075a7 */ /* 0x0002a6000802017f */
[----:B--2---:R-:W-:Y:S05]  /*e510*/  @!P1 NANOSLEEP.SYNCS 0x989680 ;  /* 0x009896800000995d */ /* 0x004fea0003900000 */
[----:B------:R-:W2:Y:S02]  /*e520*/  @!P1 SYNCS.PHASECHK.TRANS64 P1, [R3+URZ+0x34400], R0 ;  /* 0x03440000030095a7 */ /* 0x000ea4000802007f */
[----:B--2---:R-:W-:Y:S05]  /*e530*/  @!P1 BRA `(.L_x_21) ;  /* 0xfffffffc00ec9947 */ /* 0x004fea000383ffff */
[----:B------:R-:W-:Y:S05]  /*e540*/  BRA `(.L_x_272) ;  /* 0xffffff4800207947 */ /* 0x000fea000383ffff */
.L_x_33:
[----:B------:R-:W-:-:S06]  /*e550*/  UIADD3 UR4, UR48, UR51, URZ ;  /* 0x0000003330047290 */ /* 0x000fcc000fffe03f */
[----:B-1----:R-:W-:-:S04]  /*e560*/  IMAD.U32 R5, RZ, RZ, UR4 ;  /* 0x00000004ff057e24 */ /* 0x002fc8000f8e00ff */
[----:B------:R1:W2:Y:S03]  /*e570*/  SYNCS.PHASECHK.TRANS64.TRYWAIT P0, [R5+URZ], R6 ;  /* 0x00000006050075a7 */ /* 0x0002a6000800017f */
[----:B--2---:R-:W-:Y:S05]  /*e580*/  @!P0 NANOSLEEP.SYNCS 0x989680 ;  /* 0x009896800000895d */ /* 0x004fea0003900000 */
[----:B------:R-:W2:Y:S02]  /*e590*/  @!P0 SYNCS.PHASECHK.TRANS64 P0, [R5+URZ], R6 ;  /* 0x00000006050085a7 */ /* 0x000ea4000800007f */
[----:B--2---:R-:W-:Y:S05]  /*e5a0*/  @!P0 BRA `(.L_x_33) ;  /* 0xfffffffc00e88947 */ /* 0x004fea000383ffff */
[----:B------:R-:W-:Y:S05]  /*e5b0*/  BRA `(.L_x_273) ;  /* 0xffffff5400607947 */ /* 0x000fea000383ffff */
.L_x_38:
[----:B--2---:R-:W-:-:S04]  /*e5c0*/  IMAD.U32 R5, RZ, RZ, UR4 ;  /* 0x00000004ff057e24 */ /* 0x004fc8000f8e00ff */
[----:B------:R2:W3:Y:S03]  /*e5d0*/  SYNCS.PHASECHK.TRANS64.TRYWAIT P0, [R5+URZ+0x34480], R0 ;  /* 0x03448000050075a7 */ /* 0x0004e6000800017f */
[----:B---3--:R-:W-:Y:S05]  /*e5e0*/  @!P0 NANOSLEEP.SYNCS 0x989680 ;  /* 0x009896800000895d */ /* 0x008fea0003900000 */
[----:B------:R-:W3:Y:S02]  /*e5f0*/  @!P0 SYNCS.PHASECHK.TRANS64 P0, [R5+URZ+0x34480], R0 ;  /* 0x03448000050085a7 */ /* 0x000ee4000800007f */
[----:B---3--:R-:W-:Y:S05]  /*e600*/  @!P0 BRA `(.L_x_38) ;  /* 0xfffffffc00ec8947 */ /* 0x008fea000383ffff */
[----:B------:R-:W-:Y:S05]  /*e610*/  BRA `(.L_x_37) ;  /* 0xffffff5800987947 */ /* 0x000fea000383ffff */
.L_x_43:
[----:B--2---:R-:W-:-:S04]  /*e620*/  IMAD.U32 R5, RZ, RZ, UR4 ;  /* 0x00000004ff057e24 */ /* 0x004fc8000f8e00ff */
[----:B------:R2:W3:Y:S03]  /*e630*/  SYNCS.PHASECHK.TRANS64.TRYWAIT P0, [R5+URZ+0x34480], R4 ;  /* 0x03448004050075a7 */ /* 0x0004e6000800017f */
[----:B---3--:R-:W-:Y:S05]  /*e640*/  @!P0 NANOSLEEP.SYNCS 0x989680 ;  /* 0x009896800000895d */ /* 0x008fea0003900000 */
[----:B------:R-:W3:Y:S02]  /*e650*/  @!P0 SYNCS.PHASECHK.TRANS64 P0, [R5+URZ+0x34480], R4 ;  /* 0x03448004050085a7 */ /* 0x000ee4000800007f */
[----:B---3--:R-:W-:Y:S05]  /*e660*/  @!P0 BRA `(.L_x_43) ;  /* 0xfffffffc00ec8947 */ /* 0x008fea000383ffff */
[----:B------:R-:W-:Y:S05]  /*e670*/  BRA `(.L_x_42) ;  /* 0xffffff5c00c87947 */ /* 0x000fea000383ffff */
.L_x_49:
[----:B------:R-:W-:-:S06]  /*e680*/  UIADD3 UR4, UR48, UR51, URZ ;  /* 0x0000003330047290 */ /* 0x000fcc000fffe03f */
[----:B--2---:R-:W-:-:S04]  /*e690*/  IMAD.U32 R5, RZ, RZ, UR4 ;  /* 0x00000004ff057e24 */ /* 0x004fc8000f8e00ff */
[----:B------:R2:W3:Y:S03]  /*e6a0*/  SYNCS.PHASECHK.TRANS64.TRYWAIT P0, [R5+URZ+0x10], R0 ;  /* 0x00001000050075a7 */ /* 0x0004e6000800017f */
[----:B---3--:R-:W-:Y:S05]  /*e6b0*/  @!P0 NANOSLEEP.SYNCS 0x989680 ;  /* 0x009896800000895d */ /* 0x008fea0003900000 */
[----:B------:R-:W3:Y:S02]  /*e6c0*/  @!P0 SYNCS.PHASECHK.TRANS64 P0, [R5+URZ+0x10], R0 ;  /* 0x00001000050085a7 */ /* 0x000ee4000800007f */
[----:B---3--:R-:W-:Y:S05]  /*e6d0*/  @!P0 BRA `(.L_x_49) ;  /* 0xfffffffc00e88947 */ /* 0x008fea000383ffff */
[----:B------:R-:W-:Y:S05]  /*e6e0*/  BRA `(.L_x_274) ;  /* 0xffffff6400587947 */ /* 0x000fea000383ffff */
.L_x_61:
[----:B------:R-:W-:-:S07]  /*e6f0*/  IMAD.MOV.U32 R15, RZ, RZ, -0x1 ;  /* 0xffffffffff0f7424 */ /* 0x000fce00078e00ff */
[----:B-123-5:R-:W-:Y:S05]  /*e700*/  WARPSYNC.COLLECTIVE R15, `(.L_x_275) ;  /* 0x000000000f0c7348 */ /* 0x02efea0003c00000 */
[----:B------:R-:W-:Y:S02]  /*e710*/  ELECT P6, UR62, PT ;  /* 0x00000000003e782f */ /* 0x000fe400038c0000 */
[----:B------:R-:W-:Y:S01]  /*e720*/  MOV R14, UR62 ;  /* 0x0000003e000e7c02 */ /* 0x000fe20008000f00 */
[----:B-123-5:R-:W-:Y:S10]  /*e730*/  ENDCOLLECTIVE ;  /* 0x000000000000791b */ /* 0x02eff40003800000 */
.L_x_275:
[----:B------:R-:W-:Y:S05]  /*e740*/  BRA `(.L_x_276) ;  /* 0xffffff6800dc7947 */ /* 0x000fea000383ffff */
.L_x_63:
[----:B-1----:R-:W-:-:S04]  /*e750*/  IMAD.U32 R5, RZ, RZ, UR50 ;  /* 0x00000032ff057e24 */ /* 0x002fc8000f8e00ff */
[----:B------:R1:W2:Y:S03]  /*e760*/  SYNCS.PHASECHK.TRANS64.TRYWAIT P2, [R5+URZ+0x344e0], R12 ;  /* 0x0344e00c050075a7 */ /* 0x0002a6000804017f */
[----:B--2---:R-:W-:Y:S05]  /*e770*/  @!P2 NANOSLEEP.SYNCS 0x989680 ;  /* 0x009896800000a95d */ /* 0x004fea0003900000 */
[----:B------:R-:W2:Y:S02]  /*e780*/  @!P2 SYNCS.PHASECHK.TRANS64 P2, [R5+URZ+0x344e0], R12 ;  /* 0x0344e00c0500a5a7 */ /* 0x000ea4000804007f */
[----:B--2---:R-:W-:Y:S05]  /*e790*/  @!P2 BRA `(.L_x_63) ;  /* 0xfffffffc00eca947 */ /* 0x004fea000383ffff */
[----:B------:R-:W-:Y:S05]  /*e7a0*/  BRA `(.L_x_277) ;  /* 0xffffff6800f47947 */ /* 0x000fea000383ffff */
.L_x_69:
[----:B--2---:R-:W-:-:S04]  /*e7b0*/  IMAD.U32 R15, RZ, RZ, UR50 ;  /* 0x00000032ff0f7e24 */ /* 0x004fc8000f8e00ff */
[----:B------:R2:W3:Y:S03]  /*e7c0*/  SYNCS.PHASECHK.TRANS64.TRYWAIT P3, [R15+URZ+0x344e8], R12 ;  /* 0x0344e80c0f0075a7 */ /* 0x0004e6000806017f */
[----:B---3--:R-:W-:Y:S05]  /*e7d0*/  @!P3 NANOSLEEP.SYNCS 0x989680 ;  /* 0x009896800000b95d */ /* 0x008fea0003900000 */
[----:B------:R-:W3:Y:S02]  /*e7e0*/  @!P3 SYNCS.PHASECHK.TRANS64 P3, [R15+URZ+0x344e8], R12 ;  /* 0x0344e80c0f00b5a7 */ /* 0x000ee4000806007f */
[----:B---3--:R-:W-:Y:S05]  /*e7f0*/  @!P3 BRA `(.L_x_69) ;  /* 0xfffffffc00ecb947 */ /* 0x008fea000383ffff */
[----:B------:R-:W-:Y:S05]  /*e800*/  BRA `(.L_x_278) ;  /* 0xffffff7000487947 */ /* 0x000fea000383ffff */
.L_x_74:
[----:B---3--:R-:W-:-:S04]  /*e810*/  MOV R15, UR50 ;  /* 0x00000032000f7c02 */ /* 0x008fc80008000f00 */
[----:B------:R3:W4:Y:S03]  /*e820*/  SYNCS.PHASECHK.TRANS64.TRYWAIT P3, [R15+URZ+0x344f0], R12 ;  /* 0x0344f00c0f0075a7 */ /* 0x000726000806017f */
[----:B----4-:R-:W-:Y:S05]  /*e830*/  @!P3 NANOSLEEP.SYNCS 0x989680 ;  /* 0x009896800000b95d */ /* 0x010fea0003900000 */
[----:B------:R-:W4:Y:S02]  /*e840*/  @!P3 SYNCS.PHASECHK.TRANS64 P3, [R15+URZ+0x344f0], R12 ;  /* 0x0344f00c0f00b5a7 */ /* 0x000f24000806007f */
[----:B----4-:R-:W-:Y:S05]  /*e850*/  @!P3 BRA `(.L_x_74) ;  /* 0xfffffffc00ecb947 */ /* 0x010fea000383ffff */
[----:B------:R-:W-:Y:S05]  /*e860*/  BRA `(.L_x_279) ;  /* 0xffffff7400907947 */ /* 0x000fea000383ffff */
.L_x_79:
[----:B---3--:R-:W-:-:S04]  /*e870*/  IMAD.U32 R15, RZ, RZ, UR50 ;  /* 0x00000032ff0f7e24 */ /* 0x008fc8000f8e00ff */
[----:B------:R3:W4:Y:S03]  /*e880*/  SYNCS.PHASECHK.TRANS64.TRYWAIT P3, [R15+URZ+0x344f8], R12 ;  /* 0x0344f80c0f0075a7 */ /* 0x000726000806017f */
[----:B----4-:R-:W-:Y:S05]  /*e890*/  @!P3 NANOSLEEP.SYNCS 0x989680 ;  /* 0x009896800000b95d */ /* 0x010fea0003900000 */
[----:B------:R-:W4:Y:S02]  /*e8a0*/  @!P3 SYNCS.PHASECHK.TRANS64 P3, [R15+URZ+0x344f8], R12 ;  /* 0x0344f80c0f00b5a7 */ /* 0x000f24000806007f */
[----:B----4-:R-:W-:Y:S05]  /*e8b0*/  @!P3 BRA `(.L_x_79) ;  /* 0xfffffffc00ecb947 */ /* 0x010fea000383ffff */
[----:B------:R-:W-:Y:S05]  /*e8c0*/  BRA `(.L_x_280) ;  /* 0xffffff7800d87947 */ /* 0x000fea000383ffff */
.L_x_84:
[----:B---3--:R-:W-:-:S04]  /*e8d0*/  IMAD.U32 R15, RZ, RZ, UR50 ;  /* 0x00000032ff0f7e24 */ /* 0x008fc8000f8e00ff */
[----:B------:R3:W4:Y:S03]  /*e8e0*/  SYNCS.PHASECHK.TRANS64.TRYWAIT P3, [R15+URZ+0x344e0], R12 ;  /* 0x0344e00c0f0075a7 */ /* 0x000726000806017f */
[----:B----4-:R-:W-:Y:S05]  /*e8f0*/  @!P3 NANOSLEEP.SYNCS 0x989680 ;  /* 0x009896800000b95d */ /* 0x010fea0003900000 */
[----:B------:R-:W4:Y:S02]  /*e900*/  @!P3 SYNCS.PHASECHK.TRANS64 P3, [R15+URZ+0x344e0], R12 ;  /* 0x0344e00c0f00b5a7 */ /* 0x000f24000806007f */
[----:B----4-:R-:W-:Y:S05]  /*e910*/  @!P3 BRA `(.L_x_84) ;  /* 0xfffffffc00ecb947 */ /* 0x010fea000383ffff */
[----:B------:R-:W-:Y:S05]  /*e920*/  BRA `(.L_x_281) ;  /* 0xffffff8000287947 */ /* 0x000fea000383ffff */
.L_x_89:
[----:B---3--:R-:W-:-:S04]  /*e930*/  IMAD.U32 R15, RZ, RZ, UR50 ;  /* 0x00000032ff0f7e24 */ /* 0x008fc8000f8e00ff */
[----:B------:R3:W4:Y:S03]  /*e940*/  SYNCS.PHASECHK.TRANS64.TRYWAIT P3, [R15+URZ+0x344e8], R12 ;  /* 0x0344e80c0f0075a7 */ /* 0x000726000806017f */
[----:B----4-:R-:W-:Y:S05]  /*e950*/  @!P3 NANOSLEEP.SYNCS 0x989680 ;  /* 0x009896800000b95d */ /* 0x010fea0003900000 */
[----:B------:R-:W4:Y:S02]  /*e960*/  @!P3 SYNCS.PHASECHK.TRANS64 P3, [R15+URZ+0x344e8], R12 ;  /* 0x0344e80c0f00b5a7 */ /* 0x000f24000806007f */
[----:B----4-:R-:W-:Y:S05]  /*e970*/  @!P3 BRA `(.L_x_89) ;  /* 0xfffffffc00ecb947 */ /* 0x010fea000383ffff */
[----:B------:R-:W-:Y:S05]  /*e980*/  BRA `(.L_x_282) ;  /* 0xffffff8400707947 */ /* 0x000fea000383ffff */
.L_x_94:
[----:B---3--:R-:W-:-:S04]  /*e990*/  IMAD.U32 R15, RZ, RZ, UR50 ;  /* 0x00000032ff0f7e24 */ /* 0x008fc8000f8e00ff */
[----:B------:R3:W4:Y:S03]  /*e9a0*/  SYNCS.PHASECHK.TRANS64.TRYWAIT P3, [R15+URZ+0x344f0], R12 ;  /* 0x0344f00c0f0075a7 */ /* 0x000726000806017f */
[----:B----4-:R-:W-:Y:S05]  /*e9b0*/  @!P3 NANOSLEEP.SYNCS 0x989680 ;  /* 0x009896800000b95d */ /* 0x010fea0003900000 */
[----:B------:R-:W4:Y:S02]  /*e9c0*/  @!P3 SYNCS.PHASECHK.TRANS64 P3, [R15+URZ+0x344f0], R12 ;  /* 0x0344f00c0f00b5a7 */ /* 0x000f24000806007f */
[----:B----4-:R-:W-:Y:S05]  /*e9d0*/  @!P3 BRA `(.L_x_94) ;  /* 0xfffffffc00ecb947 */ /* 0x010fea000383ffff */
[----:B------:R-:W-:Y:S05]  /*e9e0*/  BRA `(.L_x_283) ;  /* 0xffffff8800b07947 */ /* 0x000fea000383ffff */
.L_x_99:
[----:B---3--:R-:W-:-:S04]  /*e9f0*/  IMAD.U32 R15, RZ, RZ, UR50 ;  /* 0x00000032ff0f7e24 */ /* 0x008fc8000f8e00ff */
[----:B------:R3:W4:Y:S03]  /*ea00*/  SYNCS.PHASECHK.TRANS64.TRYWAIT P3, [R15+URZ+0x344f8], R12 ;  /* 0x0344f80c0f0075a7 */ /* 0x000726000806017f */
[----:B----4-:R-:W-:Y:S05]  /*ea10*/  @!P3 NANOSLEEP.SYNCS 0x989680 ;  /* 0x009896800000b95d */ /* 0x010fea0003900000 */
[----:B------:R-:W4:Y:S02]  /*ea20*/  @!P3 SYNCS.PHASECHK.TRANS64 P3, [R15+URZ+0x344f8], R12 ;  /* 0x0344f80c0f00b5a7 */ /* 0x000f24000806007f */
[----:B----4-:R-:W-:Y:S05]  /*ea30*/  @!P3 BRA `(.L_x_99) ;  /* 0xfffffffc00ecb947 */ /* 0x010fea000383ffff */
[----:B------:R-:W-:Y:S05]  /*ea40*/  BRA `(.L_x_284) ;  /* 0xffffff8c00f07947 */ /* 0x000fea000383ffff */
.L_x_104:
[----:B---3--:R-:W-:-:S04]  /*ea50*/  IMAD.U32 R3, RZ, RZ, UR4 ;  /* 0x00000004ff037e24 */ /* 0x008fc8000f8e00ff */
[----:B------:R3:W4:Y:S03]  /*ea60*/  SYNCS.PHASECHK.TRANS64.TRYWAIT P2, [R3+URZ+0x34400], R0 ;  /* 0x03440000030075a7 */ /* 0x000726000804017f */
[----:B----4-:R-:W-:Y:S05]  /*ea70*/  @!P2 NANOSLEEP.SYNCS 0x989680 ;  /* 0x009896800000a95d */ /* 0x010fea0003900000 */
[----:B------:R-:W4:Y:S02]  /*ea80*/  @!P2 SYNCS.PHASECHK.TRANS64 P2, [R3+URZ+0x34400], R0 ;  /* 0x034400000300a5a7 */ /* 0x000f24000804007f */
[----:B----4-:R-:W-:Y:S05]  /*ea90*/  @!P2 BRA `(.L_x_104) ;  /* 0xfffffffc00eca947 */ /* 0x010fea000383ffff */
[----:B------:R-:W-:Y:S05]  /*eaa0*/  BRA `(.L_x_285) ;  /* 0xffffff9400487947 */ /* 0x000fea000383ffff */
.L_x_108:
[----:B-1----:R-:W-:-:S04]  /*eab0*/  IMAD.U32 R4, RZ, RZ, UR4 ;  /* 0x00000004ff047e24 */ /* 0x002fc8000f8e00ff */
[----:B------:R1:W2:Y:S03]  /*eac0*/  SYNCS.PHASECHK.TRANS64.TRYWAIT P2, [R4+URZ+0x34400], R3 ;  /* 0x03440003040075a7 */ /* 0x0002a6000804017f */
[----:B--2---:R-:W-:Y:S05]  /*ead0*/  @!P2 NANOSLEEP.SYNCS 0x989680 ;  /* 0x009896800000a95d */ /* 0x004fea0003900000 */
[----:B------:R-:W2:Y:S02]  /*eae0*/  @!P2 SYNCS.PHASECHK.TRANS64 P2, [R4+URZ+0x34400], R3 ;  /* 0x034400030400a5a7 */ /* 0x000ea4000804007f */
[----:B--2---:R-:W-:Y:S05]  /*eaf0*/  @!P2 BRA `(.L_x_108) ;  /* 0xfffffffc00eca947 */ /* 0x004fea000383ffff */
[----:B------:R-:W-:Y:S05]  /*eb00*/  BRA `(.L_x_286) ;  /* 0xffffff9400e47947 */ /* 0x000fea000383ffff */
.L_x_126:
[----:B-1----:R-:W-:-:S04]  /*eb10*/  IMAD.U32 R3, RZ, RZ, UR6 ;  /* 0x00000006ff037e24 */ /* 0x002fc8000f8e00ff */
[----:B------:R1:W2:Y:S03]  /*eb20*/  SYNCS.PHASECHK.TRANS64.TRYWAIT P0, [R3+URZ+0x34528], R0 ;  /* 0x03452800030075a7 */ /* 0x0002a6000800017f */
[----:B--2---:R-:W-:Y:S05]  /*eb30*/  @!P0 NANOSLEEP.SYNCS 0x989680 ;  /* 0x009896800000895d */ /* 0x004fea0003900000 */
[----:B------:R-:W2:Y:S02]  /*eb40*/  @!P0 SYNCS.PHASECHK.TRANS64 P0, [R3+URZ+0x34528], R0 ;  /* 0x03452800030085a7 */ /* 0x000ea4000800007f */
[----:B--2---:R-:W-:Y:S05]  /*eb50*/  @!P0 BRA `(.L_x_126) ;  /* 0xfffffffc00ec8947 */ /* 0x004fea000383ffff */
[----:B------:R-:W-:Y:S05]  /*eb60*/  BRA `(.L_x_287) ;  /* 0xffffffa400347947 */ /* 0x000fea000383ffff */
.L_x_128:
[----:B-1----:R-:W-:-:S04]  /*eb70*/  MOV R6, UR7 ;  /* 0x0000000700067c02 */ /* 0x002fc80008000f00 */
[----:B------:R1:W2:Y:S03]  /*eb80*/  SYNCS.PHASECHK.TRANS64.TRYWAIT P0, [R6+URZ+0x34400], R3 ;  /* 0x03440003060075a7 */ /* 0x0002a6000800017f */
[----:B--2---:R-:W-:Y:S05]  /*eb90*/  @!P0 NANOSLEEP.SYNCS 0x989680 ;  /* 0x009896800000895d */ /* 0x004fea0003900000 */
[----:B------:R-:W2:Y:S02]  /*eba0*/  @!P0 SYNCS.PHASECHK.TRANS64 P0, [R6+URZ+0x34400], R3 ;  /* 0x03440003060085a7 */ /* 0x000ea4000800007f */
[----:B--2---:R-:W-:Y:S05]  /*ebb0*/  @!P0 BRA `(.L_x_128) ;  /* 0xfffffffc00ec8947 */ /* 0x004fea000383ffff */
[----:B------:R-:W-:Y:S05]  /*ebc0*/  BRA `(.L_x_288) ;  /* 0xffffffa4005c7947 */ /* 0x000fea000383ffff */
.L_x_134:
[----:B-1----:R-:W-:-:S04]  /*ebd0*/  IMAD.U32 R4, RZ, RZ, UR6 ;  /* 0x00000006ff047e24 */ /* 0x002fc8000f8e00ff */
[----:B------:R1:W3:Y:S03]  /*ebe0*/  SYNCS.PHASECHK.TRANS64.TRYWAIT P1, [R4+URZ+0x34500], R3 ;  /* 0x03450003040075a7 */ /* 0x0002e6000802017f */
[----:B---3--:R-:W-:Y:S05]  /*ebf0*/  @!P1 NANOSLEEP.SYNCS 0x989680 ;  /* 0x009896800000995d */ /* 0x008fea0003900000 */
[----:B------:R-:W3:Y:S02]  /*ec00*/  @!P1 SYNCS.PHASECHK.TRANS64 P1, [R4+URZ+0x34500], R3 ;  /* 0x03450003040095a7 */ /* 0x000ee4000802007f */
[----:B---3--:R-:W-:Y:S05]  /*ec10*/  @!P1 BRA `(.L_x_134) ;  /* 0xfffffffc00ec9947 */ /* 0x008fea000383ffff */
[----:B------:R-:W-:Y:S05]  /*ec20*/  BRA `(.L_x_289) ;  /* 0xffffffa800087947 */ /* 0x000fea000383ffff */
.L_x_140:
[----:B-1-3--:R-:W-:-:S04]  /*ec30*/  IMAD.U32 R4, RZ, RZ, UR6 ;  /* 0x00000006ff047e24 */ /* 0x00afc8000f8e00ff */
[----:B------:R1:W3:Y:S03]  /*ec40*/  SYNCS.PHASECHK.TRANS64.TRYWAIT P1, [R4+URZ+0x34508], R3 ;  /* 0x03450803040075a7 */ /* 0x0002e6000802017f */
[----:B---3--:R-:W-:Y:S05]  /*ec50*/  @!P1 NANOSLEEP.SYNCS 0x989680 ;  /* 0x009896800000995d */ /* 0x008fea0003900000 */
[----:B------:R-:W3:Y:S02]  /*ec60*/  @!P1 SYNCS.PHASECHK.TRANS64 P1, [R4+URZ+0x34508], R3 ;  /* 0x03450803040095a7 */ /* 0x000ee4000802007f */
[----:B---3--:R-:W-:Y:S05]  /*ec70*/  @!P1 BRA `(.L_x_140) ;  /* 0xfffffffc00ec9947 */ /* 0x008fea000383ffff */
[----:B------:R-:W-:Y:S05]  /*ec80*/  BRA `(.L_x_290) ;  /* 0xffffffa800447947 */ /* 0x000fea000383ffff */
.L_x_146:
[----:B-1-34-:R-:W-:-:S04]  /*ec90*/  IMAD.U32 R4, RZ, RZ, UR6 ;  /* 0x00000006ff047e24 */ /* 0x01afc8000f8e00ff */
[----:B------:R1:W3:Y:S03]  /*eca0*/  SYNCS.PHASECHK.TRANS64.TRYWAIT P1, [R4+URZ+0x34510], R3 ;  /* 0x03451003040075a7 */ /* 0x0002e6000802017f */
[----:B---3--:R-:W-:Y:S05]  /*ecb0*/  @!P1 NANOSLEEP.SYNCS 0x989680 ;  /* 0x009896800000995d */ /* 0x008fea0003900000 */
[----:B------:R-:W3:Y:S02]  /*ecc0*/  @!P1 SYNCS.PHASECHK.TRANS64 P1, [R4+URZ+0x34510], R3 ;  /* 0x03451003040095a7 */ /* 0x000ee4000802007f */
[----:B---3--:R-:W-:Y:S05]  /*ecd0*/  @!P1 BRA `(.L_x_146) ;  /* 0xfffffffc00ec9947 */ /* 0x008fea000383ffff */
[----:B------:R-:W-:Y:S05]  /*ece0*/  BRA `(.L_x_291) ;  /* 0xffffffa8008c7947 */ /* 0x000fea000383ffff */
.L_x_152:
[----:B-1-34-:R-:W-:-:S04]  /*ecf0*/  IMAD.U32 R4, RZ, RZ, UR6 ;  /* 0x00000006ff047e24 */ /* 0x01afc8000f8e00ff */
[----:B------:R1:W3:Y:S03]  /*ed00*/  SYNCS.PHASECHK.TRANS64.TRYWAIT P1, [R4+URZ+0x34518], R3 ;  /* 0x03451803040075a7 */ /* 0x0002e6000802017f */
[----:B---3--:R-:W-:Y:S05]  /*ed10*/  @!P1 NANOSLEEP.SYNCS 0x989680 ;  /* 0x009896800000995d */ /* 0x008fea0003900000 */
[----:B------:R-:W3:Y:S02]  /*ed20*/  @!P1 SYNCS.PHASECHK.TRANS64 P1, [R4+URZ+0x34518], R3 ;  /* 0x03451803040095a7 */ /* 0x000ee4000802007f */
[----:B---3--:R-:W-:Y:S05]  /*ed30*/  @!P1 BRA `(.L_x_152) ;  /* 0xfffffffc00ec9947 */ /* 0x008fea000383ffff */
[----:B------:R-:W-:Y:S05]  /*ed40*/  BRA `(.L_x_292) ;  /* 0xffffffa800cc7947 */ /* 0x000fea000383ffff */
.L_x_158:
[----:B-1----:R-:W-:-:S04]  /*ed50*/  IMAD.U32 R5, RZ, RZ, UR6 ;  /* 0x00000006ff057e24 */ /* 0x002fc8000f8e00ff */
[----:B------:R1:W3:Y:S03]  /*ed60*/  SYNCS.PHASECHK.TRANS64.TRYWAIT P1, [R5+URZ+0x34500], R4 ;  /* 0x03450004050075a7 */ /* 0x0002e6000802017f */
[----:B---3--:R-:W-:Y:S05]  /*ed70*/  @!P1 NANOSLEEP.SYNCS 0x989680 ;  /* 0x009896800000995d */ /* 0x008fea0003900000 */
[----:B------:R-:W3:Y:S02]  /*ed80*/  @!P1 SYNCS.PHASECHK.TRANS64 P1, [R5+URZ+0x34500], R4 ;  /* 0x03450004050095a7 */ /* 0x000ee4000802007f */
[----:B---3--:R-:W-:Y:S05]  /*ed90*/  @!P1 BRA `(.L_x_158) ;  /* 0xfffffffc00ec9947 */ /* 0x008fea000383ffff */
[----:B------:R-:W-:Y:S05]  /*eda0*/  BRA `(.L_x_293) ;  /* 0xffffffac00147947 */ /* 0x000fea000383ffff */
.L_x_164:
[----:B-1-3--:R-:W-:-:S04]  /*edb0*/  IMAD.U32 R5, RZ, RZ, UR6 ;  /* 0x00000006ff057e24 */ /* 0x00afc8000f8e00ff */
[----:B------:R1:W3:Y:S03]  /*edc0*/  SYNCS.PHASECHK.TRANS64.TRYWAIT P1, [R5+URZ+0x34508], R4 ;  /* 0x03450804050075a7 */ /* 0x0002e6000802017f */
[----:B---3--:R-:W-:Y:S05]  /*edd0*/  @!P1 NANOSLEEP.SYNCS 0x989680 ;  /* 0x009896800000995d */ /* 0x008fea0003900000 */
[----:B------:R-:W3:Y:S02]  /*ede0*/  @!P1 SYNCS.PHASECHK.TRANS64 P1, [R5+URZ+0x34508], R4 ;  /* 0x03450804050095a7 */ /* 0x000ee4000802007f */
[----:B---3--:R-:W-:Y:S05]  /*edf0*/  @!P1 BRA `(.L_x_164) ;  /* 0xfffffffc00ec9947 */ /* 0x008fea000383ffff */
[----:B------:R-:W-:Y:S05]  /*ee00*/  BRA `(.L_x_294) ;  /* 0xffffffac00487947 */ /* 0x000fea000383ffff */
.L_x_170:
[----:B-1-34-:R-:W-:-:S04]  /*ee10*/  IMAD.U32 R5, RZ, RZ, UR6 ;  /* 0x00000006ff057e24 */ /* 0x01afc8000f8e00ff */
[----:B------:R1:W3:Y:S03]  /*ee20*/  SYNCS.PHASECHK.TRANS64.TRYWAIT P1, [R5+URZ+0x34510], R4 ;  /* 0x03451004050075a7 */ /* 0x0002e6000802017f */
[----:B---3--:R-:W-:Y:S05]  /*ee30*/  @!P1 NANOSLEEP.SYNCS 0x989680 ;  /* 0x009896800000995d */ /* 0x008fea0003900000 */
[----:B------:R-:W3:Y:S02]  /*ee40*/  @!P1 SYNCS.PHASECHK.TRANS64 P1, [R5+URZ+0x34510], R4 ;  /* 0x03451004050095a7 */ /* 0x000ee4000802007f */
[----:B---3--:R-:W-:Y:S05]  /*ee50*/  @!P1 BRA `(.L_x_170) ;  /* 0xfffffffc00ec9947 */ /* 0x008fea000383ffff */
[----:B------:R-:W-:Y:S05]  /*ee60*/  BRA `(.L_x_295) ;  /* 0xffffffac00847947 */ /* 0x000fea000383ffff */
.L_x_176:
[----:B-1-34-:R-:W-:-:S04]  /*ee70*/  IMAD.U32 R5, RZ, RZ, UR6 ;  /* 0x00000006ff057e24 */ /* 0x01afc8000f8e00ff */
[----:B------:R1:W3:Y:S03]  /*ee80*/  SYNCS.PHASECHK.TRANS64.TRYWAIT P1, [R5+URZ+0x34518], R4 ;  /* 0x03451804050075a7 */ /* 0x0002e6000802017f */
[----:B---3--:R-:W-:Y:S05]  /*ee90*/  @!P1 NANOSLEEP.SYNCS 0x989680 ;  /* 0x009896800000995d */ /* 0x008fea0003900000 */
[----:B------:R-:W3:Y:S02]  /*eea0*/  @!P1 SYNCS.PHASECHK.TRANS64 P1, [R5+URZ+0x34518], R4 ;  /* 0x03451804050095a7 */ /* 0x000ee4000802007f */
[----:B---3--:R-:W-:Y:S05]  /*eeb0*/  @!P1 BRA `(.L_x_176) ;  /* 0xfffffffc00ec9947 */ /* 0x008fea000383ffff */
[----:B------:R-:W-:Y:S05]  /*eec0*/  BRA `(.L_x_296) ;  /* 0xffffffac00b47947 */ /* 0x000fea000383ffff */
.L_x_191:
[----:B-1----:R-:W-:-:S04]  /*eed0*/  MOV R0, UR6 ;  /* 0x0000000600007c02 */ /* 0x002fc80008000f00 */
[----:B------:R1:W2:Y:S03]  /*eee0*/  SYNCS.PHASECHK.TRANS64.TRYWAIT P0, [R0+URZ+0x34500], R3 ;  /* 0x03450003000075a7 */ /* 0x0002a6000800017f */
[----:B--2---:R-:W-:Y:S05]  /*eef0*/  @!P0 NANOSLEEP.SYNCS 0x989680 ;  /* 0x009896800000895d */ /* 0x004fea0003900000 */
[----:B------:R-:W2:Y:S02]  /*ef00*/  @!P0 SYNCS.PHASECHK.TRANS64 P0, [R0+URZ+0x34500], R3 ;  /* 0x03450003000085a7 */ /* 0x000ea4000800007f */
[----:B--2---:R-:W-:Y:S05]  /*ef10*/  @!P0 BRA `(.L_x_191) ;  /* 0xfffffffc00ec8947 */ /* 0x004fea000383ffff */
[----:B------:R-:W-:Y:S05]  /*ef20*/  BRA `(.L_x_297) ;  /* 0xffffffb400387947 */ /* 0x000fea000383ffff */
.L_x_193:
[----:B-1----:R-:W-:-:S04]  /*ef30*/  IMAD.U32 R0, RZ, RZ, UR6 ;  /* 0x00000006ff007e24 */ /* 0x002fc8000f8e00ff */
[----:B------:R1:W2:Y:S03]  /*ef40*/  SYNCS.PHASECHK.TRANS64.TRYWAIT P0, [R0+URZ+0x34508], R3 ;  /* 0x03450803000075a7 */ /* 0x0002a6000800017f */
[----:B--2---:R-:W-:Y:S05]  /*ef50*/  @!P0 NANOSLEEP.SYNCS 0x989680 ;  /* 0x009896800000895d */ /* 0x004fea0003900000 */
[----:B------:R-:W2:Y:S02]  /*ef60*/  @!P0 SYNCS.PHASECHK.TRANS64 P0, [R0+URZ+0x34508], R3 ;  /* 0x03450803000085a7 */ /* 0x000ea4000800007f */
[----:B--2---:R-:W-:Y:S05]  /*ef70*/  @!P0 BRA `(.L_x_193) ;  /* 0xfffffffc00ec8947 */ /* 0x004fea000383ffff */
[----:B------:R-:W-:Y:S05]  /*ef80*/  BRA `(.L_x_298) ;  /* 0xffffffb400307947 */ /* 0x000fea000383ffff */
.L_x_195:
[----:B-1----:R-:W-:-:S04]  /*ef90*/  IMAD.U32 R0, RZ, RZ, UR6 ;  /* 0x00000006ff007e24 */ /* 0x002fc8000f8e00ff */
[----:B------:R1:W2:Y:S03]  /*efa0*/  SYNCS.PHASECHK.TRANS64.TRYWAIT P0, [R0+URZ+0x34510], R3 ;  /* 0x03451003000075a7 */ /* 0x0002a6000800017f */
[----:B--2---:R-:W-:Y:S05]  /*efb0*/  @!P0 NANOSLEEP.SYNCS 0x989680 ;  /* 0x009896800000895d */ /* 0x004fea0003900000 */
[----:B------:R-:W2:Y:S02]  /*efc0*/  @!P0 SYNCS.PHASECHK.TRANS64 P0, [R0+URZ+0x34510], R3 ;  /* 0x03451003000085a7 */ /* 0x000ea4000800007f */
[----:B--2---:R-:W-:Y:S05]  /*efd0*/  @!P0 BRA `(.L_x_195) ;  /* 0xfffffffc00ec8947 */ /* 0x004fea000383ffff */
[----:B------:R-:W-:Y:S05]  /*efe0*/  BRA `(.L_x_299) ;  /* 0xffffffb400287947 */ /* 0x000fea000383ffff */
.L_x_207:
[----:B------:R-:W-:Y:S01]  /*eff0*/  BSSY B1, `(.L_x_300) ;  /* 0x0000006000017945 */ /* 0x000fe20003800000 */
[----:B------:R-:W-:-:S07]  /*f000*/  IMAD.MOV.U32 R15, RZ, RZ, -0x1 ;  /* 0xffffffffff0f7424 */ /* 0x000fce00078e00ff */
[----:B-----5:R-:W-:Y:S05]  /*f010*/  WARPSYNC.COLLECTIVE R15, `(.L_x_301) ;  /* 0x000000000f0c7348 */ /* 0x020fea0003c00000 */
[----:B-----5:R-:W-:Y:S02]  /*f020*/  ELECT P6, UR62, PT ;  /* 0x00000000003e782f */ /* 0x020fe400038c0000 */
[----:B------:R-:W-:Y:S01]  /*f030*/  MOV R14, UR62 ;  /* 0x0000003e000e7c02 */ /* 0x000fe20008000f00 */
[----:B------:R-:W-:Y:S10]  /*f040*/  ENDCOLLECTIVE ;  /* 0x000000000000791b */ /* 0x000ff40003800000 */
.L_x_301:
[----:B------:R-:W-:Y:S05]  /*f050*/  BSYNC B1 ;  /* 0x0000000000017941 */ /* 0x000fea0003800000 */
.L_x_300:
[----:B------:R-:W-:Y:S05]  /*f060*/  BRA `(.L_x_302) ;  /* 0xffffffc000207947 */ /* 0x000fea000383ffff */
.L_x_210:
[----:B--2---:R2:W3:Y:S02]  /*f070*/  SYNCS.PHASECHK.TRANS64.TRYWAIT P0, [R10+URZ+0x344b0], R7 ;  /* 0x0344b0070a0075a7 */ /* 0x0044e4000800017f */
[----:B---3--:R-:W-:Y:S05]  /*f080*/  @!P0 NANOSLEEP.SYNCS 0x989680 ;  /* 0x009896800000895d */ /* 0x008fea0003900000 */
[----:B------:R-:W3:Y:S02]  /*f090*/  @!P0 SYNCS.PHASECHK.TRANS64 P0, [R10+URZ+0x344b0], R7 ;  /* 0x0344b0070a0085a7 */ /* 0x000ee4000800007f */
[----:B---3--:R-:W-:Y:S05]  /*f0a0*/  @!P0 BRA `(.L_x_210) ;  /* 0xfffffffc00f08947 */ /* 0x008fea000383ffff */
[----:B------:R-:W-:Y:S05]  /*f0b0*/  BRA `(.L_x_303) ;  /* 0xffffffc000487947 */ /* 0x000fea000383ffff */
.L_x_216:
[----:B-1----:R1:W2:Y:S02]  /*f0c0*/  SYNCS.PHASECHK.TRANS64.TRYWAIT P0, [R5+URZ+0x34400], R4 ;  /* 0x03440004050075a7 */ /* 0x0022a4000800017f */
[----:B--2---:R-:W-:Y:S05]  /*f0d0*/  @!P0 NANOSLEEP.SYNCS 0x989680 ;  /* 0x009896800000895d */ /* 0x004fea0003900000 */
[----:B------:R-:W2:Y:S02]  /*f0e0*/  @!P0 SYNCS.PHASECHK.TRANS64 P0, [R5+URZ+0x34400], R4 ;  /* 0x03440004050085a7 */ /* 0x000ea4000800007f */
[----:B--2---:R-:W-:Y:S05]  /*f0f0*/  @!P0 BRA `(.L_x_216) ;  /* 0xfffffffc00f08947 */ /* 0x004fea000383ffff */
[----:B------:R-:W-:Y:S05]  /*f100*/  BRA `(.L_x_304) ;  /* 0xffffffc4000c7947 */ /* 0x000fea000383ffff */
.L_x_219:
[----:B------:R-:W-:Y:S01]  /*f110*/  BSSY B1, `(.L_x_305) ;  /* 0x0000006000017945 */ /* 0x000fe20003800000 */
[----:B------:R-:W-:-:S07]  /*f120*/  IMAD.MOV.U32 R15, RZ, RZ, -0x1 ;  /* 0xffffffffff0f7424 */ /* 0x000fce00078e00ff */
[----:B-1---5:R-:W-:Y:S05]  /*f130*/  WARPSYNC.COLLECTIVE R15, `(.L_x_306) ;  /* 0x000000000f0c7348 */ /* 0x022fea0003c00000 */
[----:B------:R-:W-:Y:S02]  /*f140*/  ELECT P6, UR62, PT ;  /* 0x00000000003e782f */ /* 0x000fe400038c0000 */
[----:B------:R-:W-:Y:S01]  /*f150*/  MOV R14, UR62 ;  /* 0x0000003e000e7c02 */ /* 0x000fe20008000f00 */
[----:B-1---5:R-:W-:Y:S10]  /*f160*/  ENDCOLLECTIVE ;  /* 0x000000000000791b */ /* 0x022ff40003800000 */
.L_x_306:
[----:B------:R-:W-:Y:S05]  /*f170*/  BSYNC B1 ;  /* 0x0000000000017941 */ /* 0x000fea0003800000 */
.L_x_305:
[----:B------:R-:W-:Y:S05]  /*f180*/  BRA `(.L_x_307) ;  /* 0xffffffc400547947 */ /* 0x000fea000383ffff */
.L_x_222:
[----:B------:R-:W-:Y:S01]  /*f190*/  BSSY B1, `(.L_x_308) ;  /* 0x0000005000017945 */ /* 0x000fe20003800000 */
[----:B--2---:R-:W-:-:S07]  /*f1a0*/  IMAD.MOV.U32 R15, RZ, RZ, -0x1 ;  /* 0xffffffffff0f7424 */ /* 0x004fce00078e00ff */
[----:B-1---5:R-:W-:Y:S05]  /*f1b0*/  WARPSYNC.COLLECTIVE R15, `(.L_x_309) ;  /* 0x000000000f087348 */ /* 0x022fea0003c00000 */
[----:B------:R-:W-:Y:S01]  /*f1c0*/  NOP ;  /* 0x0000000000007918 */ /* 0x000fe20000000000 */
[----:B-1---5:R-:W-:Y:S01]  /*f1d0*/  ENDCOLLECTIVE ;  /* 0x000000000000791b */ /* 0x022fe20003800000 */
.L_x_309:
[----:B------:R-:W-:Y:S05]  /*f1e0*/  BSYNC B1 ;  /* 0x0000000000017941 */ /* 0x000fea0003800000 */
.L_x_308:
[----:B------:R-:W-:-:S07]  /*f1f0*/  IMAD.MOV.U32 R15, RZ, RZ, -0x1 ;  /* 0xffffffffff0f7424 */ /* 0x000fce00078e00ff */
[----:B------:R-:W-:Y:S05]  /*f200*/  WARPSYNC.COLLECTIVE R15, `(.L_x_310) ;  /* 0x000000000f0c7348 */ /* 0x000fea0003c00000 */
[----:B------:R-:W-:Y:S02]  /*f210*/  ELECT P6, UR62, PT ;  /* 0x00000000003e782f */ /* 0x000fe400038c0000 */
[----:B------:R-:W-:Y:S01]  /*f220*/  MOV R14, UR62 ;  /* 0x0000003e000e7c02 */ /* 0x000fe20008000f00 */
[----:B------:R-:W-:Y:S10]  /*f230*/  ENDCOLLECTIVE ;  /* 0x000000000000791b */ /* 0x000ff40003800000 */
.L_x_310:
[----:B------:R-:W-:Y:S05]  /*f240*/  BRA `(.L_x_311) ;  /* 0xffffffc800747947 */ /* 0x000fea000383ffff */
.L_x_225:
[----:B------:R-:W-:Y:S01]  /*f250*/  BSSY B0, `(.L_x_312) ;  /* 0x0000006000007945 */ /* 0x000fe20003800000 */
[----:B------:R-:W-:-:S07]  /*f260*/  IMAD.MOV.U32 R15, RZ, RZ, -0x1 ;  /* 0xffffffffff0f7424 */ /* 0x000fce00078e00ff */
[----:B-----5:R-:W-:Y:S05]  /*f270*/  WARPSYNC.COLLECTIVE R15, `(.L_x_313) ;  /* 0x000000000f0c7348 */ /* 0x020fea0003c00000 */
[----:B-----5:R-:W-:Y:S02]  /*f280*/  ELECT P6, UR62, PT ;  /* 0x00000000003e782f */ /* 0x020fe400038c0000 */
[----:B------:R-:W-:Y:S01]  /*f290*/  MOV R14, UR62 ;  /* 0x0000003e000e7c02 */ /* 0x000fe20008000f00 */
[----:B------:R-:W-:Y:S10]  /*f2a0*/  ENDCOLLECTIVE ;  /* 0x000000000000791b */ /* 0x000ff40003800000 */
.L_x_313:
[----:B------:R-:W-:Y:S05]  /*f2b0*/  BSYNC B0 ;  /* 0x0000000000007941 */ /* 0x000fea0003800000 */
.L_x_312:
[----:B------:R-:W-:Y:S05]  /*f2c0*/  BRA `(.L_x_314) ;  /* 0xffffffc800c47947 */ /* 0x000fea000383ffff */
.L_x_229:
[----:B-1----:R1:W2:Y:S02]  /*f2d0*/  SYNCS.PHASECHK.TRANS64.TRYWAIT P0, [R7+URZ], R4 ;  /* 0x00000004070075a7 */ /* 0x0022a4000800017f */
[----:B--2---:R-:W-:Y:S05]  /*f2e0*/  @!P0 NANOSLEEP.SYNCS 0x989680 ;  /* 0x009896800000895d */ /* 0x004fea0003900000 */
[----:B------:R-:W2:Y:S02]  /*f2f0*/  @!P0 SYNCS.PHASECHK.TRANS64 P0, [R7+URZ], R4 ;  /* 0x00000004070085a7 */ /* 0x000ea4000800007f */
[----:B--2---:R-:W-:Y:S05]  /*f300*/  @!P0 BRA `(.L_x_229) ;  /* 0xfffffffc00f08947 */ /* 0x004fea000383ffff */
[----:B------:R-:W-:Y:S05]  /*f310*/  BRA `(.L_x_315) ;  /* 0xffffffcc00007947 */ /* 0x000fea000383ffff */
.L_x_230:
[----:B-1----:R1:W2:Y:S02]  /*f320*/  SYNCS.PHASECHK.TRANS64.TRYWAIT P0, [R6+URZ], R3 ;  /* 0x00000003060075a7 */ /* 0x0022a4000800017f */
[----:B--2---:R-:W-:Y:S05]  /*f330*/  @!P0 NANOSLEEP.SYNCS 0x989680 ;  /* 0x009896800000895d */ /* 0x004fea0003900000 */
[----:B------:R-:W2:Y:S02]  /*f340*/  @!P0 SYNCS.PHASECHK.TRANS64 P0, [R6+URZ], R3 ;  /* 0x00000003060085a7 */ /* 0x000ea4000800007f */
[----:B--2---:R-:W-:Y:S05]  /*f350*/  @!P0 BRA `(.L_x_230) ;  /* 0xfffffffc00f08947 */ /* 0x004fea000383ffff */
[----:B------:R-:W-:Y:S05]  /*f360*/  BRA `(.L_x_316) ;  /* 0xffffffcc00107947 */ /* 0x000fea000383ffff */
.L_x_231:
[----:B-1----:R1:W2:Y:S02]  /*f370*/  SYNCS.PHASECHK.TRANS64.TRYWAIT P0, [R7+URZ], R4 ;  /* 0x00000004070075a7 */ /* 0x0022a4000800017f */
[----:B--2---:R-:W-:Y:S05]  /*f380*/  @!P0 NANOSLEEP.SYNCS 0x989680 ;  /* 0x009896800000895d */ /* 0x004fea0003900000 */
[----:B------:R-:W2:Y:S02]  /*f390*/  @!P0 SYNCS.PHASECHK.TRANS64 P0, [R7+URZ], R4 ;  /* 0x00000004070085a7 */ /* 0x000ea4000800007f */
[----:B--2---:R-:W-:Y:S05]  /*f3a0*/  @!P0 BRA `(.L_x_231) ;  /* 0xfffffffc00f08947 */ /* 0x004fea000383ffff */
[----:B------:R-:W-:Y:S05]  /*f3b0*/  BRA `(.L_x_317) ;  /* 0xffffffcc00207947 */ /* 0x000fea000383ffff */
.L_x_232:
[----:B-1----:R1:W2:Y:S02]  /*f3c0*/  SYNCS.PHASECHK.TRANS64.TRYWAIT P0, [R6+URZ], R3 ;  /* 0x00000003060075a7 */ /* 0x0022a4000800017f */
[----:B--2---:R-:W-:Y:S05]  /*f3d0*/  @!P0 NANOSLEEP.SYNCS 0x989680 ;  /* 0x009896800000895d */ /* 0x004fea0003900000 */
[----:B------:R-:W2:Y:S02]  /*f3e0*/  @!P0 SYNCS.PHASECHK.TRANS64 P0, [R6+URZ], R3 ;  /* 0x00000003060085a7 */ /* 0x000ea4000800007f */
[----:B--2---:R-:W-:Y:S05]  /*f3f0*/  @!P0 BRA `(.L_x_232) ;  /* 0xfffffffc00f08947 */ /* 0x004fea000383ffff */
[----:B------:R-:W-:Y:S05]  /*f400*/  BRA `(.L_x_318) ;  /* 0xffffffcc00307947 */ /* 0x000fea000383ffff */
.L_x_233:
[----:B--2---:R2:W3:Y:S02]  /*f410*/  SYNCS.PHASECHK.TRANS64.TRYWAIT P0, [R7+URZ], R4 ;  /* 0x00000004070075a7 */ /* 0x0044e4000800017f */
[----:B---3--:R-:W-:Y:S05]  /*f420*/  @!P0 NANOSLEEP.SYNCS 0x989680 ;  /* 0x009896800000895d */ /* 0x008fea0003900000 */
[----:B------:R-:W3:Y:S02]  /*f430*/  @!P0 SYNCS.PHASECHK.TRANS64 P0, [R7+URZ], R4 ;  /* 0x00000004070085a7 */ /* 0x000ee4000800007f */
[----:B---3--:R-:W-:Y:S05]  /*f440*/  @!P0 BRA `(.L_x_233) ;  /* 0xfffffffc00f08947 */ /* 0x008fea000383ffff */
[----:B------:R-:W-:Y:S05]  /*f450*/  BRA `(.L_x_319) ;  /* 0xffffffcc00387947 */ /* 0x000fea000383ffff */
.L_x_251:
[----:B-1----:R1:W3:Y:S02]  /*f460*/  SYNCS.PHASECHK.TRANS64.TRYWAIT P2, [R17+URZ+0x34440], R2 ;  /* 0x03444002110075a7 */ /* 0x0022e4000804017f */
[----:B---3--:R-:W-:Y:S05]  /*f470*/  @!P2 NANOSLEEP.SYNCS 0x989680 ;  /* 0x009896800000a95d */ /* 0x008fea0003900000 */
[----:B------:R-:W3:Y:S02]  /*f480*/  @!P2 SYNCS.PHASECHK.TRANS64 P2, [R17+URZ+0x34440], R2 ;  /* 0x034440021100a5a7 */ /* 0x000ee4000804007f */
[----:B---3--:R-:W-:Y:S05]  /*f490*/  @!P2 BRA `(.L_x_251) ;  /* 0xfffffffc00f0a947 */ /* 0x008fea000383ffff */
[----:B------:R-:W-:Y:S05]  /*f4a0*/  BRA `(.L_x_320) ;  /* 0xffffffe800547947 */ /* 0x000fea000383ffff */
.L_x_257:
[----:B-1----:R1:W2:Y:S02]  /*f4b0*/  SYNCS.PHASECHK.TRANS64.TRYWAIT P0, [R5+URZ+0x34440], R2 ;  /* 0x03444002050075a7 */ /* 0x0022a4000800017f */
[----:B--2---:R-:W-:Y:S05]  /*f4c0*/  @!P0 NANOSLEEP.SYNCS 0x989680 ;  /* 0x009896800000895d */ /* 0x004fea0003900000 */
[----:B------:R-:W2:Y:S02]  /*f4d0*/  @!P0 SYNCS.PHASECHK.TRANS64 P0, [R5+URZ+0x34440], R2 ;  /* 0x03444002050085a7 */ /* 0x000ea4000800007f */
[----:B--2---:R-:W-:Y:S05]  /*f4e0*/  @!P0 BRA `(.L_x_257) ;  /* 0xfffffffc00f08947 */ /* 0x004fea000383ffff */
[----:B------:R-:W-:Y:S05]  /*f4f0*/  BRA `(.L_x_321) ;  /* 0xffffffe800bc7947 */ /* 0x000fea000383ffff */
.L_x_259:
[----:B-1----:R1:W2:Y:S02]  /*f500*/  SYNCS.PHASECHK.TRANS64.TRYWAIT P0, [R7+URZ+0x34440], R0 ;  /* 0x03444000070075a7 */ /* 0x0022a4000800017f */
[----:B--2---:R-:W-:Y:S05]  /*f510*/  @!P0 NANOSLEEP.SYNCS 0x989680 ;  /* 0x009896800000895d */ /* 0x004fea0003900000 */
[----:B------:R-:W2:Y:S02]  /*f520*/  @!P0 SYNCS.PHASECHK.TRANS64 P0, [R7+URZ+0x34440], R0 ;  /* 0x03444000070085a7 */ /* 0x000ea4000800007f */
[----:B--2---:R-:W-:Y:S05]  /*f530*/  @!P0 BRA `(.L_x_259) ;  /* 0xfffffffc00f08947 */ /* 0x004fea000383ffff */
[----:B------:R-:W-:Y:S05]  /*f540*/  BRA `(.L_x_322) ;  /* 0xffffffe800d47947 */ /* 0x000fea000383ffff */
.L_x_261:
[----:B-1----:R1:W2:Y:S02]  /*f550*/  SYNCS.PHASECHK.TRANS64.TRYWAIT P0, [R7+URZ+0x34440], R0 ;  /* 0x03444000070075a7 */ /* 0x0022a4000800017f */
[----:B--2---:R-:W-:Y:S05]  /*f560*/  @!P0 NANOSLEEP.SYNCS 0x989680 ;  /* 0x009896800000895d */ /* 0x004fea0003900000 */
[----:B------:R-:W2:Y:S02]  /*f570*/  @!P0 SYNCS.PHASECHK.TRANS64 P0, [R7+URZ+0x34440], R0 ;  /* 0x03444000070085a7 */ /* 0x000ea4000800007f */
[----:B--2---:R-:W-:Y:S05]  /*f580*/  @!P0 BRA `(.L_x_261) ;  /* 0xfffffffc00f08947 */ /* 0x004fea000383ffff */
[----:B------:R-:W-:Y:S05]  /*f590*/  BRA `(.L_x_323) ;  /* 0xffffffe800ec7947 */ /* 0x000fea000383ffff */
.L_x_263:
[----:B-1----:R1:W2:Y:S02]  /*f5a0*/  SYNCS.PHASECHK.TRANS64.TRYWAIT P0, [R7+URZ+0x34440], R0 ;  /* 0x03444000070075a7 */ /* 0x0022a4000800017f */
[----:B--2---:R-:W-:Y:S05]  /*f5b0*/  @!P0 NANOSLEEP.SYNCS 0x989680 ;  /* 0x009896800000895d */ /* 0x004fea0003900000 */
[----:B------:R-:W2:Y:S02]  /*f5c0*/  @!P0 SYNCS.PHASECHK.TRANS64 P0, [R7+URZ+0x34440], R0 ;  /* 0x03444000070085a7 */ /* 0x000ea4000800007f */
[----:B--2---:R-:W-:Y:S05]  /*f5d0*/  @!P0 BRA `(.L_x_263) ;  /* 0xfffffffc00f08947 */ /* 0x004fea000383ffff */
[----:B------:R-:W-:Y:S05]  /*f5e0*/  BRA `(.L_x_324) ;  /* 0xffffffec00047947 */ /* 0x000fea000383ffff */
.L_x_265:
[----:B-1----:R1:W2:Y:S02]  /*f5f0*/  SYNCS.PHASECHK.TRANS64.TRYWAIT P0, [R7+URZ+0x34440], R0 ;  /* 0x03444000070075a7 */ /* 0x0022a4000800017f */
[----:B--2---:R-:W-:Y:S05]  /*f600*/  @!P0 NANOSLEEP.SYNCS 0x989680 ;  /* 0x009896800000895d */ /* 0x004fea0003900000 */
[----:B------:R-:W2:Y:S02]  /*f610*/  @!P0 SYNCS.PHASECHK.TRANS64 P0, [R7+URZ+0x34440], R0 ;  /* 0x03444000070085a7 */ /* 0x000ea4000800007f */
[----:B--2---:R-:W-:Y:S05]  /*f620*/  @!P0 BRA `(.L_x_265) ;  /* 0xfffffffc00f08947 */ /* 0x004fea000383ffff */
[----:B------:R-:W-:Y:S05]  /*f630*/  BRA `(.L_x_325) ;  /* 0xffffffec001c7947 */ /* 0x000fea000383ffff */
.L_x_267:
[----:B-1----:R1:W2:Y:S02]  /*f640*/  SYNCS.PHASECHK.TRANS64.TRYWAIT P0, [R7+URZ+0x34440], R0 ;  /* 0x03444000070075a7 */ /* 0x0022a4000800017f */
[----:B--2---:R-:W-:Y:S05]  /*f650*/  @!P0 NANOSLEEP.SYNCS 0x989680 ;  /* 0x009896800000895d */ /* 0x004fea0003900000 */
[----:B------:R-:W2:Y:S02]  /*f660*/  @!P0 SYNCS.PHASECHK.TRANS64 P0, [R7+URZ+0x34440], R0 ;  /* 0x03444000070085a7 */ /* 0x000ea4000800007f */
[----:B--2---:R-:W-:Y:S05]  /*f670*/  @!P0 BRA `(.L_x_267) ;  /* 0xfffffffc00f08947 */ /* 0x004fea000383ffff */
[----:B------:R-:W-:Y:S05]  /*f680*/  BRA `(.L_x_326) ;  /* 0xffffffec00347947 */ /* 0x000fea000383ffff */
.L_x_269:
[----:B-1----:R1:W2:Y:S02]  /*f690*/  SYNCS.PHASECHK.TRANS64.TRYWAIT P0, [R7+URZ+0x34440], R0 ;  /* 0x03444000070075a7 */ /* 0x0022a4000800017f */
[----:B--2---:R-:W-:Y:S05]  /*f6a0*/  @!P0 NANOSLEEP.SYNCS 0x989680 ;  /* 0x009896800000895d */ /* 0x004fea0003900000 */
[----:B------:R-:W2:Y:S02]  /*f6b0*/  @!P0 SYNCS.PHASECHK.TRANS64 P0, [R7+URZ+0x34440], R0 ;  /* 0x03444000070085a7 */ /* 0x000ea4000800007f */
[----:B--2---:R-:W-:Y:S05]  /*f6c0*/  @!P0 BRA `(.L_x_269) ;  /* 0xfffffffc00f08947 */ /* 0x004fea000383ffff */
[----:B------:R-:W-:Y:S05]  /*f6d0*/  BRA `(.L_x_327) ;  /* 0xffffffec004c7947 */ /* 0x000fea000383ffff */
        .weak           $__internal_0_$__cuda_sm20_div_u64
        .type           $__internal_0_$__cuda_sm20_div_u64,@function
        .size           $__internal_0_$__cuda_sm20_div_u64,(.L_x_248 - $__internal_0_$__cuda_sm20_div_u64)
$__internal_0_$__cuda_sm20_div_u64:
[----:B------:R-:W-:-:S04]  /*f6e0*/  IMAD.MOV.U32 R17, RZ, RZ, R23 ;  /* 0x000000ffff117224 */ /* 0x000fc800078e0017 */
[----:B------:R-:W1:Y:S08]  /*f6f0*/  I2F.U64.RP R0, R16 ;  /* 0x0000001000007312 */ /* 0x000e700000309000 */
[----:B-1----:R-:W1:Y:S02]  /*f700*/  MUFU.RCP R0, R0 ;  /* 0x0000000000007308 */ /* 0x002e640000001000 */
[----:B-1----:R-:W-:-:S06]  /*f710*/  IADD3 R2, R0, 0x1ffffffe, RZ ;  /* 0x1ffffffe00027810 */ /* 0x002fcc0007ffe0ff */
[----:B------:R-:W1:Y:S02]  /*f720*/  F2I.U64.TRUNC R2, R2 ;  /* 0x0000000200027311 */ /* 0x000e64000020d800 */
[----:B-1----:R-:W-:-:S04]  /*f730*/  IMAD.WIDE.U32 R14, R2, R16, RZ ;  /* 0x00000010020e7225 */ /* 0x002fc800078e00ff */
[----:B------:R-:W-:Y:S01]  /*f740*/  IMAD R15, R2, R23, R15 ;  /* 0x00000017020f7224 */ /* 0x000fe200078e020f */
[----:B------:R-:W-:-:S03]  /*f750*/  IADD3 R19, P1, RZ, -R14, RZ ;  /* 0x8000000eff137210 */ /* 0x000fc60007f3e0ff */
[----:B------:R-:W-:Y:S02]  /*f760*/  IMAD R15, R3, R16, R15 ;  /* 0x00000010030f7224 */ /* 0x000fe400078e020f */
[----:B------:R-:W-:-:S04]  /*f770*/  IMAD.HI.U32 R14, R2, R19, RZ ;  /* 0x00000013020e7227 */ /* 0x000fc800078e00ff */
[----:B------:R-:W-:Y:S02]  /*f780*/  IMAD.X R21, RZ, RZ, ~R15, P1 ;  /* 0x000000ffff157224 */ /* 0x000fe400008e0e0f */
[----:B------:R-:W-:Y:S02]  /*f790*/  IMAD.MOV.U32 R15, RZ, RZ, R2 ;  /* 0x000000ffff0f7224 */ /* 0x000fe400078e0002 */
[-C--:B------:R-:W-:Y:S02]  /*f7a0*/  IMAD R17, R3, R21.reuse, RZ ;  /* 0x0000001503117224 */ /* 0x080fe400078e02ff */
[----:B------:R-:W-:-:S04]  /*f7b0*/  IMAD.WIDE.U32 R14, P1, R2, R21, R14 ;  /* 0x00000015020e7225 */ /* 0x000fc8000782000e */
[----:B------:R-:W-:-:S04]  /*f7c0*/  IMAD.HI.U32 R21, R3, R21, RZ ;  /* 0x0000001503157227 */ /* 0x000fc800078e00ff */
[----:B------:R-:W-:-:S04]  /*f7d0*/  IMAD.HI.U32 R14, P2, R3, R19, R14 ;  /* 0x00000013030e7227 */ /* 0x000fc8000784000e */
[----:B------:R-:W-:Y:S01]  /*f7e0*/  IMAD.X R0, R21, 0x1, R3, P1 ;  /* 0x0000000115007824 */ /* 0x000fe200008e0603 */
[----:B------:R-:W-:-:S04]  /*f7f0*/  IADD3 R15, P3, R17, R14, RZ ;  /* 0x0000000e110f7210 */ /* 0x000fc80007f7e0ff */
[----:B------:R-:W-:Y:S01]  /*f800*/  IADD3.X R17, RZ, RZ, R0, P3, P2 ;  /* 0x000000ffff117210 */ /* 0x000fe20001fe4400 */
[----:B------:R-:W-:-:S04]  /*f810*/  IMAD.WIDE.U32 R2, R15, R16, RZ ;  /* 0x000000100f027225 */ /* 0x000fc800078e00ff */
[----:B------:R-:W-:Y:S01]  /*f820*/  IMAD R0, R15, R23, R3 ;  /* 0x000000170f007224 */ /* 0x000fe200078e0203 */
[----:B------:R-:W-:-:S03]  /*f830*/  IADD3 R3, P1, RZ, -R2, RZ ;  /* 0x80000002ff037210 */ /* 0x000fc60007f3e0ff */
[----:B------:R-:W-:Y:S02]  /*f840*/  IMAD R0, R17, R16, R0 ;  /* 0x0000001011007224 */ /* 0x000fe400078e0200 */
[----:B------:R-:W-:-:S04]  /*f850*/  IMAD.HI.U32 R14, R15, R3, RZ ;  /* 0x000000030f0e7227 */ /* 0x000fc800078e00ff */
[----:B------:R-:W-:-:S04]  /*f860*/  IMAD.X R0, RZ, RZ, ~R0, P1 ;  /* 0x000000ffff007224 */ /* 0x000fc800008e0e00 */
[----:B------:R-:W-:-:S04]  /*f870*/  IMAD.WIDE.U32 R14, P1, R15, R0, R14 ;  /* 0x000000000f0e7225 */ /* 0x000fc8000782000e */
[C---:B------:R-:W-:Y:S02]  /*f880*/  IMAD R2, R17.reuse, R0, RZ ;  /* 0x0000000011027224 */ /* 0x040fe400078e02ff */
[----:B------:R-:W-:-:S04]  /*f890*/  IMAD.HI.U32 R15, P2, R17, R3, R14 ;  /* 0x00000003110f7227 */ /* 0x000fc8000784000e */
[----:B------:R-:W-:Y:S01]  /*f8a0*/  IMAD.HI.U32 R0, R17, R0, RZ ;  /* 0x0000000011007227 */ /* 0x000fe200078e00ff */
[----:B------:R-:W-:-:S03]  /*f8b0*/  IADD3 R15, P3, R2, R15, RZ ;  /* 0x0000000f020f7210 */ /* 0x000fc60007f7e0ff */
[----:B------:R-:W-:Y:S02]  /*f8c0*/  IMAD.X R17, R0, 0x1, R17, P1 ;  /* 0x0000000100117824 */ /* 0x000fe400008e0611 */
[----:B------:R-:W-:-:S03]  /*f8d0*/  IMAD.HI.U32 R2, R15, UR13, RZ ;  /* 0x0000000d0f027c27 */ /* 0x000fc6000f8e00ff */
[----:B------:R-:W-:Y:S01]  /*f8e0*/  IADD3.X R17, RZ, RZ, R17, P3, P2 ;  /* 0x000000ffff117210 */ /* 0x000fe20001fe4411 */
[----:B------:R-:W-:Y:S02]  /*f8f0*/  IMAD.MOV.U32 R3, RZ, RZ, RZ ;  /* 0x000000ffff037224 */ /* 0x000fe400078e00ff */
[----:B------:R-:W-:-:S04]  /*f900*/  IMAD.WIDE.U32 R2, R15, UR21, R2 ;  /* 0x000000150f027c25 */ /* 0x000fc8000f8e0002 */
[C---:B------:R-:W-:Y:S02]  /*f910*/  IMAD R15, R17.reuse, UR21, RZ ;  /* 0x00000015110f7c24 */ /* 0x040fe4000f8e02ff */
[----:B------:R-:W-:-:S04]  /*f920*/  IMAD.HI.U32 R2, P1, R17, UR13, R2 ;  /* 0x0000000d11027c27 */ /* 0x000fc8000f820002 */
[----:B------:R-:W-:Y:S01]  /*f930*/  IMAD.HI.U32 R0, R17, UR21, RZ ;  /* 0x0000001511007c27 */ /* 0x000fe2000f8e00ff */
[----:B------:R-:W-:-:S03]  /*f940*/  IADD3 R15, P2, R15, R2, RZ ;  /* 0x000000020f0f7210 */ /* 0x000fc60007f5e0ff */
[----:B------:R-:W-:Y:S02]  /*f950*/  IMAD.X R0, RZ, RZ, R0, P1 ;  /* 0x000000ffff007224 */ /* 0x000fe400008e0600 */
[----:B------:R-:W-:-:S04]  /*f960*/  IMAD.WIDE.U32 R2, R15, R16, RZ ;  /* 0x000000100f027225 */ /* 0x000fc800078e00ff */
[----:B------:R-:W-:Y:S01]  /*f970*/  IMAD.X R0, RZ, RZ, R0, P2 ;  /* 0x000000ffff007224 */ /* 0x000fe200010e0600 */
[----:B------:R-:W-:Y:S01]  /*f980*/  IADD3 R17, P2, -R2, UR13, RZ ;  /* 0x0000000d02117c10 */ /* 0x000fe2000ff5e1ff */
[----:B------:R-:W-:-:S03]  /*f990*/  IMAD R3, R15, R23, R3 ;  /* 0x000000170f037224 */ /* 0x000fc600078e0203 */
[-C--:B------:R-:W-:Y:S01]  /*f9a0*/  ISETP.GE.U32.AND P1, PT, R17, R16.reuse, PT ;  /* 0x000000101100720c */ /* 0x080fe20003f26070 */
[----:B------:R-:W-:-:S05]  /*f9b0*/  IMAD R0, R0, R16, R3 ;  /* 0x0000001000007224 */ /* 0x000fca00078e0203 */
[----:B------:R-:W-:Y:S01]  /*f9c0*/  IADD3.X R14, ~R0, UR21, RZ, P2, !PT ;  /* 0x00000015000e7c10 */ /* 0x000fe200097fe5ff */
[----:B------:R-:W-:Y:S01]  /*f9d0*/  VIADD R0, R15, 0x1 ;  /* 0x000000010f007836 */ /* 0x000fe20000000000 */
[----:B------:R-:W-:Y:S02]  /*f9e0*/  IADD3 R2, P2, -R16, R17, RZ ;  /* 0x0000001110027210 */ /* 0x000fe40007f5e1ff */
[----:B------:R-:W-:Y:S02]  /*f9f0*/  ISETP.GE.U32.AND.EX P1, PT, R14, R23, PT, P1 ;  /* 0x000000170e00720c */ /* 0x000fe40003f26110 */
[----:B------:R-:W-:Y:S02]  /*fa00*/  IADD3.X R3, ~R23, R14, RZ, P2, !PT ;  /* 0x0000000e17037210 */ /* 0x000fe400017fe5ff */
[----:B------:R-:W-:Y:S02]  /*fa10*/  SEL R2, R2, R17, P1 ;  /* 0x0000001102027207 */ /* 0x000fe40000800000 */
[----:B------:R-:W-:-:S02]  /*fa20*/  SEL R15, R0, R15, P1 ;  /* 0x0000000f000f7207 */ /* 0x000fc40000800000 */
[----:B------:R-:W-:Y:S02]  /*fa30*/  SEL R3, R3, R14, P1 ;  /* 0x0000000e03037207 */ /* 0x000fe40000800000 */
[----:B------:R-:W-:Y:S01]  /*fa40*/  ISETP.GE.U32.AND P1, PT, R2, R16, PT ;  /* 0x000000100200720c */ /* 0x000fe20003f26070 */
[----:B------:R-:W-:Y:S01]  /*fa50*/  VIADD R0, R15, 0x1 ;  /* 0x000000010f007836 */ /* 0x000fe20000000000 */
[----:B------:R-:W-:Y:S01]  /*fa60*/  ISETP.NE.U32.AND P2, PT, R16, RZ, PT ;  /* 0x000000ff1000720c */ /* 0x000fe20003f45070 */
[----:B------:R-:W-:Y:S01]  /*fa70*/  IMAD.MOV.U32 R2, RZ, RZ, R12 ;  /* 0x000000ffff027224 */ /* 0x000fe200078e000c */
[----:B------:R-:W-:Y:S01]  /*fa80*/  ISETP.GE.U32.AND.EX P1, PT, R3, R23, PT, P1 ;  /* 0x000000170300720c */ /* 0x000fe20003f26110 */
[----:B------:R-:W-:Y:S01]  /*fa90*/  IMAD.MOV.U32 R3, RZ, RZ, 0x0 ;  /* 0x00000000ff037424 */ /* 0x000fe200078e00ff */
[----:B------:R-:W-:Y:S02]  /*faa0*/  ISETP.NE.AND.EX P2, PT, R23, RZ, PT, P2 ;  /* 0x000000ff1700720c */ /* 0x000fe40003f45320 */
[----:B------:R-:W-:-:S04]  /*fab0*/  SEL R0, R0, R15, P1 ;  /* 0x0000000f00007207 */ /* 0x000fc80000800000 */
[----:B------:R-:W-:Y:S01]  /*fac0*/  SEL R0, R0, 0xffffffff, P2 ;  /* 0xffffffff00007807 */ /* 0x000fe20001000000 */
[----:B------:R-:W-:Y:S06]  /*fad0*/  RET.REL.NODEC R2 `(_ZN7cutlass13device_kernelINS_4gemm6kernel13GemmUniversalINS1_17GroupProblemShapeIN4cute5tupleIJiiiEEEEENS1_10collective13CollectiveMmaINS1_39MainloopSm90ArrayTmaGmmaWarpSpecializedILi6ENS6_IJNS5_1CILi1EEESD_SD_EEENS1_40KernelPtrArrayTmaWarpSpecializedPingpongEEENS6_IJNSC_ILi128EEESH_NSC_ILi64EEEEEENS_6half_tEPNS6_IJlSD_NSC_ILi0EEEEEESK_SN_NS5_8TiledMMAINS5_8MMA_AtomIJNS5_4SM904GMMA26MMA_64x128x16_F32F16F16_SSILNSR_5MajorE0ELST_0ELNSR_7ScaleInE1ELSU_1EEEEEENS5_6LayoutISE_NS6_IJSL_SL_SL_EEEEENS6_IJNS5_10UnderscoreES10_S10_EEEEENS5_13SM90_TMA_LOADENS5_14ComposedLayoutINS5_7SwizzleILi3ELi4ELi3EEENS5_18smem_ptr_flag_bitsILi16EEENSX_INS6_IJNSC_ILi8EEESI_EEENS6_IJSI_SD_EEEEEEEvNS5_8identityES13_S1D_vS1E_EENS_8epilogue10collective18CollectiveEpilogueINS1G_30Sm90PtrArrayTmaWarpSpecializedILi4ELi2ELi16ELb1ELb0ELi2EEEJSJ_NS6_IJSI_NSC_ILi32EEEEEESK_PNS6_IJSD_lSL_EEESK_S1O_NS1G_6fusion15FusionCallbacksIS1K_NS1P_17LinearCombinationISK_fSK_fLNS_15FloatRoundStyleE2EEESJ_S1M_JEEES13_NS14_IS16_S18_NSX_INS6_IJSI_S19_EEENS6_IJSD_SI_EEEEEEENS5_17SM75_U16x8_LDSM_TENS5_14SM90_TMA_STOREES1Y_NS5_17SM90_U16x8_STSM_TENS5_9Copy_AtomIJNS5_17SM90_U32x4_STSM_NESK_EEEvEEEvvEEEEvNT_6ParamsE) ;  /* 0xffffff0402487950 */ /* 0x000fec0003c3ffff */
.L_x_248:
[----:B------:R-:W-:Y:S01]  /*fae0*/  UMOV UR28, UR23 ;  /* 0x00000017001c7c82 */ /* 0x000fe20008000000 */
[----:B------:R-:W-:Y:S02]  /*faf0*/  UMOV UR29, UR34 ;  /* 0x00000022001d7c82 */ /* 0x000fe40008000000 */
[----:B------:R-:W1:Y:S08]  /*fb00*/  I2F.U64.RP R13, UR28 ;  /* 0x0000001c000d7d12 */ /* 0x000e700008309000 */
[----:B-1----:R-:W1:Y:S02]  /*fb10*/  MUFU.RCP R13, R13 ;  /* 0x0000000d000d7308 */ /* 0x002e640000001000 */
[----:B-1----:R-:W-:-:S06]  /*fb20*/  VIADD R2, R13, 0x1ffffffe ;  /* 0x1ffffffe0d027836 */ /* 0x002fcc0000000000 */
[----:B------:R-:W1:Y:S02]  /*fb30*/  F2I.U64.TRUNC R2, R2 ;  /* 0x0000000200027311 */ /* 0x000e64000020d800 */
[----:B-1----:R-:W-:Y:S01]  /*fb40*/  R2UR UR28, R2 ;  /* 0x00000000021c72ca */ /* 0x002fe200000e0000 */
[----:B------:R-:W-:Y:S01]  /*fb50*/  IMAD.MOV.U32 R2, RZ, RZ, R12 ;  /* 0x000000ffff027224 */ /* 0x000fe200078e000c */
[----:B------:R-:W-:Y:S01]  /*fb60*/  R2UR UR29, R3 ;  /* 0x00000000031d72ca */ /* 0x000fe200000e0000 */
[----:B------:R-:W-:-:S10]  /*fb70*/  IMAD.MOV.U32 R3, RZ, RZ, 0x0 ;  /* 0x00000000ff037424 */ /* 0x000fd400078e00ff */
[----:B------:R-:W-:-:S04]  /*fb80*/  UIMAD.WIDE.U32 UR30, UR28, UR23, URZ ;  /* 0x000000171c1e72a5 */ /* 0x000fc8000f8e003f */
[----:B------:R-:W-:Y:S02]  /*fb90*/  UIMAD UR31, UR28, UR34, UR31 ;  /* 0x000000221c1f72a4 */ /* 0x000fe4000f8e021f */
[----:B------:R-:W-:Y:S02]  /*fba0*/  UIADD3 UR36, UP1, URZ, -UR30, URZ ;  /* 0x8000001e3f247290 */ /* 0x000fe4000ff3e03f */
[----:B------:R-:W-:Y:S02]  /*fbb0*/  UIMAD UR32, UR29, UR23, UR31 ;  /* 0x000000171d2072a4 */ /* 0x000fe4000f8e021f */
[----:B------:R-:W-:Y:S02]  /*fbc0*/  UIMAD.WIDE.U32 UR30, UR28, UR36, URZ ;  /* 0x000000241c1e72a5 */ /* 0x000fe4000f8e003f */
[----:B------:R-:W-:-:S05]  /*fbd0*/  UIADD3.X UR37, URZ, ~UR32, URZ, UP1, !UPT ;  /* 0x800000203f257290 */ /* 0x000fca0008ffe43f */
[----:B------:R-:W-:Y:S01]  /*fbe0*/  UMOV UR30, UR31 ;  /* 0x0000001f001e7c82 */ /* 0x000fe20008000000 */
[----:B------:R-:W-:Y:S02]  /*fbf0*/  UMOV UR31, UR28 ;  /* 0x0000001c001f7c82 */ /* 0x000fe40008000000 */
[----:B------:R-:W-:Y:S02]  /*fc00*/  UIMAD.WIDE.U32 UR32, UP1, UR28, UR37, UR30 ;  /* 0x000000251c2072a5 */ /* 0x000fe4000f82001e */
[----:B------:R-:W-:Y:S02]  /*fc10*/  UIMAD.WIDE.U32 UR30, UR29, UR37, URZ ;  /* 0x000000251d1e72a5 */ /* 0x000fe4000f8e003f */
[----:B------:R-:W-:Y:S02]  /*fc20*/  UIMAD.WIDE.U32 UR32, UP2, UR29, UR36, UR32 ;  /* 0x000000241d2072a5 */ /* 0x000fe4000f840020 */
[----:B------:R-:W-:Y:S02]  /*fc30*/  UIMAD UR37, UR29, UR37, URZ ;  /* 0x000000251d2572a4 */ /* 0x000fe4000f8e023f */
[----:B------:R-:W-:-:S02]  /*fc40*/  UIADD3.X UR30, UR31, UR29, URZ, UP1, !UPT ;  /* 0x0000001d1f1e7290 */ /* 0x000fc40008ffe43f */
[----:B------:R-:W-:-:S04]  /*fc50*/  UIADD3 UR33, UP4, UR37, UR33, URZ ;  /* 0x0000002125217290 */ /* 0x000fc8000ff9e03f */
[----:B------:R-:W-:Y:S02]  /*fc60*/  UIMAD.WIDE.U32 UR28, UR33, UR23, URZ ;  /* 0x00000017211c72a5 */ /* 0x000fe4000f8e003f */
[----:B------:R-:W-:Y:S02]  /*fc70*/  UIADD3.X UR36, URZ, URZ, UR30, UP4, UP2 ;  /* 0x0000003f3f247290 */ /* 0x000fe4000a7e441e */
[----:B------:R-:W-:Y:S02]  /*fc80*/  UIMAD UR29, UR33, UR34, UR29 ;  /* 0x00000022211d72a4 */ /* 0x000fe4000f8e021d */
[----:B------:R-:W-:Y:S02]  /*fc90*/  UIADD3 UR37, UP1, URZ, -UR28, URZ ;  /* 0x8000001c3f257290 */ /* 0x000fe4000ff3e03f */
[----:B------:R-:W-:Y:S02]  /*fca0*/  UIMAD UR30, UR36, UR23, UR29 ;  /* 0x00000017241e72a4 */ /* 0x000fe4000f8e021d */
[----:B------:R-:W-:-:S02]  /*fcb0*/  UIMAD.WIDE.U32 UR28, UR33, UR37, URZ ;  /* 0x00000025211c72a5 */ /* 0x000fc4000f8e003f */
[----:B------:R-:W-:-:S05]  /*fcc0*/  UIADD3.X UR40, URZ, ~UR30, URZ, UP1, !UPT ;  /* 0x8000001e3f287290 */ /* 0x000fca0008ffe43f */
[----:B------:R-:W-:Y:S01]  /*fcd0*/  UMOV UR32, UR29 ;  /* 0x0000001d00207c82 */ /* 0x000fe20008000000 */
[----:B------:R-:W-:Y:S02]  /*fce0*/  UIMAD.WIDE.U32 UR28, UR36, UR40, URZ ;  /* 0x00000028241c72a5 */ /* 0x000fe4000f8e003f */
[----:B------:R-:W-:Y:S02]  /*fcf0*/  UIMAD.WIDE.U32 UR30, UP1, UR33, UR40, UR32 ;  /* 0x00000028211e72a5 */ /* 0x000fe4000f820020 */
[----:B------:R-:W-:Y:S02]  /*fd00*/  UIMAD UR32, UR36, UR40, URZ ;  /* 0x00000028242072a4 */ /* 0x000fe4000f8e023f */
[----:B------:R-:W-:Y:S02]  /*fd10*/  UIMAD.WIDE.U32 UR30, UP2, UR36, UR37, UR30 ;  /* 0x00000025241e72a5 */ /* 0x000fe4000f84001e */
[----:B------:R-:W-:Y:S02]  /*fd20*/  UIADD3.X UR36, UR29, UR36, URZ, UP1, !UPT ;  /* 0x000000241d247290 */ /* 0x000fe40008ffe43f */
[----:B------:R-:W-:-:S04]  /*fd30*/  UIADD3 UR32, UP4, UR32, UR31, URZ ;  /* 0x0000001f20207290 */ /* 0x000fc8000ff9e03f */
[----:B------:R-:W-:Y:S02]  /*fd40*/  UIMAD.WIDE.U32 UR30, UR32, UR24, URZ ;  /* 0x00000018201e72a5 */ /* 0x000fe4000f8e003f */
[----:B------:R-:W-:-:S05]  /*fd50*/  UIADD3.X UR36, URZ, URZ, UR36, UP4, UP2 ;  /* 0x0000003f3f247290 */ /* 0x000fca000a7e4424 */
[----:B------:R-:W-:Y:S01]  /*fd60*/  UMOV UR30, UR31 ;  /* 0x0000001f001e7c82 */ /* 0x000fe20008000000 */
[----:B------:R-:W-:Y:S02]  /*fd70*/  UMOV UR31, URZ ;  /* 0x0000003f001f7c82 */ /* 0x000fe40008000000 */
[----:B------:R-:W-:Y:S02]  /*fd80*/  UIMAD.WIDE.U32 UR28, UR32, UR25, UR30 ;  /* 0x00000019201c72a5 */ /* 0x000fe4000f8e001e */
[----:B------:R-:W-:Y:S02]  /*fd90*/  UIMAD UR32, UR36, UR25, URZ ;  /* 0x00000019242072a4 */ /* 0x000fe4000f8e023f */
[----:B------:R-:W-:Y:S02]  /*fda0*/  UIMAD.WIDE.U32 UR28, UP1, UR36, UR24, UR28 ;  /* 0x00000018241c72a5 */ /* 0x000fe4000f82001c */
[----:B------:R-:W-:Y:S02]  /*fdb0*/  UIMAD.WIDE.U32 UR30, UR36, UR25, URZ ;  /* 0x00000019241e72a5 */ /* 0x000fe4000f8e003f */
[----:B------:R-:W-:-:S02]  /*fdc0*/  UIADD3 UR32, UP2, UR32, UR29, URZ ;  /* 0x0000001d20207290 */ /* 0x000fc4000ff5e03f */
[----:B------:R-:W-:Y:S02]  /*fdd0*/  UIADD3.X UR30, UR31, URZ, URZ, UP1, !UPT ;  /* 0x0000003f1f1e7290 */ /* 0x000fe40008ffe43f */
[----:B------:R-:W-:Y:S02]  /*fde0*/  UIMAD.WIDE.U32 UR28, UR32, UR23, URZ ;  /* 0x00000017201c72a5 */ /* 0x000fe4000f8e003f */
[----:B------:R-:W-:Y:S02]  /*fdf0*/  UIADD3.X UR30, URZ, UR30, URZ, UP2, !UPT ;  /* 0x0000001e3f1e7290 */ /* 0x000fe400097fe43f */
[----:B------:R-:W-:Y:S02]  /*fe00*/  UIMAD UR29, UR32, UR34, UR29 ;  /* 0x00000022201d72a4 */ /* 0x000fe4000f8e021d */
[----:B------:R-:W-:Y:S02]  /*fe10*/  UIADD3 UR31, UP2, -UR28, UR24, URZ ;  /* 0x000000181c1f7290 */ /* 0x000fe4000ff5e13f */
[----:B------:R-:W-:-:S02]  /*fe20*/  UIMAD UR29, UR30, UR23, UR29 ;  /* 0x000000171e1d72a4 */ /* 0x000fc4000f8e021d */
[----:B------:R-:W-:Y:S02]  /*fe30*/  UISETP.GE.U32.AND UP1, UPT, UR31, UR23, UPT ;  /* 0x000000171f00728c */ /* 0x000fe4000bf26070 */
[----:B------:R-:W-:Y:S02]  /*fe40*/  UIADD3.X UR30, ~UR29, UR25, URZ, UP2, !UPT ;  /* 0x000000191d1e7290 */ /* 0x000fe400097fe53f */
[----:B------:R-:W-:Y:S02]  /*fe50*/  UIADD3 UR25, UP2, -UR23, UR31, URZ ;  /* 0x0000001f17197290 */ /* 0x000fe4000ff5e13f */
[----:B------:R-:W-:Y:S02]  /*fe60*/  UISETP.GE.U32.AND.EX UP1, UPT, UR30, UR34, UPT, UP1 ;  /* 0x000000221e00728c */ /* 0x000fe4000bf26110 */
[----:B------:R-:W-:Y:S02]  /*fe70*/  UIADD3 UR28, UR32, 0x1, URZ ;  /* 0x00000001201c7890 */ /* 0x000fe4000fffe03f */
[----:B------:R-:W-:-:S02]  /*fe80*/  UIADD3.X UR29, ~UR34, UR30, URZ, UP2, !UPT ;  /* 0x0000001e221d7290 */ /* 0x000fc400097fe53f */
[----:B------:R-:W-:Y:S02]  /*fe90*/  USEL UR25, UR25, UR31, UP1 ;  /* 0x0000001f19197287 */ /* 0x000fe40008800000 */
[----:B------:R-:W-:Y:S02]  /*fea0*/  USEL UR29, UR29, UR30, UP1 ;  /* 0x0000001e1d1d7287 */ /* 0x000fe40008800000 */
[----:B------:R-:W-:Y:S02]  /*feb0*/  USEL UR32, UR28, UR32, UP1 ;  /* 0x000000201c207287 */ /* 0x000fe40008800000 */
[----:B------:R-:W-:Y:S02]  /*fec0*/  UISETP.GE.U32.AND UP1, UPT, UR25, UR23, UPT ;  /* 0x000000171900728c */ /* 0x000fe4000bf26070 */
[----:B------:R-:W-:Y:S02]  /*fed0*/  UISETP.NE.U32.AND UP2, UPT, UR23, URZ, UPT ;  /* 0x0000003f1700728c */ /* 0x000fe4000bf45070 */
[----:B------:R-:W-:-:S02]  /*fee0*/  UIADD3 UR25, UR32, 0x1, URZ ;  /* 0x0000000120197890 */ /* 0x000fc4000fffe03f */
[----:B------:R-:W-:Y:S02]  /*fef0*/  UISETP.GE.U32.AND.EX UP1, UPT, UR29, UR34, UPT, UP1 ;  /* 0x000000221d00728c */ /* 0x000fe4000bf26110 */
[----:B------:R-:W-:Y:S02]  /*ff00*/  UISETP.NE.AND.EX UP2, UPT, UR34, URZ, UPT, UP2 ;  /* 0x0000003f2200728c */ /* 0x000fe4000bf45320 */
[----:B------:R-:W-:-:S04]  /*ff10*/  USEL UR25, UR25, UR32, UP1 ;  /* 0x0000002019197287 */ /* 0x000fc80008800000 */
[----:B------:R-:W-:Y:S01]  /*ff20*/  USEL UR28, UR25, 0xffffffff, UP2 ;  /* 0xffffffff191c7887 */ /* 0x000fe20009000000 */
[----:B------:R-:W-:Y:S11]  /*ff30*/  RET.REL.NODEC R2 `(_ZN7cutlass13device_kernelINS_4gemm6kernel13GemmUniversalINS1_17GroupProblemShapeIN4cute5tupleIJiiiEEEEENS1_10collective13CollectiveMmaINS1_39MainloopSm90ArrayTmaGmmaWarpSpecializedILi6ENS6_IJNS5_1CILi1EEESD_SD_EEENS1_40KernelPtrArrayTmaWarpSpecializedPingpongEEENS6_IJNSC_ILi128EEESH_NSC_ILi64EEEEEENS_6half_tEPNS6_IJlSD_NSC_ILi0EEEEEESK_SN_NS5_8TiledMMAINS5_8MMA_AtomIJNS5_4SM904GMMA26MMA_64x128x16_F32F16F16_SSILNSR_5MajorE0ELST_0ELNSR_7ScaleInE1ELSU_1EEEEEENS5_6LayoutISE_NS6_IJSL_SL_SL_EEEEENS6_IJNS5_10UnderscoreES10_S10_EEEEENS5_13SM90_TMA_LOADENS5_14ComposedLayoutINS5_7SwizzleILi3ELi4ELi3EEENS5_18smem_ptr_flag_bitsILi16EEENSX_INS6_IJNSC_ILi8EEESI_EEENS6_IJSI_SD_EEEEEEEvNS5_8identityES13_S1D_vS1E_EENS_8epilogue10collective18CollectiveEpilogueINS1G_30Sm90PtrArrayTmaWarpSpecializedILi4ELi2ELi16ELb1ELb0ELi2EEEJSJ_NS6_IJSI_NSC_ILi32EEEEEESK_PNS6_IJSD_lSL_EEESK_S1O_NS1G_6fusion15FusionCallbacksIS1K_NS1P_17LinearCombinationISK_fSK_fLNS_15FloatRoundStyleE2EEESJ_S1M_JEEES13_NS14_IS16_S18_NSX_INS6_IJSI_S19_EEENS6_IJSD_SI_EEEEEEENS5_17SM75_U16x8_LDSM_TENS5_14SM90_TMA_STOREES1Y_NS5_17SM90_U16x8_STSM_TENS5_9Copy_AtomIJNS5_17SM90_U32x4_STSM_NESK_EEEvEEEvvEEEEvNT_6ParamsE) ;  /* 0xffffff0002307950 */ /* 0x000ff60003c3ffff */
.L_x_328:
[----:B------:R-:W-:-:S00]  /*ff40*/  BRA `(.L_x_328) ;  /* 0xfffffffc00fc7947 */ /* 0x000fc0000383ffff */
[----:B------:R-:W-:-:S00]  /*ff50*/  NOP ;  /* 0x0000000000007918 */ /* 0x000fc00000000000 */
        /* <DEDUP_REMOVED lines=10> */
.L_x_329:


//--------------------- .nv.global.init           --------------------------
	.section	.nv.global.init,"aw",@progbits
.nv.global.init:
	.type		$str$24,@object
	.size		$str$24,($str$25 - $str$24)
$str$24:
        /*0000*/ 	.byte	0x28, 0x61, 0x64, 0x64, 0x72, 0x65, 0x73, 0x73, 0x20, 0x26, 0x20, 0x6d, 0x61, 0x73, 0x6b, 0x29
        /*0010*/ 	.byte	0x20, 0x3d, 0x3d, 0x20, 0x30, 0x00
	.type		$str$25,@object
	.size		$str$25,(__unnamed_1 - $str$25)
$str$25:
        /*0016*/ 	.byte	0x2f, 0x74, 0x6d, 0x70, 0x2f, 0x63, 0x75, 0x74, 0x6c, 0x61, 0x73, 0x73, 0x5f, 0x73, 0x77, 0x65
        /*0026*/ 	.byte	0x65, 0x70, 0x5f, 0x73, 0x72, 0x63, 0x2f, 0x69, 0x6e, 0x63, 0x6c, 0x75, 0x64, 0x65, 0x2f, 0x63
        /*0036*/ 	.byte	0x75, 0x74, 0x65, 0x2f, 0x70, 0x6f, 0x69, 0x6e, 0x74, 0x65, 0x72, 0x5f, 0x66, 0x6c, 0x61, 0x67
        /*0046*/ 	.byte	0x67, 0x65, 0x64, 0x2e, 0x68, 0x70, 0x70, 0x00
	.type		__unnamed_1,@object
	.size		__unnamed_1,(.L_0 - __unnamed_1)
__unnamed_1:
        /*004e*/ 	.byte	0x61, 0x75, 0x74, 0x6f, 0x20, 0x63, 0x75, 0x74, 0x65, 0x3a, 0x3a, 0x61, 0x73, 0x5f, 0x70, 0x6f
        /* <DEDUP_REMOVED lines=27> */
        /*020e*/ 	.byte	0x3e, 0x3e, 0x3e, 0x3e, 0x3e, 0x5d, 0x00
.L_0:


//--------------------- .nv.shared._ZN7cutlass13device_kernelINS_4gemm6kernel13GemmUniversalINS1_17GroupProblemShapeIN4cute5tupleIJiiiEEEEENS1_10collective13CollectiveMmaINS1_39MainloopSm90ArrayTmaGmmaWarpSpecializedILi6ENS6_IJNS5_1CILi1EEESD_SD_EEENS1_40KernelPtrArrayTmaWarpSpecializedPingpongEEENS6_IJNSC_ILi128EEESH_NSC_ILi64EEEEEENS_6half_tEPNS6_IJlSD_NSC_ILi0EEEEEESK_SN_NS5_8TiledMMAINS5_8MMA_AtomIJNS5_4SM904GMMA26MMA_64x128x16_F32F16F16_SSILNSR_5MajorE0ELST_0ELNSR_7ScaleInE1ELSU_1EEEEEENS5_6LayoutISE_NS6_IJSL_SL_SL_EEEEENS6_IJNS5_10UnderscoreES10_S10_EEEEENS5_13SM90_TMA_LOADENS5_14ComposedLayoutINS5_7SwizzleILi3ELi4ELi3EEENS5_18smem_ptr_flag_bitsILi16EEENSX_INS6_IJNSC_ILi8EEESI_EEENS6_IJSI_SD_EEEEEEEvNS5_8identityES13_S1D_vS1E_EENS_8epilogue10collective18CollectiveEpilogueINS1G_30Sm90PtrArrayTmaWarpSpecializedILi4ELi2ELi16ELb1ELb0ELi2EEEJSJ_NS6_IJSI_NSC_ILi32EEEEEESK_PNS6_IJSD_lSL_EEESK_S1O_NS1G_6fusion15FusionCallbacksIS1K_NS1P_17LinearCombinationISK_fSK_fLNS_15FloatRoundStyleE2EEESJ_S1M_JEEES13_NS14_IS16_S18_NSX_INS6_IJSI_S19_EEENS6_IJSD_SI_EEEEEEENS5_17SM75_U16x8_LDSM_TENS5_14SM90_TMA_STOREES1Y_NS5_17SM90_U16x8_STSM_TENS5_9Copy_AtomIJNS5_17SM90_U32x4_STSM_NESK_EEEvEEEvvEEEEvNT_6ParamsE --------------------------
	.section	.nv.shared._ZN7cutlass13device_kernelINS_4gemm6kernel13GemmUniversalINS1_17GroupProblemShapeIN4cute5tupleIJiiiEEEEENS1_10collective13CollectiveMmaINS1_39MainloopSm90ArrayTmaGmmaWarpSpecializedILi6ENS6_IJNS5_1CILi1EEESD_SD_EEENS1_40KernelPtrArrayTmaWarpSpecializedPingpongEEENS6_IJNSC_ILi128EEESH_NSC_ILi64EEEEEENS_6half_tEPNS6_IJlSD_NSC_ILi0EEEEEESK_SN_NS5_8TiledMMAINS5_8MMA_AtomIJNS5_4SM904GMMA26MMA_64x128x16_F32F16F16_SSILNSR_5MajorE0ELST_0ELNSR_7ScaleInE1ELSU_1EEEEEENS5_6LayoutISE_NS6_IJSL_SL_SL_EEEEENS6_IJNS5_10UnderscoreES10_S10_EEEEENS5_13SM90_TMA_LOADENS5_14ComposedLayoutINS5_7SwizzleILi3ELi4ELi3EEENS5_18smem_ptr_flag_bitsILi16EEENSX_INS6_IJNSC_ILi8EEESI_EEENS6_IJSI_SD_EEEEEEEvNS5_8identityES13_S1D_vS1E_EENS_8epilogue10collective18CollectiveEpilogueINS1G_30Sm90PtrArrayTmaWarpSpecializedILi4ELi2ELi16ELb1ELb0ELi2EEEJSJ_NS6_IJSI_NSC_ILi32EEEEEESK_PNS6_IJSD_lSL_EEESK_S1O_NS1G_6fusion15FusionCallbacksIS1K_NS1P_17LinearCombinationISK_fSK_fLNS_15FloatRoundStyleE2EEESJ_S1M_JEEES13_NS14_IS16_S18_NSX_INS6_IJSI_S19_EEENS6_IJSD_SI_EEEEEEENS5_17SM75_U16x8_LDSM_TENS5_14SM90_TMA_STOREES1Y_NS5_17SM90_U16x8_STSM_TENS5_9Copy_AtomIJNS5_17SM90_U32x4_STSM_NESK_EEEvEEEvvEEEEvNT_6ParamsE,"aw",@nobits
	.sectionflags	@""
	.align	16
	.zero		1024


//--------------------- .nv.shared.reserved.0     --------------------------
	.section	.nv.shared.reserved.0,"aw",@nobits
	.weak		__nv_reservedSMEM_offset_0_alias
	.size		__nv_reservedSMEM_offset_0_alias, 0, 0
	.other		__nv_reservedSMEM_offset_0_alias,@"STO_CUDA_RESERVED_SHARED STV_DEFAULT"
__nv_reservedSMEM_offset_0_alias:
	.zero		0


//--------------------- .nv.global                --------------------------
	.section	.nv.global,"aw",@nobits
.nv.global:
	.type		_ZN39_INTERNAL_28032248_4_k_cu_2113abde_27894cute1_E,@object
	.size		_ZN39_INTERNAL_28032248_4_k_cu_2113abde_27894cute1_E,(_ZN39_INTERNAL_28032248_4_k_cu_2113abde_27894cuda3std3__45__cpo6cbeginE - _ZN39_INTERNAL_28032248_4_k_cu_2113abde_27894cute1_E)
_ZN39_INTERNAL_28032248_4_k_cu_2113abde_27894cute1_E:
	.zero		1
	.type		_ZN39_INTERNAL_28032248_4_k_cu_2113abde_27894cuda3std3__45__cpo6cbeginE,@object
	.size		_ZN39_INTERNAL_28032248_4_k_cu_2113abde_27894cuda3std3__45__cpo6cbeginE,(_ZN39_INTERNAL_28032248_4_k_cu_2113abde_27894cuda3std3__48in_placeE - _ZN39_INTERNAL_28032248_4_k_cu_2113abde_27894cuda3std3__45__cpo6cbeginE)
_ZN39_INTERNAL_28032248_4_k_cu_2113abde_27894cuda3std3__45__cpo6cbeginE:
	.zero		1
	.type		_ZN39_INTERNAL_28032248_4_k_cu_2113abde_27894cuda3std3__48in_placeE,@object
	.size		_ZN39_INTERNAL_28032248_4_k_cu_2113abde_27894cuda3std3__48in_placeE,(_ZN39_INTERNAL_28032248_4_k_cu_2113abde_27894cuda3std6ranges3__45__cpo9iter_moveE - _ZN39_INTERNAL_28032248_4_k_cu_2113abde_27894cuda3std3__48in_placeE)
_ZN39_INTERNAL_28032248_4_k_cu_2113abde_27894cuda3std3__48in_placeE:
	.zero		1
	.type		_ZN39_INTERNAL_28032248_4_k_cu_2113abde_27894cuda3std6ranges3__45__cpo9iter_moveE,@object
	.size		_ZN39_INTERNAL_28032248_4_k_cu_2113abde_27894cuda3std6ranges3__45__cpo9iter_moveE,(_ZN39_INTERNAL_28032248_4_k_cu_2113abde_27894cuda3std3__45__cpo5beginE - _ZN39_INTERNAL_28032248_4_k_cu_2113abde_27894cuda3std6ranges3__45__cpo9iter_moveE)
_ZN39_INTERNAL_28032248_4_k_cu_2113abde_27894cuda3std6ranges3__45__cpo9iter_moveE:
	.zero		1
	.type		_ZN39_INTERNAL_28032248_4_k_cu_2113abde_27894cuda3std3__45__cpo5beginE,@object
	.size		_ZN39_INTERNAL_28032248_4_k_cu_2113abde_27894cuda3std3__45__cpo5beginE,(_ZN39_INTERNAL_28032248_4_k_cu_2113abde_27894cuda3std3__441_GLOBAL__N__28032248_4_k_cu_2113abde_27896ignoreE - _ZN39_INTERNAL_28032248_4_k_cu_2113abde_27894cuda3std3__45__cpo5beginE)
_ZN39_INTERNAL_28032248_4_k_cu_2113abde_27894cuda3std3__45__cpo5beginE:
	.zero		1
	.type		_ZN39_INTERNAL_28032248_4_k_cu_2113abde_27894cuda3std3__441_GLOBAL__N__28032248_4_k_cu_2113abde_27896ignoreE,@object
	.size		_ZN39_INTERNAL_28032248_4_k_cu_2113abde_27894cuda3std3__441_GLOBAL__N__28032248_4_k_cu_2113abde_27896ignoreE,(_ZN39_INTERNAL_28032248_4_k_cu_2113abde_27894cute7productE - _ZN39_INTERNAL_28032248_4_k_cu_2113abde_27894cuda3std3__441_GLOBAL__N__28032248_4_k_cu_2113abde_27896ignoreE)
_ZN39_INTERNAL_28032248_4_k_cu_2113abde_27894cuda3std3__441_GLOBAL__N__28032248_4_k_cu_2113abde_27896ignoreE:
	.zero		1
	.type		_ZN39_INTERNAL_28032248_4_k_cu_2113abde_27894cute7productE,@object
	.size		_ZN39_INTERNAL_28032248_4_k_cu_2113abde_27894cute7productE,(_ZN39_INTERNAL_28032248_4_k_cu_2113abde_27894cuda3std3__45__cpo3endE - _ZN39_INTERNAL_28032248_4_k_cu_2113abde_27894cute7productE)
_ZN39_INTERNAL_28032248_4_k_cu_2113abde_27894cute7productE:
	.zero		1
	.type		_ZN39_INTERNAL_28032248_4_k_cu_2113abde_27894cuda3std3__45__cpo3endE,@object
	.size		_ZN39_INTERNAL_28032248_4_k_cu_2113abde_27894cuda3std3__45__cpo3endE,(_ZN39_INTERNAL_28032248_4_k_cu_2113abde_27894cuda3std3__419piecewise_constructE - _ZN39_INTERNAL_28032248_4_k_cu_2113abde_27894cuda3std3__45__cpo3endE)
_ZN39_INTERNAL_28032248_4_k_cu_2113abde_27894cuda3std3__45__cpo3endE:
	.zero		1
	.type		_ZN39_INTERNAL_28032248_4_k_cu_2113abde_27894cuda3std3__419piecewise_constructE,@object
	.size		_ZN39_INTERNAL_28032248_4_k_cu_2113abde_27894cuda3std3__419piecewise_constructE,(_ZN39_INTERNAL_28032248_4_k_cu_2113abde_27894cuda3std3__45__cpo4cendE - _ZN39_INTERNAL_28032248_4_k_cu_2113abde_27894cuda3std3__419piecewise_constructE)
_ZN39_INTERNAL_28032248_4_k_cu_2113abde_27894cuda3std3__419piecewise_constructE:
	.zero		1
	.type		_ZN39_INTERNAL_28032248_4_k_cu_2113abde_27894cuda3std3__45__cpo4cendE,@object
	.size		_ZN39_INTERNAL_28032248_4_k_cu_2113abde_27894cuda3std3__45__cpo4cendE,(_ZN39_INTERNAL_28032248_4_k_cu_2113abde_27894cuda3std6ranges3__45__cpo4swapE - _ZN39_INTERNAL_28032248_4_k_cu_2113abde_27894cuda3std3__45__cpo4cendE)
_ZN39_INTERNAL_28032248_4_k_cu_2113abde_27894cuda3std3__45__cpo4cendE:
	.zero		1
	.type		_ZN39_INTERNAL_28032248_4_k_cu_2113abde_27894cuda3std6ranges3__45__cpo4swapE,@object
	.size		_ZN39_INTERNAL_28032248_4_k_cu_2113abde_27894cuda3std6ranges3__45__cpo4swapE,(.L_8 - _ZN39_INTERNAL_28032248_4_k_cu_2113abde_27894cuda3std6ranges3__45__cpo4swapE)
_ZN39_INTERNAL_28032248_4_k_cu_2113abde_27894cuda3std6ranges3__45__cpo4swapE:
	.zero		1
.L_8:


//--------------------- .nv.constant0._ZN7cutlass13device_kernelINS_4gemm6kernel13GemmUniversalINS1_17GroupProblemShapeIN4cute5tupleIJiiiEEEEENS1_10collective13CollectiveMmaINS1_39MainloopSm90ArrayTmaGmmaWarpSpecializedILi6ENS6_IJNS5_1CILi1EEESD_SD_EEENS1_40KernelPtrArrayTmaWarpSpecializedPingpongEEENS6_IJNSC_ILi128EEESH_NSC_ILi64EEEEEENS_6half_tEPNS6_IJlSD_NSC_ILi0EEEEEESK_SN_NS5_8TiledMMAINS5_8MMA_AtomIJNS5_4SM904GMMA26MMA_64x128x16_F32F16F16_SSILNSR_5MajorE0ELST_0ELNSR_7ScaleInE1ELSU_1EEEEEENS5_6LayoutISE_NS6_IJSL_SL_SL_EEEEENS6_IJNS5_10UnderscoreES10_S10_EEEEENS5_13SM90_TMA_LOADENS5_14ComposedLayoutINS5_7SwizzleILi3ELi4ELi3EEENS5_18smem_ptr_flag_bitsILi16EEENSX_INS6_IJNSC_ILi8EEESI_EEENS6_IJSI_SD_EEEEEEEvNS5_8identityES13_S1D_vS1E_EENS_8epilogue10collective18CollectiveEpilogueINS1G_30Sm90PtrArrayTmaWarpSpecializedILi4ELi2ELi16ELb1ELb0ELi2EEEJSJ_NS6_IJSI_NSC_ILi32EEEEEESK_PNS6_IJSD_lSL_EEESK_S1O_NS1G_6fusion15FusionCallbacksIS1K_NS1P_17LinearCombinationISK_fSK_fLNS_15FloatRoundStyleE2EEESJ_S1M_JEEES13_NS14_IS16_S18_NSX_INS6_IJSI_S19_EEENS6_IJSD_SI_EEEEEEENS5_17SM75_U16x8_LDSM_TENS5_14SM90_TMA_STOREES1Y_NS5_17SM90_U16x8_STSM_TENS5_9Copy_AtomIJNS5_17SM90_U32x4_STSM_NESK_EEEvEEEvvEEEEvNT_6ParamsE --------------------------
	.section	.nv.constant0._ZN7cutlass13device_kernelINS_4gemm6kernel13GemmUniversalINS1_17GroupProblemShapeIN4cute5tupleIJiiiEEEEENS1_10collective13CollectiveMmaINS1_39MainloopSm90ArrayTmaGmmaWarpSpecializedILi6ENS6_IJNS5_1CILi1EEESD_SD_EEENS1_40KernelPtrArrayTmaWarpSpecializedPingpongEEENS6_IJNSC_ILi128EEESH_NSC_ILi64EEEEEENS_6half_tEPNS6_IJlSD_NSC_ILi0EEEEEESK_SN_NS5_8TiledMMAINS5_8MMA_AtomIJNS5_4SM904GMMA26MMA_64x128x16_F32F16F16_SSILNSR_5MajorE0ELST_0ELNSR_7ScaleInE1ELSU_1EEEEEENS5_6LayoutISE_NS6_IJSL_SL_SL_EEEEENS6_IJNS5_10UnderscoreES10_S10_EEEEENS5_13SM90_TMA_LOADENS5_14ComposedLayoutINS5_7SwizzleILi3ELi4ELi3EEENS5_18smem_ptr_flag_bitsILi16EEENSX_INS6_IJNSC_ILi8EEESI_EEENS6_IJSI_SD_EEEEEEEvNS5_8identityES13_S1D_vS1E_EENS_8epilogue10collective18CollectiveEpilogueINS1G_30Sm90PtrArrayTmaWarpSpecializedILi4ELi2ELi16ELb1ELb0ELi2EEEJSJ_NS6_IJSI_NSC_ILi32EEEEEESK_PNS6_IJSD_lSL_EEESK_S1O_NS1G_6fusion15FusionCallbacksIS1K_NS1P_17LinearCombinationISK_fSK_fLNS_15FloatRoundStyleE2EEESJ_S1M_JEEES13_NS14_IS16_S18_NSX_INS6_IJSI_S19_EEENS6_IJSD_SI_EEEEEEENS5_17SM75_U16x8_LDSM_TENS5_14SM90_TMA_STOREES1Y_NS5_17SM90_U16x8_STSM_TENS5_9Copy_AtomIJNS5_17SM90_U32x4_STSM_NESK_EEEvEEEvvEEEEvNT_6ParamsE,"a",@progbits
	.sectionflags	@""
	.align	4
.nv.constant0._ZN7cutlass13device_kernelINS_4gemm6kernel13GemmUniversalINS1_17GroupProblemShapeIN4cute5tupleIJiiiEEEEENS1_10collective13CollectiveMmaINS1_39MainloopSm90ArrayTmaGmmaWarpSpecializedILi6ENS6_IJNS5_1CILi1EEESD_SD_EEENS1_40KernelPtrArrayTmaWarpSpecializedPingpongEEENS6_IJNSC_ILi128EEESH_NSC_ILi64EEEEEENS_6half_tEPNS6_IJlSD_NSC_ILi0EEEEEESK_SN_NS5_8TiledMMAINS5_8MMA_AtomIJNS5_4SM904GMMA26MMA_64x128x16_F32F16F16_SSILNSR_5MajorE0ELST_0ELNSR_7ScaleInE1ELSU_1EEEEEENS5_6LayoutISE_NS6_IJSL_SL_SL_EEEEENS6_IJNS5_10UnderscoreES10_S10_EEEEENS5_13SM90_TMA_LOADENS5_14ComposedLayoutINS5_7SwizzleILi3ELi4ELi3EEENS5_18smem_ptr_flag_bitsILi16EEENSX_INS6_IJNSC_ILi8EEESI_EEENS6_IJSI_SD_EEEEEEEvNS5_8identityES13_S1D_vS1E_EENS_8epilogue10collective18CollectiveEpilogueINS1G_30Sm90PtrArrayTmaWarpSpecializedILi4ELi2ELi16ELb1ELb0ELi2EEEJSJ_NS6_IJSI_NSC_ILi32EEEEEESK_PNS6_IJSD_lSL_EEESK_S1O_NS1G_6fusion15FusionCallbacksIS1K_NS1P_17LinearCombinationISK_fSK_fLNS_15FloatRoundStyleE2EEESJ_S1M_JEEES13_NS14_IS16_S18_NSX_INS6_IJSI_S19_EEENS6_IJSD_SI_EEEEEEENS5_17SM75_U16x8_LDSM_TENS5_14SM90_TMA_STOREES1Y_NS5_17SM90_U16x8_STSM_TENS5_9Copy_AtomIJNS5_17SM90_U32x4_STSM_NESK_EEEvEEEvvEEEEvNT_6ParamsE:
	.zero		2432


//--------------------- SYMBOLS --------------------------

	.type		.nv.reservedSmem.offset0,@object
	.size		.nv.reservedSmem.offset0,0x4
	.type		__assertfail,@function
